//
// Generated by NVIDIA NVVM Compiler
//
// Compiler Build ID: CL-36424714
// Cuda compilation tools, release 13.0, V13.0.88
// Based on NVVM 20.0.0
//

.version 9.0
.target sm_100
.address_size 64

	// .globl	_Z3psoPdS_S_S_S_lS_
.func  (.param .align 16 .b8 func_retval0[16]) __internal_trig_reduction_slowpathd
(
	.param .b64 __internal_trig_reduction_slowpathd_param_0
)
;
.func  (.param .b64 func_retval0) __internal_accurate_pow
(
	.param .b64 __internal_accurate_pow_param_0
)
;
.global .align 4 .b8 precalc_xorwow_matrix[102400];
.global .align 4 .b8 precalc_xorwow_offset_matrix[102400];
.global .align 4 .b8 mrg32k3aM1[2304];
.global .align 4 .b8 mrg32k3aM2[2304];
.global .align 4 .b8 mrg32k3aM1SubSeq[2016];
.global .align 4 .b8 mrg32k3aM2SubSeq[2016];
.global .align 4 .b8 mrg32k3aM1Seq[2304];
.global .align 4 .b8 mrg32k3aM2Seq[2304];
.const .align 8 .b8 __cr_lgamma_table[72];
.global .align 8 .b8 __cudart_i2opi_d[144] = {8, 93, 141, 31, 177, 95, 251, 107, 234, 146, 82, 138, 247, 57, 7, 61, 123, 241, 229, 235, 199, 186, 39, 117, 45, 234, 95, 158, 102, 63, 70, 79, 183, 9, 203, 39, 207, 126, 54, 109, 31, 109, 10, 90, 139, 17, 47, 239, 15, 152, 5, 222, 255, 151, 248, 31, 59, 40, 249, 189, 139, 95, 132, 156, 244, 57, 83, 131, 57, 214, 145, 57, 65, 126, 95, 180, 38, 112, 156, 233, 132, 68, 187, 46, 245, 53, 130, 232, 62, 167, 41, 177, 28, 235, 29, 254, 28, 146, 209, 9, 234, 46, 73, 6, 224, 210, 77, 66, 58, 110, 36, 183, 97, 197, 187, 222, 171, 99, 81, 254, 65, 144, 67, 60, 153, 149, 98, 219, 192, 221, 52, 245, 209, 87, 39, 252, 41, 21, 68, 78, 110, 131, 249, 162};
.global .align 16 .b8 __cudart_sin_cos_coeffs[128] = {70, 210, 176, 44, 241, 229, 90, 190, 146, 227, 172, 105, 227, 29, 199, 62, 161, 98, 219, 25, 160, 1, 42, 191, 24, 8, 17, 17, 17, 17, 129, 63, 84, 85, 85, 85, 85, 85, 197, 191, 0, 0, 0, 0, 0, 0, 0, 0, 0, 0, 0, 0, 0, 0, 0, 0, 100, 129, 253, 32, 131, 255, 168, 189, 40, 133, 239, 193, 167, 238, 33, 62, 217, 230, 6, 142, 79, 126, 146, 190, 233, 188, 221, 25, 160, 1, 250, 62, 71, 93, 193, 22, 108, 193, 86, 191, 81, 85, 85, 85, 85, 85, 165, 63, 0, 0, 0, 0, 0, 0, 224, 191, 0, 0, 0, 0, 0, 0, 240, 63};

.visible .entry _Z3psoPdS_S_S_S_lS_(
	.param .u64 .ptr .align 1 _Z3psoPdS_S_S_S_lS__param_0,
	.param .u64 .ptr .align 1 _Z3psoPdS_S_S_S_lS__param_1,
	.param .u64 .ptr .align 1 _Z3psoPdS_S_S_S_lS__param_2,
	.param .u64 .ptr .align 1 _Z3psoPdS_S_S_S_lS__param_3,
	.param .u64 .ptr .align 1 _Z3psoPdS_S_S_S_lS__param_4,
	.param .u64 _Z3psoPdS_S_S_S_lS__param_5,
	.param .u64 .ptr .align 1 _Z3psoPdS_S_S_S_lS__param_6
)
{
	.local .align 16 .b8 	__local_depot0[12448];
	.reg .b64 	%SP;
	.reg .b64 	%SPL;
	.reg .pred 	%p<624>;
	.reg .b32 	%r<2757>;
	.reg .b32 	%f<61>;
	.reg .b64 	%rd<492>;
	.reg .b64 	%fd<2848>;

	mov.u64 	%SPL, __local_depot0;
	ld.param.u64 	%rd43, [_Z3psoPdS_S_S_S_lS__param_0];
	ld.param.u64 	%rd44, [_Z3psoPdS_S_S_S_lS__param_1];
	cvta.to.global.u64 	%rd1, %rd43;
	add.u64 	%rd2, %SPL, 8760;
	add.u64 	%rd3, %SPL, 5840;
	add.u64 	%rd4, %SPL, 2920;
	add.u64 	%rd5, %SPL, 0;
	add.u64 	%rd6, %SPL, 12288;
	add.u64 	%rd7, %SPL, 12368;
	add.u64 	%rd8, %SPL, 12288;
	add.u64 	%rd9, %SPL, 12392;
	add.u64 	%rd10, %SPL, 11840;
	add.u64 	%rd11, %SPL, 11680;
	add.u64 	%rd12, %SPL, 12128;
	add.u64 	%rd13, %SPL, 12208;
	add.u64 	%rd14, %SPL, 12000;
	mov.u32 	%r769, %tid.x;
	mov.u32 	%r770, %ntid.x;
	mov.u32 	%r771, %ctaid.x;
	mad.lo.s32 	%r1, %r770, %r771, %r769;
	setp.gt.s32 	%p7, %r1, 401295;
	@%p7 bra 	$L__BB0_385;
	ld.param.u64 	%rd483, [_Z3psoPdS_S_S_S_lS__param_5];
	mov.b64 	%rd63, 0;
	st.local.u64 	[%rd14], %rd63;
	st.local.u64 	[%rd14+8], %rd63;
	st.local.u64 	[%rd14+16], %rd63;
	st.local.u64 	[%rd14+24], %rd63;
	st.local.u64 	[%rd14+32], %rd63;
	st.local.u64 	[%rd14+40], %rd63;
	st.local.u64 	[%rd14+48], %rd63;
	st.local.u64 	[%rd14+56], %rd63;
	st.local.u64 	[%rd14+64], %rd63;
	st.local.u64 	[%rd14+72], %rd63;
	st.local.u64 	[%rd14+80], %rd63;
	st.local.u64 	[%rd14+88], %rd63;
	st.local.u64 	[%rd14+96], %rd63;
	st.local.u64 	[%rd14+104], %rd63;
	st.local.u64 	[%rd14+112], %rd63;
	cvt.s64.s32 	%rd487, %r1;
	cvt.u32.u64 	%r772, %rd483;
	xor.b32  	%r773, %r772, -1429050551;
	mul.lo.s32 	%r774, %r773, 1099087573;
	{ .reg .b32 tmp; mov.b64 {tmp, %r775}, %rd483; }
	xor.b32  	%r776, %r775, -136515619;
	mul.lo.s32 	%r777, %r776, -1703105765;
	add.s32 	%r778, %r774, %r777;
	add.s32 	%r2, %r778, 6615241;
	add.s32 	%r2430, %r774, 123456789;
	st.local.v2.u32 	[%rd9], {%r2, %r2430};
	xor.b32  	%r2429, %r774, 362436069;
	add.s32 	%r2428, %r777, 521288629;
	st.local.v2.u32 	[%rd9+8], {%r2429, %r2428};
	xor.b32  	%r2427, %r777, 88675123;
	add.s32 	%r2426, %r774, 5783321;
	st.local.v2.u32 	[%rd9+16], {%r2427, %r2426};
	setp.eq.s32 	%p8, %r1, 0;
	@%p8 bra 	$L__BB0_116;
	mov.b32 	%r2413, 0;
$L__BB0_3:
	mov.u64 	%rd16, %rd487;
	and.b64  	%rd17, %rd16, 3;
	setp.eq.s64 	%p9, %rd17, 0;
	@%p9 bra 	$L__BB0_115;
	mul.wide.u32 	%rd64, %r2413, 3200;
	mov.u64 	%rd65, precalc_xorwow_matrix;
	add.s64 	%rd18, %rd65, %rd64;
	mov.b32 	%r2426, 0;
	mov.u32 	%r2427, %r2426;
	mov.u32 	%r2428, %r2426;
	mov.u32 	%r2429, %r2426;
	mov.u32 	%r2430, %r2426;
	mov.u32 	%r2419, %r2426;
$L__BB0_5:
	mul.wide.u32 	%rd66, %r2419, 4;
	add.s64 	%rd67, %rd9, %rd66;
	ld.local.u32 	%r20, [%rd67+4];
	shl.b32 	%r21, %r2419, 5;
	mov.b32 	%r2425, 0;
$L__BB0_6:
	.pragma "nounroll";
	shr.u32 	%r782, %r20, %r2425;
	and.b32  	%r783, %r782, 1;
	setp.eq.b32 	%p10, %r783, 1;
	not.pred 	%p11, %p10;
	add.s32 	%r784, %r21, %r2425;
	mul.lo.s32 	%r785, %r784, 5;
	mul.wide.u32 	%rd68, %r785, 4;
	add.s64 	%rd19, %rd18, %rd68;
	@%p11 bra 	$L__BB0_8;
	ld.global.u32 	%r786, [%rd19];
	xor.b32  	%r2430, %r2430, %r786;
	ld.global.u32 	%r787, [%rd19+4];
	xor.b32  	%r2429, %r2429, %r787;
	ld.global.u32 	%r788, [%rd19+8];
	xor.b32  	%r2428, %r2428, %r788;
	ld.global.u32 	%r789, [%rd19+12];
	xor.b32  	%r2427, %r2427, %r789;
	ld.global.u32 	%r790, [%rd19+16];
	xor.b32  	%r2426, %r2426, %r790;
$L__BB0_8:
	and.b32  	%r792, %r782, 2;
	setp.eq.s32 	%p12, %r792, 0;
	@%p12 bra 	$L__BB0_10;
	ld.global.u32 	%r793, [%rd19+20];
	xor.b32  	%r2430, %r2430, %r793;
	ld.global.u32 	%r794, [%rd19+24];
	xor.b32  	%r2429, %r2429, %r794;
	ld.global.u32 	%r795, [%rd19+28];
	xor.b32  	%r2428, %r2428, %r795;
	ld.global.u32 	%r796, [%rd19+32];
	xor.b32  	%r2427, %r2427, %r796;
	ld.global.u32 	%r797, [%rd19+36];
	xor.b32  	%r2426, %r2426, %r797;
$L__BB0_10:
	and.b32  	%r799, %r782, 4;
	setp.eq.s32 	%p13, %r799, 0;
	@%p13 bra 	$L__BB0_12;
	ld.global.u32 	%r800, [%rd19+40];
	xor.b32  	%r2430, %r2430, %r800;
	ld.global.u32 	%r801, [%rd19+44];
	xor.b32  	%r2429, %r2429, %r801;
	ld.global.u32 	%r802, [%rd19+48];
	xor.b32  	%r2428, %r2428, %r802;
	ld.global.u32 	%r803, [%rd19+52];
	xor.b32  	%r2427, %r2427, %r803;
	ld.global.u32 	%r804, [%rd19+56];
	xor.b32  	%r2426, %r2426, %r804;
$L__BB0_12:
	and.b32  	%r806, %r782, 8;
	setp.eq.s32 	%p14, %r806, 0;
	@%p14 bra 	$L__BB0_14;
	ld.global.u32 	%r807, [%rd19+60];
	xor.b32  	%r2430, %r2430, %r807;
	ld.global.u32 	%r808, [%rd19+64];
	xor.b32  	%r2429, %r2429, %r808;
	ld.global.u32 	%r809, [%rd19+68];
	xor.b32  	%r2428, %r2428, %r809;
	ld.global.u32 	%r810, [%rd19+72];
	xor.b32  	%r2427, %r2427, %r810;
	ld.global.u32 	%r811, [%rd19+76];
	xor.b32  	%r2426, %r2426, %r811;
$L__BB0_14:
	and.b32  	%r813, %r782, 16;
	setp.eq.s32 	%p15, %r813, 0;
	@%p15 bra 	$L__BB0_16;
	ld.global.u32 	%r814, [%rd19+80];
	xor.b32  	%r2430, %r2430, %r814;
	ld.global.u32 	%r815, [%rd19+84];
	xor.b32  	%r2429, %r2429, %r815;
	ld.global.u32 	%r816, [%rd19+88];
	xor.b32  	%r2428, %r2428, %r816;
	ld.global.u32 	%r817, [%rd19+92];
	xor.b32  	%r2427, %r2427, %r817;
	ld.global.u32 	%r818, [%rd19+96];
	xor.b32  	%r2426, %r2426, %r818;
$L__BB0_16:
	and.b32  	%r820, %r782, 32;
	setp.eq.s32 	%p16, %r820, 0;
	@%p16 bra 	$L__BB0_18;
	ld.global.u32 	%r821, [%rd19+100];
	xor.b32  	%r2430, %r2430, %r821;
	ld.global.u32 	%r822, [%rd19+104];
	xor.b32  	%r2429, %r2429, %r822;
	ld.global.u32 	%r823, [%rd19+108];
	xor.b32  	%r2428, %r2428, %r823;
	ld.global.u32 	%r824, [%rd19+112];
	xor.b32  	%r2427, %r2427, %r824;
	ld.global.u32 	%r825, [%rd19+116];
	xor.b32  	%r2426, %r2426, %r825;
$L__BB0_18:
	and.b32  	%r827, %r782, 64;
	setp.eq.s32 	%p17, %r827, 0;
	@%p17 bra 	$L__BB0_20;
	ld.global.u32 	%r828, [%rd19+120];
	xor.b32  	%r2430, %r2430, %r828;
	ld.global.u32 	%r829, [%rd19+124];
	xor.b32  	%r2429, %r2429, %r829;
	ld.global.u32 	%r830, [%rd19+128];
	xor.b32  	%r2428, %r2428, %r830;
	ld.global.u32 	%r831, [%rd19+132];
	xor.b32  	%r2427, %r2427, %r831;
	ld.global.u32 	%r832, [%rd19+136];
	xor.b32  	%r2426, %r2426, %r832;
$L__BB0_20:
	and.b32  	%r834, %r782, 128;
	setp.eq.s32 	%p18, %r834, 0;
	@%p18 bra 	$L__BB0_22;
	ld.global.u32 	%r835, [%rd19+140];
	xor.b32  	%r2430, %r2430, %r835;
	ld.global.u32 	%r836, [%rd19+144];
	xor.b32  	%r2429, %r2429, %r836;
	ld.global.u32 	%r837, [%rd19+148];
	xor.b32  	%r2428, %r2428, %r837;
	ld.global.u32 	%r838, [%rd19+152];
	xor.b32  	%r2427, %r2427, %r838;
	ld.global.u32 	%r839, [%rd19+156];
	xor.b32  	%r2426, %r2426, %r839;
$L__BB0_22:
	and.b32  	%r841, %r782, 256;
	setp.eq.s32 	%p19, %r841, 0;
	@%p19 bra 	$L__BB0_24;
	ld.global.u32 	%r842, [%rd19+160];
	xor.b32  	%r2430, %r2430, %r842;
	ld.global.u32 	%r843, [%rd19+164];
	xor.b32  	%r2429, %r2429, %r843;
	ld.global.u32 	%r844, [%rd19+168];
	xor.b32  	%r2428, %r2428, %r844;
	ld.global.u32 	%r845, [%rd19+172];
	xor.b32  	%r2427, %r2427, %r845;
	ld.global.u32 	%r846, [%rd19+176];
	xor.b32  	%r2426, %r2426, %r846;
$L__BB0_24:
	and.b32  	%r848, %r782, 512;
	setp.eq.s32 	%p20, %r848, 0;
	@%p20 bra 	$L__BB0_26;
	ld.global.u32 	%r849, [%rd19+180];
	xor.b32  	%r2430, %r2430, %r849;
	ld.global.u32 	%r850, [%rd19+184];
	xor.b32  	%r2429, %r2429, %r850;
	ld.global.u32 	%r851, [%rd19+188];
	xor.b32  	%r2428, %r2428, %r851;
	ld.global.u32 	%r852, [%rd19+192];
	xor.b32  	%r2427, %r2427, %r852;
	ld.global.u32 	%r853, [%rd19+196];
	xor.b32  	%r2426, %r2426, %r853;
$L__BB0_26:
	and.b32  	%r855, %r782, 1024;
	setp.eq.s32 	%p21, %r855, 0;
	@%p21 bra 	$L__BB0_28;
	ld.global.u32 	%r856, [%rd19+200];
	xor.b32  	%r2430, %r2430, %r856;
	ld.global.u32 	%r857, [%rd19+204];
	xor.b32  	%r2429, %r2429, %r857;
	ld.global.u32 	%r858, [%rd19+208];
	xor.b32  	%r2428, %r2428, %r858;
	ld.global.u32 	%r859, [%rd19+212];
	xor.b32  	%r2427, %r2427, %r859;
	ld.global.u32 	%r860, [%rd19+216];
	xor.b32  	%r2426, %r2426, %r860;
$L__BB0_28:
	and.b32  	%r862, %r782, 2048;
	setp.eq.s32 	%p22, %r862, 0;
	@%p22 bra 	$L__BB0_30;
	ld.global.u32 	%r863, [%rd19+220];
	xor.b32  	%r2430, %r2430, %r863;
	ld.global.u32 	%r864, [%rd19+224];
	xor.b32  	%r2429, %r2429, %r864;
	ld.global.u32 	%r865, [%rd19+228];
	xor.b32  	%r2428, %r2428, %r865;
	ld.global.u32 	%r866, [%rd19+232];
	xor.b32  	%r2427, %r2427, %r866;
	ld.global.u32 	%r867, [%rd19+236];
	xor.b32  	%r2426, %r2426, %r867;
$L__BB0_30:
	and.b32  	%r869, %r782, 4096;
	setp.eq.s32 	%p23, %r869, 0;
	@%p23 bra 	$L__BB0_32;
	ld.global.u32 	%r870, [%rd19+240];
	xor.b32  	%r2430, %r2430, %r870;
	ld.global.u32 	%r871, [%rd19+244];
	xor.b32  	%r2429, %r2429, %r871;
	ld.global.u32 	%r872, [%rd19+248];
	xor.b32  	%r2428, %r2428, %r872;
	ld.global.u32 	%r873, [%rd19+252];
	xor.b32  	%r2427, %r2427, %r873;
	ld.global.u32 	%r874, [%rd19+256];
	xor.b32  	%r2426, %r2426, %r874;
$L__BB0_32:
	and.b32  	%r876, %r782, 8192;
	setp.eq.s32 	%p24, %r876, 0;
	@%p24 bra 	$L__BB0_34;
	ld.global.u32 	%r877, [%rd19+260];
	xor.b32  	%r2430, %r2430, %r877;
	ld.global.u32 	%r878, [%rd19+264];
	xor.b32  	%r2429, %r2429, %r878;
	ld.global.u32 	%r879, [%rd19+268];
	xor.b32  	%r2428, %r2428, %r879;
	ld.global.u32 	%r880, [%rd19+272];
	xor.b32  	%r2427, %r2427, %r880;
	ld.global.u32 	%r881, [%rd19+276];
	xor.b32  	%r2426, %r2426, %r881;
$L__BB0_34:
	and.b32  	%r883, %r782, 16384;
	setp.eq.s32 	%p25, %r883, 0;
	@%p25 bra 	$L__BB0_36;
	ld.global.u32 	%r884, [%rd19+280];
	xor.b32  	%r2430, %r2430, %r884;
	ld.global.u32 	%r885, [%rd19+284];
	xor.b32  	%r2429, %r2429, %r885;
	ld.global.u32 	%r886, [%rd19+288];
	xor.b32  	%r2428, %r2428, %r886;
	ld.global.u32 	%r887, [%rd19+292];
	xor.b32  	%r2427, %r2427, %r887;
	ld.global.u32 	%r888, [%rd19+296];
	xor.b32  	%r2426, %r2426, %r888;
$L__BB0_36:
	and.b32  	%r890, %r782, 32768;
	setp.eq.s32 	%p26, %r890, 0;
	@%p26 bra 	$L__BB0_38;
	ld.global.u32 	%r891, [%rd19+300];
	xor.b32  	%r2430, %r2430, %r891;
	ld.global.u32 	%r892, [%rd19+304];
	xor.b32  	%r2429, %r2429, %r892;
	ld.global.u32 	%r893, [%rd19+308];
	xor.b32  	%r2428, %r2428, %r893;
	ld.global.u32 	%r894, [%rd19+312];
	xor.b32  	%r2427, %r2427, %r894;
	ld.global.u32 	%r895, [%rd19+316];
	xor.b32  	%r2426, %r2426, %r895;
$L__BB0_38:
	add.s32 	%r2425, %r2425, 16;
	setp.ne.s32 	%p27, %r2425, 32;
	@%p27 bra 	$L__BB0_6;
	mad.lo.s32 	%r896, %r2419, -31, %r21;
	add.s32 	%r2419, %r896, 1;
	setp.ne.s32 	%p28, %r2419, 5;
	@%p28 bra 	$L__BB0_5;
	st.local.u32 	[%rd9+4], %r2430;
	st.local.v2.u32 	[%rd9+8], {%r2429, %r2428};
	st.local.v2.u32 	[%rd9+16], {%r2427, %r2426};
	setp.eq.s64 	%p29, %rd17, 1;
	@%p29 bra 	$L__BB0_115;
	mov.b32 	%r2426, 0;
	mov.u32 	%r2427, %r2426;
	mov.u32 	%r2428, %r2426;
	mov.u32 	%r2429, %r2426;
	mov.u32 	%r2430, %r2426;
	mov.u32 	%r2511, %r2426;
$L__BB0_42:
	mul.wide.u32 	%rd69, %r2511, 4;
	add.s64 	%rd70, %rd9, %rd69;
	ld.local.u32 	%r196, [%rd70+4];
	shl.b32 	%r197, %r2511, 5;
	mov.b32 	%r2517, 0;
$L__BB0_43:
	.pragma "nounroll";
	shr.u32 	%r899, %r196, %r2517;
	and.b32  	%r900, %r899, 1;
	setp.eq.b32 	%p30, %r900, 1;
	not.pred 	%p31, %p30;
	add.s32 	%r901, %r197, %r2517;
	mul.lo.s32 	%r902, %r901, 5;
	mul.wide.u32 	%rd71, %r902, 4;
	add.s64 	%rd20, %rd18, %rd71;
	@%p31 bra 	$L__BB0_45;
	ld.global.u32 	%r903, [%rd20];
	xor.b32  	%r2430, %r2430, %r903;
	ld.global.u32 	%r904, [%rd20+4];
	xor.b32  	%r2429, %r2429, %r904;
	ld.global.u32 	%r905, [%rd20+8];
	xor.b32  	%r2428, %r2428, %r905;
	ld.global.u32 	%r906, [%rd20+12];
	xor.b32  	%r2427, %r2427, %r906;
	ld.global.u32 	%r907, [%rd20+16];
	xor.b32  	%r2426, %r2426, %r907;
$L__BB0_45:
	and.b32  	%r909, %r899, 2;
	setp.eq.s32 	%p32, %r909, 0;
	@%p32 bra 	$L__BB0_47;
	ld.global.u32 	%r910, [%rd20+20];
	xor.b32  	%r2430, %r2430, %r910;
	ld.global.u32 	%r911, [%rd20+24];
	xor.b32  	%r2429, %r2429, %r911;
	ld.global.u32 	%r912, [%rd20+28];
	xor.b32  	%r2428, %r2428, %r912;
	ld.global.u32 	%r913, [%rd20+32];
	xor.b32  	%r2427, %r2427, %r913;
	ld.global.u32 	%r914, [%rd20+36];
	xor.b32  	%r2426, %r2426, %r914;
$L__BB0_47:
	and.b32  	%r916, %r899, 4;
	setp.eq.s32 	%p33, %r916, 0;
	@%p33 bra 	$L__BB0_49;
	ld.global.u32 	%r917, [%rd20+40];
	xor.b32  	%r2430, %r2430, %r917;
	ld.global.u32 	%r918, [%rd20+44];
	xor.b32  	%r2429, %r2429, %r918;
	ld.global.u32 	%r919, [%rd20+48];
	xor.b32  	%r2428, %r2428, %r919;
	ld.global.u32 	%r920, [%rd20+52];
	xor.b32  	%r2427, %r2427, %r920;
	ld.global.u32 	%r921, [%rd20+56];
	xor.b32  	%r2426, %r2426, %r921;
$L__BB0_49:
	and.b32  	%r923, %r899, 8;
	setp.eq.s32 	%p34, %r923, 0;
	@%p34 bra 	$L__BB0_51;
	ld.global.u32 	%r924, [%rd20+60];
	xor.b32  	%r2430, %r2430, %r924;
	ld.global.u32 	%r925, [%rd20+64];
	xor.b32  	%r2429, %r2429, %r925;
	ld.global.u32 	%r926, [%rd20+68];
	xor.b32  	%r2428, %r2428, %r926;
	ld.global.u32 	%r927, [%rd20+72];
	xor.b32  	%r2427, %r2427, %r927;
	ld.global.u32 	%r928, [%rd20+76];
	xor.b32  	%r2426, %r2426, %r928;
$L__BB0_51:
	and.b32  	%r930, %r899, 16;
	setp.eq.s32 	%p35, %r930, 0;
	@%p35 bra 	$L__BB0_53;
	ld.global.u32 	%r931, [%rd20+80];
	xor.b32  	%r2430, %r2430, %r931;
	ld.global.u32 	%r932, [%rd20+84];
	xor.b32  	%r2429, %r2429, %r932;
	ld.global.u32 	%r933, [%rd20+88];
	xor.b32  	%r2428, %r2428, %r933;
	ld.global.u32 	%r934, [%rd20+92];
	xor.b32  	%r2427, %r2427, %r934;
	ld.global.u32 	%r935, [%rd20+96];
	xor.b32  	%r2426, %r2426, %r935;
$L__BB0_53:
	and.b32  	%r937, %r899, 32;
	setp.eq.s32 	%p36, %r937, 0;
	@%p36 bra 	$L__BB0_55;
	ld.global.u32 	%r938, [%rd20+100];
	xor.b32  	%r2430, %r2430, %r938;
	ld.global.u32 	%r939, [%rd20+104];
	xor.b32  	%r2429, %r2429, %r939;
	ld.global.u32 	%r940, [%rd20+108];
	xor.b32  	%r2428, %r2428, %r940;
	ld.global.u32 	%r941, [%rd20+112];
	xor.b32  	%r2427, %r2427, %r941;
	ld.global.u32 	%r942, [%rd20+116];
	xor.b32  	%r2426, %r2426, %r942;
$L__BB0_55:
	and.b32  	%r944, %r899, 64;
	setp.eq.s32 	%p37, %r944, 0;
	@%p37 bra 	$L__BB0_57;
	ld.global.u32 	%r945, [%rd20+120];
	xor.b32  	%r2430, %r2430, %r945;
	ld.global.u32 	%r946, [%rd20+124];
	xor.b32  	%r2429, %r2429, %r946;
	ld.global.u32 	%r947, [%rd20+128];
	xor.b32  	%r2428, %r2428, %r947;
	ld.global.u32 	%r948, [%rd20+132];
	xor.b32  	%r2427, %r2427, %r948;
	ld.global.u32 	%r949, [%rd20+136];
	xor.b32  	%r2426, %r2426, %r949;
$L__BB0_57:
	and.b32  	%r951, %r899, 128;
	setp.eq.s32 	%p38, %r951, 0;
	@%p38 bra 	$L__BB0_59;
	ld.global.u32 	%r952, [%rd20+140];
	xor.b32  	%r2430, %r2430, %r952;
	ld.global.u32 	%r953, [%rd20+144];
	xor.b32  	%r2429, %r2429, %r953;
	ld.global.u32 	%r954, [%rd20+148];
	xor.b32  	%r2428, %r2428, %r954;
	ld.global.u32 	%r955, [%rd20+152];
	xor.b32  	%r2427, %r2427, %r955;
	ld.global.u32 	%r956, [%rd20+156];
	xor.b32  	%r2426, %r2426, %r956;
$L__BB0_59:
	and.b32  	%r958, %r899, 256;
	setp.eq.s32 	%p39, %r958, 0;
	@%p39 bra 	$L__BB0_61;
	ld.global.u32 	%r959, [%rd20+160];
	xor.b32  	%r2430, %r2430, %r959;
	ld.global.u32 	%r960, [%rd20+164];
	xor.b32  	%r2429, %r2429, %r960;
	ld.global.u32 	%r961, [%rd20+168];
	xor.b32  	%r2428, %r2428, %r961;
	ld.global.u32 	%r962, [%rd20+172];
	xor.b32  	%r2427, %r2427, %r962;
	ld.global.u32 	%r963, [%rd20+176];
	xor.b32  	%r2426, %r2426, %r963;
$L__BB0_61:
	and.b32  	%r965, %r899, 512;
	setp.eq.s32 	%p40, %r965, 0;
	@%p40 bra 	$L__BB0_63;
	ld.global.u32 	%r966, [%rd20+180];
	xor.b32  	%r2430, %r2430, %r966;
	ld.global.u32 	%r967, [%rd20+184];
	xor.b32  	%r2429, %r2429, %r967;
	ld.global.u32 	%r968, [%rd20+188];
	xor.b32  	%r2428, %r2428, %r968;
	ld.global.u32 	%r969, [%rd20+192];
	xor.b32  	%r2427, %r2427, %r969;
	ld.global.u32 	%r970, [%rd20+196];
	xor.b32  	%r2426, %r2426, %r970;
$L__BB0_63:
	and.b32  	%r972, %r899, 1024;
	setp.eq.s32 	%p41, %r972, 0;
	@%p41 bra 	$L__BB0_65;
	ld.global.u32 	%r973, [%rd20+200];
	xor.b32  	%r2430, %r2430, %r973;
	ld.global.u32 	%r974, [%rd20+204];
	xor.b32  	%r2429, %r2429, %r974;
	ld.global.u32 	%r975, [%rd20+208];
	xor.b32  	%r2428, %r2428, %r975;
	ld.global.u32 	%r976, [%rd20+212];
	xor.b32  	%r2427, %r2427, %r976;
	ld.global.u32 	%r977, [%rd20+216];
	xor.b32  	%r2426, %r2426, %r977;
$L__BB0_65:
	and.b32  	%r979, %r899, 2048;
	setp.eq.s32 	%p42, %r979, 0;
	@%p42 bra 	$L__BB0_67;
	ld.global.u32 	%r980, [%rd20+220];
	xor.b32  	%r2430, %r2430, %r980;
	ld.global.u32 	%r981, [%rd20+224];
	xor.b32  	%r2429, %r2429, %r981;
	ld.global.u32 	%r982, [%rd20+228];
	xor.b32  	%r2428, %r2428, %r982;
	ld.global.u32 	%r983, [%rd20+232];
	xor.b32  	%r2427, %r2427, %r983;
	ld.global.u32 	%r984, [%rd20+236];
	xor.b32  	%r2426, %r2426, %r984;
$L__BB0_67:
	and.b32  	%r986, %r899, 4096;
	setp.eq.s32 	%p43, %r986, 0;
	@%p43 bra 	$L__BB0_69;
	ld.global.u32 	%r987, [%rd20+240];
	xor.b32  	%r2430, %r2430, %r987;
	ld.global.u32 	%r988, [%rd20+244];
	xor.b32  	%r2429, %r2429, %r988;
	ld.global.u32 	%r989, [%rd20+248];
	xor.b32  	%r2428, %r2428, %r989;
	ld.global.u32 	%r990, [%rd20+252];
	xor.b32  	%r2427, %r2427, %r990;
	ld.global.u32 	%r991, [%rd20+256];
	xor.b32  	%r2426, %r2426, %r991;
$L__BB0_69:
	and.b32  	%r993, %r899, 8192;
	setp.eq.s32 	%p44, %r993, 0;
	@%p44 bra 	$L__BB0_71;
	ld.global.u32 	%r994, [%rd20+260];
	xor.b32  	%r2430, %r2430, %r994;
	ld.global.u32 	%r995, [%rd20+264];
	xor.b32  	%r2429, %r2429, %r995;
	ld.global.u32 	%r996, [%rd20+268];
	xor.b32  	%r2428, %r2428, %r996;
	ld.global.u32 	%r997, [%rd20+272];
	xor.b32  	%r2427, %r2427, %r997;
	ld.global.u32 	%r998, [%rd20+276];
	xor.b32  	%r2426, %r2426, %r998;
$L__BB0_71:
	and.b32  	%r1000, %r899, 16384;
	setp.eq.s32 	%p45, %r1000, 0;
	@%p45 bra 	$L__BB0_73;
	ld.global.u32 	%r1001, [%rd20+280];
	xor.b32  	%r2430, %r2430, %r1001;
	ld.global.u32 	%r1002, [%rd20+284];
	xor.b32  	%r2429, %r2429, %r1002;
	ld.global.u32 	%r1003, [%rd20+288];
	xor.b32  	%r2428, %r2428, %r1003;
	ld.global.u32 	%r1004, [%rd20+292];
	xor.b32  	%r2427, %r2427, %r1004;
	ld.global.u32 	%r1005, [%rd20+296];
	xor.b32  	%r2426, %r2426, %r1005;
$L__BB0_73:
	and.b32  	%r1007, %r899, 32768;
	setp.eq.s32 	%p46, %r1007, 0;
	@%p46 bra 	$L__BB0_75;
	ld.global.u32 	%r1008, [%rd20+300];
	xor.b32  	%r2430, %r2430, %r1008;
	ld.global.u32 	%r1009, [%rd20+304];
	xor.b32  	%r2429, %r2429, %r1009;
	ld.global.u32 	%r1010, [%rd20+308];
	xor.b32  	%r2428, %r2428, %r1010;
	ld.global.u32 	%r1011, [%rd20+312];
	xor.b32  	%r2427, %r2427, %r1011;
	ld.global.u32 	%r1012, [%rd20+316];
	xor.b32  	%r2426, %r2426, %r1012;
$L__BB0_75:
	add.s32 	%r2517, %r2517, 16;
	setp.ne.s32 	%p47, %r2517, 32;
	@%p47 bra 	$L__BB0_43;
	mad.lo.s32 	%r1013, %r2511, -31, %r197;
	add.s32 	%r2511, %r1013, 1;
	setp.ne.s32 	%p48, %r2511, 5;
	@%p48 bra 	$L__BB0_42;
	st.local.u32 	[%rd9+4], %r2430;
	st.local.v2.u32 	[%rd9+8], {%r2429, %r2428};
	st.local.v2.u32 	[%rd9+16], {%r2427, %r2426};
	setp.ne.s64 	%p49, %rd17, 3;
	@%p49 bra 	$L__BB0_115;
	mov.b32 	%r2426, 0;
	mov.u32 	%r2427, %r2426;
	mov.u32 	%r2428, %r2426;
	mov.u32 	%r2429, %r2426;
	mov.u32 	%r2430, %r2426;
	mov.u32 	%r2603, %r2426;
$L__BB0_79:
	mul.wide.u32 	%rd72, %r2603, 4;
	add.s64 	%rd73, %rd9, %rd72;
	ld.local.u32 	%r372, [%rd73+4];
	shl.b32 	%r373, %r2603, 5;
	mov.b32 	%r2609, 0;
$L__BB0_80:
	.pragma "nounroll";
	shr.u32 	%r1016, %r372, %r2609;
	and.b32  	%r1017, %r1016, 1;
	setp.eq.b32 	%p50, %r1017, 1;
	not.pred 	%p51, %p50;
	add.s32 	%r1018, %r373, %r2609;
	mul.lo.s32 	%r1019, %r1018, 5;
	mul.wide.u32 	%rd74, %r1019, 4;
	add.s64 	%rd21, %rd18, %rd74;
	@%p51 bra 	$L__BB0_82;
	ld.global.u32 	%r1020, [%rd21];
	xor.b32  	%r2430, %r2430, %r1020;
	ld.global.u32 	%r1021, [%rd21+4];
	xor.b32  	%r2429, %r2429, %r1021;
	ld.global.u32 	%r1022, [%rd21+8];
	xor.b32  	%r2428, %r2428, %r1022;
	ld.global.u32 	%r1023, [%rd21+12];
	xor.b32  	%r2427, %r2427, %r1023;
	ld.global.u32 	%r1024, [%rd21+16];
	xor.b32  	%r2426, %r2426, %r1024;
$L__BB0_82:
	and.b32  	%r1026, %r1016, 2;
	setp.eq.s32 	%p52, %r1026, 0;
	@%p52 bra 	$L__BB0_84;
	ld.global.u32 	%r1027, [%rd21+20];
	xor.b32  	%r2430, %r2430, %r1027;
	ld.global.u32 	%r1028, [%rd21+24];
	xor.b32  	%r2429, %r2429, %r1028;
	ld.global.u32 	%r1029, [%rd21+28];
	xor.b32  	%r2428, %r2428, %r1029;
	ld.global.u32 	%r1030, [%rd21+32];
	xor.b32  	%r2427, %r2427, %r1030;
	ld.global.u32 	%r1031, [%rd21+36];
	xor.b32  	%r2426, %r2426, %r1031;
$L__BB0_84:
	and.b32  	%r1033, %r1016, 4;
	setp.eq.s32 	%p53, %r1033, 0;
	@%p53 bra 	$L__BB0_86;
	ld.global.u32 	%r1034, [%rd21+40];
	xor.b32  	%r2430, %r2430, %r1034;
	ld.global.u32 	%r1035, [%rd21+44];
	xor.b32  	%r2429, %r2429, %r1035;
	ld.global.u32 	%r1036, [%rd21+48];
	xor.b32  	%r2428, %r2428, %r1036;
	ld.global.u32 	%r1037, [%rd21+52];
	xor.b32  	%r2427, %r2427, %r1037;
	ld.global.u32 	%r1038, [%rd21+56];
	xor.b32  	%r2426, %r2426, %r1038;
$L__BB0_86:
	and.b32  	%r1040, %r1016, 8;
	setp.eq.s32 	%p54, %r1040, 0;
	@%p54 bra 	$L__BB0_88;
	ld.global.u32 	%r1041, [%rd21+60];
	xor.b32  	%r2430, %r2430, %r1041;
	ld.global.u32 	%r1042, [%rd21+64];
	xor.b32  	%r2429, %r2429, %r1042;
	ld.global.u32 	%r1043, [%rd21+68];
	xor.b32  	%r2428, %r2428, %r1043;
	ld.global.u32 	%r1044, [%rd21+72];
	xor.b32  	%r2427, %r2427, %r1044;
	ld.global.u32 	%r1045, [%rd21+76];
	xor.b32  	%r2426, %r2426, %r1045;
$L__BB0_88:
	and.b32  	%r1047, %r1016, 16;
	setp.eq.s32 	%p55, %r1047, 0;
	@%p55 bra 	$L__BB0_90;
	ld.global.u32 	%r1048, [%rd21+80];
	xor.b32  	%r2430, %r2430, %r1048;
	ld.global.u32 	%r1049, [%rd21+84];
	xor.b32  	%r2429, %r2429, %r1049;
	ld.global.u32 	%r1050, [%rd21+88];
	xor.b32  	%r2428, %r2428, %r1050;
	ld.global.u32 	%r1051, [%rd21+92];
	xor.b32  	%r2427, %r2427, %r1051;
	ld.global.u32 	%r1052, [%rd21+96];
	xor.b32  	%r2426, %r2426, %r1052;
$L__BB0_90:
	and.b32  	%r1054, %r1016, 32;
	setp.eq.s32 	%p56, %r1054, 0;
	@%p56 bra 	$L__BB0_92;
	ld.global.u32 	%r1055, [%rd21+100];
	xor.b32  	%r2430, %r2430, %r1055;
	ld.global.u32 	%r1056, [%rd21+104];
	xor.b32  	%r2429, %r2429, %r1056;
	ld.global.u32 	%r1057, [%rd21+108];
	xor.b32  	%r2428, %r2428, %r1057;
	ld.global.u32 	%r1058, [%rd21+112];
	xor.b32  	%r2427, %r2427, %r1058;
	ld.global.u32 	%r1059, [%rd21+116];
	xor.b32  	%r2426, %r2426, %r1059;
$L__BB0_92:
	and.b32  	%r1061, %r1016, 64;
	setp.eq.s32 	%p57, %r1061, 0;
	@%p57 bra 	$L__BB0_94;
	ld.global.u32 	%r1062, [%rd21+120];
	xor.b32  	%r2430, %r2430, %r1062;
	ld.global.u32 	%r1063, [%rd21+124];
	xor.b32  	%r2429, %r2429, %r1063;
	ld.global.u32 	%r1064, [%rd21+128];
	xor.b32  	%r2428, %r2428, %r1064;
	ld.global.u32 	%r1065, [%rd21+132];
	xor.b32  	%r2427, %r2427, %r1065;
	ld.global.u32 	%r1066, [%rd21+136];
	xor.b32  	%r2426, %r2426, %r1066;
$L__BB0_94:
	and.b32  	%r1068, %r1016, 128;
	setp.eq.s32 	%p58, %r1068, 0;
	@%p58 bra 	$L__BB0_96;
	ld.global.u32 	%r1069, [%rd21+140];
	xor.b32  	%r2430, %r2430, %r1069;
	ld.global.u32 	%r1070, [%rd21+144];
	xor.b32  	%r2429, %r2429, %r1070;
	ld.global.u32 	%r1071, [%rd21+148];
	xor.b32  	%r2428, %r2428, %r1071;
	ld.global.u32 	%r1072, [%rd21+152];
	xor.b32  	%r2427, %r2427, %r1072;
	ld.global.u32 	%r1073, [%rd21+156];
	xor.b32  	%r2426, %r2426, %r1073;
$L__BB0_96:
	and.b32  	%r1075, %r1016, 256;
	setp.eq.s32 	%p59, %r1075, 0;
	@%p59 bra 	$L__BB0_98;
	ld.global.u32 	%r1076, [%rd21+160];
	xor.b32  	%r2430, %r2430, %r1076;
	ld.global.u32 	%r1077, [%rd21+164];
	xor.b32  	%r2429, %r2429, %r1077;
	ld.global.u32 	%r1078, [%rd21+168];
	xor.b32  	%r2428, %r2428, %r1078;
	ld.global.u32 	%r1079, [%rd21+172];
	xor.b32  	%r2427, %r2427, %r1079;
	ld.global.u32 	%r1080, [%rd21+176];
	xor.b32  	%r2426, %r2426, %r1080;
$L__BB0_98:
	and.b32  	%r1082, %r1016, 512;
	setp.eq.s32 	%p60, %r1082, 0;
	@%p60 bra 	$L__BB0_100;
	ld.global.u32 	%r1083, [%rd21+180];
	xor.b32  	%r2430, %r2430, %r1083;
	ld.global.u32 	%r1084, [%rd21+184];
	xor.b32  	%r2429, %r2429, %r1084;
	ld.global.u32 	%r1085, [%rd21+188];
	xor.b32  	%r2428, %r2428, %r1085;
	ld.global.u32 	%r1086, [%rd21+192];
	xor.b32  	%r2427, %r2427, %r1086;
	ld.global.u32 	%r1087, [%rd21+196];
	xor.b32  	%r2426, %r2426, %r1087;
$L__BB0_100:
	and.b32  	%r1089, %r1016, 1024;
	setp.eq.s32 	%p61, %r1089, 0;
	@%p61 bra 	$L__BB0_102;
	ld.global.u32 	%r1090, [%rd21+200];
	xor.b32  	%r2430, %r2430, %r1090;
	ld.global.u32 	%r1091, [%rd21+204];
	xor.b32  	%r2429, %r2429, %r1091;
	ld.global.u32 	%r1092, [%rd21+208];
	xor.b32  	%r2428, %r2428, %r1092;
	ld.global.u32 	%r1093, [%rd21+212];
	xor.b32  	%r2427, %r2427, %r1093;
	ld.global.u32 	%r1094, [%rd21+216];
	xor.b32  	%r2426, %r2426, %r1094;
$L__BB0_102:
	and.b32  	%r1096, %r1016, 2048;
	setp.eq.s32 	%p62, %r1096, 0;
	@%p62 bra 	$L__BB0_104;
	ld.global.u32 	%r1097, [%rd21+220];
	xor.b32  	%r2430, %r2430, %r1097;
	ld.global.u32 	%r1098, [%rd21+224];
	xor.b32  	%r2429, %r2429, %r1098;
	ld.global.u32 	%r1099, [%rd21+228];
	xor.b32  	%r2428, %r2428, %r1099;
	ld.global.u32 	%r1100, [%rd21+232];
	xor.b32  	%r2427, %r2427, %r1100;
	ld.global.u32 	%r1101, [%rd21+236];
	xor.b32  	%r2426, %r2426, %r1101;
$L__BB0_104:
	and.b32  	%r1103, %r1016, 4096;
	setp.eq.s32 	%p63, %r1103, 0;
	@%p63 bra 	$L__BB0_106;
	ld.global.u32 	%r1104, [%rd21+240];
	xor.b32  	%r2430, %r2430, %r1104;
	ld.global.u32 	%r1105, [%rd21+244];
	xor.b32  	%r2429, %r2429, %r1105;
	ld.global.u32 	%r1106, [%rd21+248];
	xor.b32  	%r2428, %r2428, %r1106;
	ld.global.u32 	%r1107, [%rd21+252];
	xor.b32  	%r2427, %r2427, %r1107;
	ld.global.u32 	%r1108, [%rd21+256];
	xor.b32  	%r2426, %r2426, %r1108;
$L__BB0_106:
	and.b32  	%r1110, %r1016, 8192;
	setp.eq.s32 	%p64, %r1110, 0;
	@%p64 bra 	$L__BB0_108;
	ld.global.u32 	%r1111, [%rd21+260];
	xor.b32  	%r2430, %r2430, %r1111;
	ld.global.u32 	%r1112, [%rd21+264];
	xor.b32  	%r2429, %r2429, %r1112;
	ld.global.u32 	%r1113, [%rd21+268];
	xor.b32  	%r2428, %r2428, %r1113;
	ld.global.u32 	%r1114, [%rd21+272];
	xor.b32  	%r2427, %r2427, %r1114;
	ld.global.u32 	%r1115, [%rd21+276];
	xor.b32  	%r2426, %r2426, %r1115;
$L__BB0_108:
	and.b32  	%r1117, %r1016, 16384;
	setp.eq.s32 	%p65, %r1117, 0;
	@%p65 bra 	$L__BB0_110;
	ld.global.u32 	%r1118, [%rd21+280];
	xor.b32  	%r2430, %r2430, %r1118;
	ld.global.u32 	%r1119, [%rd21+284];
	xor.b32  	%r2429, %r2429, %r1119;
	ld.global.u32 	%r1120, [%rd21+288];
	xor.b32  	%r2428, %r2428, %r1120;
	ld.global.u32 	%r1121, [%rd21+292];
	xor.b32  	%r2427, %r2427, %r1121;
	ld.global.u32 	%r1122, [%rd21+296];
	xor.b32  	%r2426, %r2426, %r1122;
$L__BB0_110:
	and.b32  	%r1124, %r1016, 32768;
	setp.eq.s32 	%p66, %r1124, 0;
	@%p66 bra 	$L__BB0_112;
	ld.global.u32 	%r1125, [%rd21+300];
	xor.b32  	%r2430, %r2430, %r1125;
	ld.global.u32 	%r1126, [%rd21+304];
	xor.b32  	%r2429, %r2429, %r1126;
	ld.global.u32 	%r1127, [%rd21+308];
	xor.b32  	%r2428, %r2428, %r1127;
	ld.global.u32 	%r1128, [%rd21+312];
	xor.b32  	%r2427, %r2427, %r1128;
	ld.global.u32 	%r1129, [%rd21+316];
	xor.b32  	%r2426, %r2426, %r1129;
$L__BB0_112:
	add.s32 	%r2609, %r2609, 16;
	setp.ne.s32 	%p67, %r2609, 32;
	@%p67 bra 	$L__BB0_80;
	mad.lo.s32 	%r1130, %r2603, -31, %r373;
	add.s32 	%r2603, %r1130, 1;
	setp.ne.s32 	%p68, %r2603, 5;
	@%p68 bra 	$L__BB0_79;
	st.local.u32 	[%rd9+4], %r2430;
	st.local.v2.u32 	[%rd9+8], {%r2429, %r2428};
	st.local.v2.u32 	[%rd9+16], {%r2427, %r2426};
$L__BB0_115:
	shr.u64 	%rd487, %rd16, 2;
	add.s32 	%r2413, %r2413, 1;
	setp.gt.u64 	%p69, %rd16, 3;
	@%p69 bra 	$L__BB0_3;
$L__BB0_116:
	mov.b32 	%r2700, 0;
	st.local.v2.u32 	[%rd9+24], {%r2700, %r2700};
	st.local.u32 	[%rd9+32], %r2700;
	mov.b64 	%rd75, 0;
	st.local.u64 	[%rd9+40], %rd75;
	ld.global.f64 	%fd494, [%rd1+24];
	ld.global.f64 	%fd495, [%rd1+16];
	sub.f64 	%fd496, %fd494, %fd495;
	mul.f64 	%fd1, %fd496, 0d3FE0000000000000;
	shl.b32 	%r1132, %r1, 1;
	cvta.to.global.u64 	%rd76, %rd44;
	mul.wide.s32 	%rd77, %r1132, 8;
	add.s64 	%rd78, %rd76, %rd77;
	ld.global.f64 	%fd2, [%rd78];
	ld.global.f64 	%fd3, [%rd78+8];
	ld.global.f64 	%fd4, [%rd78+16];
	ld.global.f64 	%fd5, [%rd78+24];
	add.f64 	%fd497, %fd1, %fd1;
	shr.u32 	%r1133, %r2430, 2;
	xor.b32  	%r1134, %r1133, %r2430;
	shl.b32 	%r1135, %r2426, 4;
	shl.b32 	%r1136, %r1134, 1;
	xor.b32  	%r1137, %r1136, %r1135;
	xor.b32  	%r1138, %r1137, %r1134;
	xor.b32  	%r1139, %r1138, %r2426;
	add.s32 	%r1140, %r2, %r1139;
	add.s32 	%r1141, %r1140, 362437;
	shr.u32 	%r1142, %r2429, 2;
	xor.b32  	%r1143, %r1142, %r2429;
	shl.b32 	%r1144, %r1139, 4;
	shl.b32 	%r1145, %r1143, 1;
	xor.b32  	%r1146, %r1145, %r1144;
	xor.b32  	%r1147, %r1146, %r1143;
	xor.b32  	%r1148, %r1147, %r1139;
	add.s32 	%r1149, %r2, %r1148;
	add.s32 	%r1150, %r1149, 724874;
	cvt.u64.u32 	%rd79, %r1141;
	mul.wide.u32 	%rd80, %r1150, 2097152;
	xor.b64  	%rd81, %rd80, %rd79;
	cvt.rn.f64.u64 	%fd498, %rd81;
	fma.rn.f64 	%fd499, %fd498, 0d3CA0000000000000, 0d3C90000000000000;
	mul.f64 	%fd500, %fd497, %fd499;
	sub.f64 	%fd501, %fd500, %fd1;
	shr.u32 	%r1151, %r2428, 2;
	xor.b32  	%r1152, %r1151, %r2428;
	shl.b32 	%r1153, %r1148, 4;
	shl.b32 	%r1154, %r1152, 1;
	xor.b32  	%r1155, %r1154, %r1153;
	xor.b32  	%r1156, %r1155, %r1152;
	xor.b32  	%r1157, %r1156, %r1148;
	add.s32 	%r1158, %r2, %r1157;
	add.s32 	%r1159, %r1158, 1087311;
	shr.u32 	%r1160, %r2427, 2;
	xor.b32  	%r1161, %r1160, %r2427;
	shl.b32 	%r1162, %r1157, 4;
	shl.b32 	%r1163, %r1161, 1;
	xor.b32  	%r1164, %r1163, %r1162;
	xor.b32  	%r1165, %r1164, %r1161;
	xor.b32  	%r1166, %r1165, %r1157;
	add.s32 	%r1167, %r2, %r1166;
	add.s32 	%r1168, %r1167, 1449748;
	cvt.u64.u32 	%rd82, %r1159;
	mul.wide.u32 	%rd83, %r1168, 2097152;
	xor.b64  	%rd84, %rd83, %rd82;
	cvt.rn.f64.u64 	%fd502, %rd84;
	fma.rn.f64 	%fd503, %fd502, 0d3CA0000000000000, 0d3C90000000000000;
	fma.rn.f64 	%fd504, %fd496, %fd503, %fd495;
	shr.u32 	%r1169, %r2426, 2;
	xor.b32  	%r1170, %r1169, %r2426;
	shl.b32 	%r1171, %r1166, 4;
	shl.b32 	%r1172, %r1170, 1;
	xor.b32  	%r1173, %r1172, %r1171;
	xor.b32  	%r1174, %r1173, %r1170;
	xor.b32  	%r1175, %r1174, %r1166;
	add.s32 	%r1176, %r2, %r1175;
	add.s32 	%r1177, %r1176, 1812185;
	shr.u32 	%r1178, %r1139, 2;
	xor.b32  	%r1179, %r1178, %r1139;
	shl.b32 	%r1180, %r1175, 4;
	shl.b32 	%r1181, %r1179, 1;
	xor.b32  	%r1182, %r1181, %r1180;
	xor.b32  	%r1183, %r1182, %r1179;
	xor.b32  	%r1184, %r1183, %r1175;
	add.s32 	%r1185, %r2, %r1184;
	add.s32 	%r1186, %r1185, 2174622;
	cvt.u64.u32 	%rd85, %r1177;
	mul.wide.u32 	%rd86, %r1186, 2097152;
	xor.b64  	%rd87, %rd86, %rd85;
	cvt.rn.f64.u64 	%fd505, %rd87;
	fma.rn.f64 	%fd506, %fd505, 0d3CA0000000000000, 0d3C90000000000000;
	mul.f64 	%fd507, %fd497, %fd506;
	sub.f64 	%fd508, %fd507, %fd1;
	st.local.v2.f64 	[%rd10], {%fd501, %fd508};
	shr.u32 	%r1187, %r1148, 2;
	xor.b32  	%r1188, %r1187, %r1148;
	shl.b32 	%r1189, %r1184, 4;
	shl.b32 	%r1190, %r1188, 1;
	xor.b32  	%r1191, %r1190, %r1189;
	xor.b32  	%r1192, %r1191, %r1188;
	xor.b32  	%r1193, %r1192, %r1184;
	add.s32 	%r1194, %r2, %r1193;
	add.s32 	%r1195, %r1194, 2537059;
	shr.u32 	%r1196, %r1157, 2;
	xor.b32  	%r1197, %r1196, %r1157;
	shl.b32 	%r1198, %r1193, 4;
	shl.b32 	%r1199, %r1197, 1;
	xor.b32  	%r1200, %r1199, %r1198;
	xor.b32  	%r1201, %r1200, %r1197;
	xor.b32  	%r1202, %r1201, %r1193;
	add.s32 	%r1203, %r2, %r1202;
	add.s32 	%r1204, %r1203, 2899496;
	cvt.u64.u32 	%rd88, %r1195;
	mul.wide.u32 	%rd89, %r1204, 2097152;
	xor.b64  	%rd90, %rd89, %rd88;
	cvt.rn.f64.u64 	%fd509, %rd90;
	fma.rn.f64 	%fd510, %fd509, 0d3CA0000000000000, 0d3C90000000000000;
	fma.rn.f64 	%fd511, %fd496, %fd510, %fd495;
	st.local.v2.f64 	[%rd11], {%fd504, %fd511};
	shr.u32 	%r1205, %r1166, 2;
	xor.b32  	%r1206, %r1205, %r1166;
	shl.b32 	%r1207, %r1202, 4;
	shl.b32 	%r1208, %r1206, 1;
	xor.b32  	%r1209, %r1208, %r1207;
	xor.b32  	%r1210, %r1209, %r1206;
	xor.b32  	%r1211, %r1210, %r1202;
	add.s32 	%r1212, %r2, %r1211;
	add.s32 	%r1213, %r1212, 3261933;
	shr.u32 	%r1214, %r1175, 2;
	xor.b32  	%r1215, %r1214, %r1175;
	shl.b32 	%r1216, %r1211, 4;
	shl.b32 	%r1217, %r1215, 1;
	xor.b32  	%r1218, %r1217, %r1216;
	xor.b32  	%r1219, %r1218, %r1215;
	xor.b32  	%r1220, %r1219, %r1211;
	add.s32 	%r1221, %r2, %r1220;
	add.s32 	%r1222, %r1221, 3624370;
	cvt.u64.u32 	%rd91, %r1213;
	mul.wide.u32 	%rd92, %r1222, 2097152;
	xor.b64  	%rd93, %rd92, %rd91;
	cvt.rn.f64.u64 	%fd512, %rd93;
	fma.rn.f64 	%fd513, %fd512, 0d3CA0000000000000, 0d3C90000000000000;
	mul.f64 	%fd514, %fd497, %fd513;
	sub.f64 	%fd515, %fd514, %fd1;
	shr.u32 	%r1223, %r1184, 2;
	xor.b32  	%r1224, %r1223, %r1184;
	shl.b32 	%r1225, %r1220, 4;
	shl.b32 	%r1226, %r1224, 1;
	xor.b32  	%r1227, %r1226, %r1225;
	xor.b32  	%r1228, %r1227, %r1224;
	xor.b32  	%r1229, %r1228, %r1220;
	add.s32 	%r1230, %r2, %r1229;
	add.s32 	%r1231, %r1230, 3986807;
	shr.u32 	%r1232, %r1193, 2;
	xor.b32  	%r1233, %r1232, %r1193;
	shl.b32 	%r1234, %r1229, 4;
	shl.b32 	%r1235, %r1233, 1;
	xor.b32  	%r1236, %r1235, %r1234;
	xor.b32  	%r1237, %r1236, %r1233;
	xor.b32  	%r1238, %r1237, %r1229;
	add.s32 	%r1239, %r2, %r1238;
	add.s32 	%r1240, %r1239, 4349244;
	cvt.u64.u32 	%rd94, %r1231;
	mul.wide.u32 	%rd95, %r1240, 2097152;
	xor.b64  	%rd96, %rd95, %rd94;
	cvt.rn.f64.u64 	%fd516, %rd96;
	fma.rn.f64 	%fd517, %fd516, 0d3CA0000000000000, 0d3C90000000000000;
	fma.rn.f64 	%fd518, %fd496, %fd517, %fd495;
	st.local.v2.f64 	[%rd12], {%fd504, %fd518};
	shr.u32 	%r1241, %r1202, 2;
	xor.b32  	%r1242, %r1241, %r1202;
	shl.b32 	%r1243, %r1238, 4;
	shl.b32 	%r1244, %r1242, 1;
	xor.b32  	%r1245, %r1244, %r1243;
	xor.b32  	%r1246, %r1245, %r1242;
	xor.b32  	%r1247, %r1246, %r1238;
	add.s32 	%r1248, %r2, %r1247;
	add.s32 	%r1249, %r1248, 4711681;
	shr.u32 	%r1250, %r1211, 2;
	xor.b32  	%r1251, %r1250, %r1211;
	shl.b32 	%r1252, %r1247, 4;
	shl.b32 	%r1253, %r1251, 1;
	xor.b32  	%r1254, %r1253, %r1252;
	xor.b32  	%r1255, %r1254, %r1251;
	xor.b32  	%r1256, %r1255, %r1247;
	add.s32 	%r1257, %r2, %r1256;
	add.s32 	%r1258, %r1257, 5074118;
	cvt.u64.u32 	%rd97, %r1249;
	mul.wide.u32 	%rd98, %r1258, 2097152;
	xor.b64  	%rd99, %rd98, %rd97;
	cvt.rn.f64.u64 	%fd519, %rd99;
	fma.rn.f64 	%fd520, %fd519, 0d3CA0000000000000, 0d3C90000000000000;
	mul.f64 	%fd521, %fd497, %fd520;
	sub.f64 	%fd522, %fd521, %fd1;
	st.local.v2.f64 	[%rd10+16], {%fd515, %fd522};
	shr.u32 	%r1259, %r1220, 2;
	xor.b32  	%r1260, %r1259, %r1220;
	shl.b32 	%r1261, %r1256, 4;
	shl.b32 	%r1262, %r1260, 1;
	xor.b32  	%r1263, %r1262, %r1261;
	xor.b32  	%r1264, %r1263, %r1260;
	xor.b32  	%r1265, %r1264, %r1256;
	add.s32 	%r1266, %r2, %r1265;
	add.s32 	%r1267, %r1266, 5436555;
	shr.u32 	%r1268, %r1229, 2;
	xor.b32  	%r1269, %r1268, %r1229;
	shl.b32 	%r1270, %r1265, 4;
	shl.b32 	%r1271, %r1269, 1;
	xor.b32  	%r1272, %r1271, %r1270;
	xor.b32  	%r1273, %r1272, %r1269;
	xor.b32  	%r1274, %r1273, %r1265;
	add.s32 	%r1275, %r2, %r1274;
	add.s32 	%r1276, %r1275, 5798992;
	cvt.u64.u32 	%rd100, %r1267;
	mul.wide.u32 	%rd101, %r1276, 2097152;
	xor.b64  	%rd102, %rd101, %rd100;
	cvt.rn.f64.u64 	%fd523, %rd102;
	fma.rn.f64 	%fd524, %fd523, 0d3CA0000000000000, 0d3C90000000000000;
	fma.rn.f64 	%fd525, %fd496, %fd524, %fd495;
	st.local.v2.f64 	[%rd11+16], {%fd518, %fd525};
	shr.u32 	%r1277, %r1238, 2;
	xor.b32  	%r1278, %r1277, %r1238;
	shl.b32 	%r1279, %r1274, 4;
	shl.b32 	%r1280, %r1278, 1;
	xor.b32  	%r1281, %r1280, %r1279;
	xor.b32  	%r1282, %r1281, %r1278;
	xor.b32  	%r1283, %r1282, %r1274;
	add.s32 	%r1284, %r2, %r1283;
	add.s32 	%r1285, %r1284, 6161429;
	shr.u32 	%r1286, %r1247, 2;
	xor.b32  	%r1287, %r1286, %r1247;
	shl.b32 	%r1288, %r1283, 4;
	shl.b32 	%r1289, %r1287, 1;
	xor.b32  	%r1290, %r1289, %r1288;
	xor.b32  	%r1291, %r1290, %r1287;
	xor.b32  	%r1292, %r1291, %r1283;
	add.s32 	%r1293, %r2, %r1292;
	add.s32 	%r1294, %r1293, 6523866;
	cvt.u64.u32 	%rd103, %r1285;
	mul.wide.u32 	%rd104, %r1294, 2097152;
	xor.b64  	%rd105, %rd104, %rd103;
	cvt.rn.f64.u64 	%fd526, %rd105;
	fma.rn.f64 	%fd527, %fd526, 0d3CA0000000000000, 0d3C90000000000000;
	mul.f64 	%fd528, %fd497, %fd527;
	sub.f64 	%fd529, %fd528, %fd1;
	shr.u32 	%r1295, %r1256, 2;
	xor.b32  	%r1296, %r1295, %r1256;
	shl.b32 	%r1297, %r1292, 4;
	shl.b32 	%r1298, %r1296, 1;
	xor.b32  	%r1299, %r1298, %r1297;
	xor.b32  	%r1300, %r1299, %r1296;
	xor.b32  	%r1301, %r1300, %r1292;
	add.s32 	%r1302, %r2, %r1301;
	add.s32 	%r1303, %r1302, 6886303;
	shr.u32 	%r1304, %r1265, 2;
	xor.b32  	%r1305, %r1304, %r1265;
	shl.b32 	%r1306, %r1301, 4;
	shl.b32 	%r1307, %r1305, 1;
	xor.b32  	%r1308, %r1307, %r1306;
	xor.b32  	%r1309, %r1308, %r1305;
	xor.b32  	%r1310, %r1309, %r1301;
	add.s32 	%r1311, %r2, %r1310;
	add.s32 	%r1312, %r1311, 7248740;
	cvt.u64.u32 	%rd106, %r1303;
	mul.wide.u32 	%rd107, %r1312, 2097152;
	xor.b64  	%rd108, %rd107, %rd106;
	cvt.rn.f64.u64 	%fd530, %rd108;
	fma.rn.f64 	%fd531, %fd530, 0d3CA0000000000000, 0d3C90000000000000;
	fma.rn.f64 	%fd532, %fd496, %fd531, %fd495;
	shr.u32 	%r1313, %r1274, 2;
	xor.b32  	%r1314, %r1313, %r1274;
	shl.b32 	%r1315, %r1310, 4;
	shl.b32 	%r1316, %r1314, 1;
	xor.b32  	%r1317, %r1316, %r1315;
	xor.b32  	%r1318, %r1317, %r1314;
	xor.b32  	%r1319, %r1318, %r1310;
	add.s32 	%r1320, %r2, %r1319;
	add.s32 	%r1321, %r1320, 7611177;
	shr.u32 	%r1322, %r1283, 2;
	xor.b32  	%r1323, %r1322, %r1283;
	shl.b32 	%r1324, %r1319, 4;
	shl.b32 	%r1325, %r1323, 1;
	xor.b32  	%r1326, %r1325, %r1324;
	xor.b32  	%r1327, %r1326, %r1323;
	xor.b32  	%r1328, %r1327, %r1319;
	add.s32 	%r1329, %r2, %r1328;
	add.s32 	%r1330, %r1329, 7973614;
	cvt.u64.u32 	%rd109, %r1321;
	mul.wide.u32 	%rd110, %r1330, 2097152;
	xor.b64  	%rd111, %rd110, %rd109;
	cvt.rn.f64.u64 	%fd533, %rd111;
	fma.rn.f64 	%fd534, %fd533, 0d3CA0000000000000, 0d3C90000000000000;
	mul.f64 	%fd535, %fd497, %fd534;
	sub.f64 	%fd536, %fd535, %fd1;
	st.local.v2.f64 	[%rd10+32], {%fd529, %fd536};
	shr.u32 	%r1331, %r1292, 2;
	xor.b32  	%r1332, %r1331, %r1292;
	shl.b32 	%r1333, %r1328, 4;
	shl.b32 	%r1334, %r1332, 1;
	xor.b32  	%r1335, %r1334, %r1333;
	xor.b32  	%r1336, %r1335, %r1332;
	xor.b32  	%r1337, %r1336, %r1328;
	add.s32 	%r1338, %r2, %r1337;
	add.s32 	%r1339, %r1338, 8336051;
	shr.u32 	%r1340, %r1301, 2;
	xor.b32  	%r1341, %r1340, %r1301;
	shl.b32 	%r1342, %r1337, 4;
	shl.b32 	%r1343, %r1341, 1;
	xor.b32  	%r1344, %r1343, %r1342;
	xor.b32  	%r1345, %r1344, %r1341;
	xor.b32  	%r1346, %r1345, %r1337;
	add.s32 	%r1347, %r2, %r1346;
	add.s32 	%r1348, %r1347, 8698488;
	cvt.u64.u32 	%rd112, %r1339;
	mul.wide.u32 	%rd113, %r1348, 2097152;
	xor.b64  	%rd114, %rd113, %rd112;
	cvt.rn.f64.u64 	%fd537, %rd114;
	fma.rn.f64 	%fd538, %fd537, 0d3CA0000000000000, 0d3C90000000000000;
	fma.rn.f64 	%fd539, %fd496, %fd538, %fd495;
	st.local.v2.f64 	[%rd11+32], {%fd532, %fd539};
	shr.u32 	%r1349, %r1310, 2;
	xor.b32  	%r1350, %r1349, %r1310;
	shl.b32 	%r1351, %r1346, 4;
	shl.b32 	%r1352, %r1350, 1;
	xor.b32  	%r1353, %r1352, %r1351;
	xor.b32  	%r1354, %r1353, %r1350;
	xor.b32  	%r1355, %r1354, %r1346;
	add.s32 	%r1356, %r2, %r1355;
	add.s32 	%r1357, %r1356, 9060925;
	shr.u32 	%r1358, %r1319, 2;
	xor.b32  	%r1359, %r1358, %r1319;
	shl.b32 	%r1360, %r1355, 4;
	shl.b32 	%r1361, %r1359, 1;
	xor.b32  	%r1362, %r1361, %r1360;
	xor.b32  	%r1363, %r1362, %r1359;
	xor.b32  	%r1364, %r1363, %r1355;
	add.s32 	%r1365, %r2, %r1364;
	add.s32 	%r1366, %r1365, 9423362;
	cvt.u64.u32 	%rd115, %r1357;
	mul.wide.u32 	%rd116, %r1366, 2097152;
	xor.b64  	%rd117, %rd116, %rd115;
	cvt.rn.f64.u64 	%fd540, %rd117;
	fma.rn.f64 	%fd541, %fd540, 0d3CA0000000000000, 0d3C90000000000000;
	mul.f64 	%fd542, %fd497, %fd541;
	sub.f64 	%fd543, %fd542, %fd1;
	shr.u32 	%r1367, %r1328, 2;
	xor.b32  	%r1368, %r1367, %r1328;
	shl.b32 	%r1369, %r1364, 4;
	shl.b32 	%r1370, %r1368, 1;
	xor.b32  	%r1371, %r1370, %r1369;
	xor.b32  	%r1372, %r1371, %r1368;
	xor.b32  	%r1373, %r1372, %r1364;
	add.s32 	%r1374, %r2, %r1373;
	add.s32 	%r1375, %r1374, 9785799;
	shr.u32 	%r1376, %r1337, 2;
	xor.b32  	%r1377, %r1376, %r1337;
	shl.b32 	%r1378, %r1373, 4;
	shl.b32 	%r1379, %r1377, 1;
	xor.b32  	%r1380, %r1379, %r1378;
	xor.b32  	%r1381, %r1380, %r1377;
	xor.b32  	%r1382, %r1381, %r1373;
	add.s32 	%r1383, %r2, %r1382;
	add.s32 	%r1384, %r1383, 10148236;
	cvt.u64.u32 	%rd118, %r1375;
	mul.wide.u32 	%rd119, %r1384, 2097152;
	xor.b64  	%rd120, %rd119, %rd118;
	cvt.rn.f64.u64 	%fd544, %rd120;
	fma.rn.f64 	%fd545, %fd544, 0d3CA0000000000000, 0d3C90000000000000;
	fma.rn.f64 	%fd546, %fd496, %fd545, %fd495;
	st.local.v2.f64 	[%rd12+16], {%fd532, %fd546};
	shr.u32 	%r1385, %r1346, 2;
	xor.b32  	%r1386, %r1385, %r1346;
	shl.b32 	%r1387, %r1382, 4;
	shl.b32 	%r1388, %r1386, 1;
	xor.b32  	%r1389, %r1388, %r1387;
	xor.b32  	%r1390, %r1389, %r1386;
	xor.b32  	%r1391, %r1390, %r1382;
	add.s32 	%r1392, %r2, %r1391;
	add.s32 	%r1393, %r1392, 10510673;
	shr.u32 	%r1394, %r1355, 2;
	xor.b32  	%r1395, %r1394, %r1355;
	shl.b32 	%r1396, %r1391, 4;
	shl.b32 	%r1397, %r1395, 1;
	xor.b32  	%r1398, %r1397, %r1396;
	xor.b32  	%r1399, %r1398, %r1395;
	xor.b32  	%r1400, %r1399, %r1391;
	add.s32 	%r1401, %r2, %r1400;
	add.s32 	%r1402, %r1401, 10873110;
	cvt.u64.u32 	%rd121, %r1393;
	mul.wide.u32 	%rd122, %r1402, 2097152;
	xor.b64  	%rd123, %rd122, %rd121;
	cvt.rn.f64.u64 	%fd547, %rd123;
	fma.rn.f64 	%fd548, %fd547, 0d3CA0000000000000, 0d3C90000000000000;
	mul.f64 	%fd549, %fd497, %fd548;
	sub.f64 	%fd550, %fd549, %fd1;
	st.local.v2.f64 	[%rd10+48], {%fd543, %fd550};
	shr.u32 	%r1403, %r1364, 2;
	xor.b32  	%r1404, %r1403, %r1364;
	shl.b32 	%r1405, %r1400, 4;
	shl.b32 	%r1406, %r1404, 1;
	xor.b32  	%r1407, %r1406, %r1405;
	xor.b32  	%r1408, %r1407, %r1404;
	xor.b32  	%r1409, %r1408, %r1400;
	add.s32 	%r1410, %r2, %r1409;
	add.s32 	%r1411, %r1410, 11235547;
	shr.u32 	%r1412, %r1373, 2;
	xor.b32  	%r1413, %r1412, %r1373;
	shl.b32 	%r1414, %r1409, 4;
	shl.b32 	%r1415, %r1413, 1;
	xor.b32  	%r1416, %r1415, %r1414;
	xor.b32  	%r1417, %r1416, %r1413;
	xor.b32  	%r1418, %r1417, %r1409;
	add.s32 	%r1419, %r2, %r1418;
	add.s32 	%r1420, %r1419, 11597984;
	cvt.u64.u32 	%rd124, %r1411;
	mul.wide.u32 	%rd125, %r1420, 2097152;
	xor.b64  	%rd126, %rd125, %rd124;
	cvt.rn.f64.u64 	%fd551, %rd126;
	fma.rn.f64 	%fd552, %fd551, 0d3CA0000000000000, 0d3C90000000000000;
	fma.rn.f64 	%fd553, %fd496, %fd552, %fd495;
	st.local.v2.f64 	[%rd11+48], {%fd546, %fd553};
	shr.u32 	%r1421, %r1382, 2;
	xor.b32  	%r1422, %r1421, %r1382;
	shl.b32 	%r1423, %r1418, 4;
	shl.b32 	%r1424, %r1422, 1;
	xor.b32  	%r1425, %r1424, %r1423;
	xor.b32  	%r1426, %r1425, %r1422;
	xor.b32  	%r1427, %r1426, %r1418;
	add.s32 	%r1428, %r2, %r1427;
	add.s32 	%r1429, %r1428, 11960421;
	shr.u32 	%r1430, %r1391, 2;
	xor.b32  	%r1431, %r1430, %r1391;
	shl.b32 	%r1432, %r1427, 4;
	shl.b32 	%r1433, %r1431, 1;
	xor.b32  	%r1434, %r1433, %r1432;
	xor.b32  	%r1435, %r1434, %r1431;
	xor.b32  	%r1436, %r1435, %r1427;
	add.s32 	%r1437, %r2, %r1436;
	add.s32 	%r1438, %r1437, 12322858;
	cvt.u64.u32 	%rd127, %r1429;
	mul.wide.u32 	%rd128, %r1438, 2097152;
	xor.b64  	%rd129, %rd128, %rd127;
	cvt.rn.f64.u64 	%fd554, %rd129;
	fma.rn.f64 	%fd555, %fd554, 0d3CA0000000000000, 0d3C90000000000000;
	mul.f64 	%fd556, %fd497, %fd555;
	sub.f64 	%fd557, %fd556, %fd1;
	shr.u32 	%r1439, %r1400, 2;
	xor.b32  	%r1440, %r1439, %r1400;
	shl.b32 	%r1441, %r1436, 4;
	shl.b32 	%r1442, %r1440, 1;
	xor.b32  	%r1443, %r1442, %r1441;
	xor.b32  	%r1444, %r1443, %r1440;
	xor.b32  	%r1445, %r1444, %r1436;
	add.s32 	%r1446, %r2, %r1445;
	add.s32 	%r1447, %r1446, 12685295;
	shr.u32 	%r1448, %r1409, 2;
	xor.b32  	%r1449, %r1448, %r1409;
	shl.b32 	%r1450, %r1445, 4;
	shl.b32 	%r1451, %r1449, 1;
	xor.b32  	%r1452, %r1451, %r1450;
	xor.b32  	%r1453, %r1452, %r1449;
	xor.b32  	%r1454, %r1453, %r1445;
	add.s32 	%r1455, %r2, %r1454;
	add.s32 	%r1456, %r1455, 13047732;
	cvt.u64.u32 	%rd130, %r1447;
	mul.wide.u32 	%rd131, %r1456, 2097152;
	xor.b64  	%rd132, %rd131, %rd130;
	cvt.rn.f64.u64 	%fd558, %rd132;
	fma.rn.f64 	%fd559, %fd558, 0d3CA0000000000000, 0d3C90000000000000;
	fma.rn.f64 	%fd560, %fd496, %fd559, %fd495;
	shr.u32 	%r1457, %r1418, 2;
	xor.b32  	%r1458, %r1457, %r1418;
	shl.b32 	%r1459, %r1454, 4;
	shl.b32 	%r1460, %r1458, 1;
	xor.b32  	%r1461, %r1460, %r1459;
	xor.b32  	%r1462, %r1461, %r1458;
	xor.b32  	%r1463, %r1462, %r1454;
	add.s32 	%r1464, %r2, %r1463;
	add.s32 	%r1465, %r1464, 13410169;
	shr.u32 	%r1466, %r1427, 2;
	xor.b32  	%r1467, %r1466, %r1427;
	shl.b32 	%r1468, %r1463, 4;
	shl.b32 	%r1469, %r1467, 1;
	xor.b32  	%r1470, %r1469, %r1468;
	xor.b32  	%r1471, %r1470, %r1467;
	xor.b32  	%r1472, %r1471, %r1463;
	add.s32 	%r1473, %r2, %r1472;
	add.s32 	%r1474, %r1473, 13772606;
	cvt.u64.u32 	%rd133, %r1465;
	mul.wide.u32 	%rd134, %r1474, 2097152;
	xor.b64  	%rd135, %rd134, %rd133;
	cvt.rn.f64.u64 	%fd561, %rd135;
	fma.rn.f64 	%fd562, %fd561, 0d3CA0000000000000, 0d3C90000000000000;
	mul.f64 	%fd563, %fd497, %fd562;
	sub.f64 	%fd564, %fd563, %fd1;
	st.local.v2.f64 	[%rd10+64], {%fd557, %fd564};
	shr.u32 	%r1475, %r1436, 2;
	xor.b32  	%r1476, %r1475, %r1436;
	shl.b32 	%r1477, %r1472, 4;
	shl.b32 	%r1478, %r1476, 1;
	xor.b32  	%r1479, %r1478, %r1477;
	xor.b32  	%r1480, %r1479, %r1476;
	xor.b32  	%r1481, %r1480, %r1472;
	add.s32 	%r1482, %r2, %r1481;
	add.s32 	%r1483, %r1482, 14135043;
	shr.u32 	%r1484, %r1445, 2;
	xor.b32  	%r1485, %r1484, %r1445;
	shl.b32 	%r1486, %r1481, 4;
	shl.b32 	%r1487, %r1485, 1;
	xor.b32  	%r1488, %r1487, %r1486;
	xor.b32  	%r1489, %r1488, %r1485;
	xor.b32  	%r1490, %r1489, %r1481;
	add.s32 	%r1491, %r2, %r1490;
	add.s32 	%r1492, %r1491, 14497480;
	cvt.u64.u32 	%rd136, %r1483;
	mul.wide.u32 	%rd137, %r1492, 2097152;
	xor.b64  	%rd138, %rd137, %rd136;
	cvt.rn.f64.u64 	%fd565, %rd138;
	fma.rn.f64 	%fd566, %fd565, 0d3CA0000000000000, 0d3C90000000000000;
	fma.rn.f64 	%fd567, %fd496, %fd566, %fd495;
	st.local.v2.f64 	[%rd11+64], {%fd560, %fd567};
	shr.u32 	%r1493, %r1454, 2;
	xor.b32  	%r1494, %r1493, %r1454;
	shl.b32 	%r1495, %r1490, 4;
	shl.b32 	%r1496, %r1494, 1;
	xor.b32  	%r1497, %r1496, %r1495;
	xor.b32  	%r1498, %r1497, %r1494;
	xor.b32  	%r1499, %r1498, %r1490;
	add.s32 	%r1500, %r2, %r1499;
	add.s32 	%r1501, %r1500, 14859917;
	shr.u32 	%r1502, %r1463, 2;
	xor.b32  	%r1503, %r1502, %r1463;
	shl.b32 	%r1504, %r1499, 4;
	shl.b32 	%r1505, %r1503, 1;
	xor.b32  	%r1506, %r1505, %r1504;
	xor.b32  	%r1507, %r1506, %r1503;
	xor.b32  	%r1508, %r1507, %r1499;
	add.s32 	%r1509, %r2, %r1508;
	add.s32 	%r1510, %r1509, 15222354;
	cvt.u64.u32 	%rd139, %r1501;
	mul.wide.u32 	%rd140, %r1510, 2097152;
	xor.b64  	%rd141, %rd140, %rd139;
	cvt.rn.f64.u64 	%fd568, %rd141;
	fma.rn.f64 	%fd569, %fd568, 0d3CA0000000000000, 0d3C90000000000000;
	mul.f64 	%fd570, %fd497, %fd569;
	sub.f64 	%fd571, %fd570, %fd1;
	shr.u32 	%r1511, %r1472, 2;
	xor.b32  	%r1512, %r1511, %r1472;
	shl.b32 	%r1513, %r1508, 4;
	shl.b32 	%r1514, %r1512, 1;
	xor.b32  	%r1515, %r1514, %r1513;
	xor.b32  	%r1516, %r1515, %r1512;
	xor.b32  	%r1517, %r1516, %r1508;
	add.s32 	%r1518, %r2, %r1517;
	add.s32 	%r1519, %r1518, 15584791;
	shr.u32 	%r1520, %r1481, 2;
	xor.b32  	%r1521, %r1520, %r1481;
	shl.b32 	%r1522, %r1517, 4;
	shl.b32 	%r1523, %r1521, 1;
	xor.b32  	%r1524, %r1523, %r1522;
	xor.b32  	%r1525, %r1524, %r1521;
	xor.b32  	%r1526, %r1525, %r1517;
	add.s32 	%r1527, %r2, %r1526;
	add.s32 	%r1528, %r1527, 15947228;
	cvt.u64.u32 	%rd142, %r1519;
	mul.wide.u32 	%rd143, %r1528, 2097152;
	xor.b64  	%rd144, %rd143, %rd142;
	cvt.rn.f64.u64 	%fd572, %rd144;
	fma.rn.f64 	%fd573, %fd572, 0d3CA0000000000000, 0d3C90000000000000;
	fma.rn.f64 	%fd574, %fd496, %fd573, %fd495;
	st.local.v2.f64 	[%rd12+32], {%fd560, %fd574};
	shr.u32 	%r1529, %r1490, 2;
	xor.b32  	%r1530, %r1529, %r1490;
	shl.b32 	%r1531, %r1526, 4;
	shl.b32 	%r1532, %r1530, 1;
	xor.b32  	%r1533, %r1532, %r1531;
	xor.b32  	%r1534, %r1533, %r1530;
	xor.b32  	%r1535, %r1534, %r1526;
	add.s32 	%r1536, %r2, %r1535;
	add.s32 	%r1537, %r1536, 16309665;
	shr.u32 	%r1538, %r1499, 2;
	xor.b32  	%r1539, %r1538, %r1499;
	shl.b32 	%r1540, %r1535, 4;
	shl.b32 	%r1541, %r1539, 1;
	xor.b32  	%r1542, %r1541, %r1540;
	xor.b32  	%r1543, %r1542, %r1539;
	xor.b32  	%r1544, %r1543, %r1535;
	add.s32 	%r1545, %r2, %r1544;
	add.s32 	%r1546, %r1545, 16672102;
	cvt.u64.u32 	%rd145, %r1537;
	mul.wide.u32 	%rd146, %r1546, 2097152;
	xor.b64  	%rd147, %rd146, %rd145;
	cvt.rn.f64.u64 	%fd575, %rd147;
	fma.rn.f64 	%fd576, %fd575, 0d3CA0000000000000, 0d3C90000000000000;
	mul.f64 	%fd577, %fd497, %fd576;
	sub.f64 	%fd578, %fd577, %fd1;
	st.local.v2.f64 	[%rd10+80], {%fd571, %fd578};
	shr.u32 	%r1547, %r1508, 2;
	xor.b32  	%r1548, %r1547, %r1508;
	shl.b32 	%r1549, %r1544, 4;
	shl.b32 	%r1550, %r1548, 1;
	xor.b32  	%r1551, %r1550, %r1549;
	xor.b32  	%r1552, %r1551, %r1548;
	xor.b32  	%r1553, %r1552, %r1544;
	add.s32 	%r1554, %r2, %r1553;
	add.s32 	%r1555, %r1554, 17034539;
	shr.u32 	%r1556, %r1517, 2;
	xor.b32  	%r1557, %r1556, %r1517;
	shl.b32 	%r1558, %r1553, 4;
	shl.b32 	%r1559, %r1557, 1;
	xor.b32  	%r1560, %r1559, %r1558;
	xor.b32  	%r1561, %r1560, %r1557;
	xor.b32  	%r1562, %r1561, %r1553;
	add.s32 	%r1563, %r2, %r1562;
	add.s32 	%r1564, %r1563, 17396976;
	cvt.u64.u32 	%rd148, %r1555;
	mul.wide.u32 	%rd149, %r1564, 2097152;
	xor.b64  	%rd150, %rd149, %rd148;
	cvt.rn.f64.u64 	%fd579, %rd150;
	fma.rn.f64 	%fd580, %fd579, 0d3CA0000000000000, 0d3C90000000000000;
	fma.rn.f64 	%fd581, %fd496, %fd580, %fd495;
	st.local.v2.f64 	[%rd11+80], {%fd574, %fd581};
	shr.u32 	%r1565, %r1526, 2;
	xor.b32  	%r1566, %r1565, %r1526;
	shl.b32 	%r1567, %r1562, 4;
	shl.b32 	%r1568, %r1566, 1;
	xor.b32  	%r1569, %r1568, %r1567;
	xor.b32  	%r1570, %r1569, %r1566;
	xor.b32  	%r1571, %r1570, %r1562;
	add.s32 	%r1572, %r2, %r1571;
	add.s32 	%r1573, %r1572, 17759413;
	shr.u32 	%r1574, %r1535, 2;
	xor.b32  	%r1575, %r1574, %r1535;
	shl.b32 	%r1576, %r1571, 4;
	shl.b32 	%r1577, %r1575, 1;
	xor.b32  	%r1578, %r1577, %r1576;
	xor.b32  	%r1579, %r1578, %r1575;
	xor.b32  	%r1580, %r1579, %r1571;
	add.s32 	%r1581, %r2, %r1580;
	add.s32 	%r1582, %r1581, 18121850;
	cvt.u64.u32 	%rd151, %r1573;
	mul.wide.u32 	%rd152, %r1582, 2097152;
	xor.b64  	%rd153, %rd152, %rd151;
	cvt.rn.f64.u64 	%fd582, %rd153;
	fma.rn.f64 	%fd583, %fd582, 0d3CA0000000000000, 0d3C90000000000000;
	mul.f64 	%fd584, %fd497, %fd583;
	sub.f64 	%fd585, %fd584, %fd1;
	shr.u32 	%r1583, %r1544, 2;
	xor.b32  	%r1584, %r1583, %r1544;
	shl.b32 	%r1585, %r1580, 4;
	shl.b32 	%r1586, %r1584, 1;
	xor.b32  	%r1587, %r1586, %r1585;
	xor.b32  	%r1588, %r1587, %r1584;
	xor.b32  	%r1589, %r1588, %r1580;
	add.s32 	%r1590, %r2, %r1589;
	add.s32 	%r1591, %r1590, 18484287;
	shr.u32 	%r1592, %r1553, 2;
	xor.b32  	%r1593, %r1592, %r1553;
	shl.b32 	%r1594, %r1589, 4;
	shl.b32 	%r1595, %r1593, 1;
	xor.b32  	%r1596, %r1595, %r1594;
	xor.b32  	%r1597, %r1596, %r1593;
	xor.b32  	%r1598, %r1597, %r1589;
	add.s32 	%r1599, %r2, %r1598;
	add.s32 	%r1600, %r1599, 18846724;
	cvt.u64.u32 	%rd154, %r1591;
	mul.wide.u32 	%rd155, %r1600, 2097152;
	xor.b64  	%rd156, %rd155, %rd154;
	cvt.rn.f64.u64 	%fd586, %rd156;
	fma.rn.f64 	%fd587, %fd586, 0d3CA0000000000000, 0d3C90000000000000;
	fma.rn.f64 	%fd588, %fd496, %fd587, %fd495;
	shr.u32 	%r1601, %r1562, 2;
	xor.b32  	%r1602, %r1601, %r1562;
	shl.b32 	%r1603, %r1598, 4;
	shl.b32 	%r1604, %r1602, 1;
	xor.b32  	%r1605, %r1604, %r1603;
	xor.b32  	%r1606, %r1605, %r1602;
	xor.b32  	%r1607, %r1606, %r1598;
	add.s32 	%r1608, %r2, %r1607;
	add.s32 	%r1609, %r1608, 19209161;
	shr.u32 	%r1610, %r1571, 2;
	xor.b32  	%r1611, %r1610, %r1571;
	shl.b32 	%r1612, %r1607, 4;
	shl.b32 	%r1613, %r1611, 1;
	xor.b32  	%r1614, %r1613, %r1612;
	xor.b32  	%r1615, %r1614, %r1611;
	xor.b32  	%r1616, %r1615, %r1607;
	add.s32 	%r1617, %r2, %r1616;
	add.s32 	%r1618, %r1617, 19571598;
	cvt.u64.u32 	%rd157, %r1609;
	mul.wide.u32 	%rd158, %r1618, 2097152;
	xor.b64  	%rd159, %rd158, %rd157;
	cvt.rn.f64.u64 	%fd589, %rd159;
	fma.rn.f64 	%fd590, %fd589, 0d3CA0000000000000, 0d3C90000000000000;
	mul.f64 	%fd591, %fd497, %fd590;
	sub.f64 	%fd592, %fd591, %fd1;
	st.local.v2.f64 	[%rd10+96], {%fd585, %fd592};
	shr.u32 	%r1619, %r1580, 2;
	xor.b32  	%r1620, %r1619, %r1580;
	shl.b32 	%r1621, %r1616, 4;
	shl.b32 	%r1622, %r1620, 1;
	xor.b32  	%r1623, %r1622, %r1621;
	xor.b32  	%r1624, %r1623, %r1620;
	xor.b32  	%r1625, %r1624, %r1616;
	add.s32 	%r1626, %r2, %r1625;
	add.s32 	%r1627, %r1626, 19934035;
	shr.u32 	%r1628, %r1589, 2;
	xor.b32  	%r1629, %r1628, %r1589;
	shl.b32 	%r1630, %r1625, 4;
	shl.b32 	%r1631, %r1629, 1;
	xor.b32  	%r1632, %r1631, %r1630;
	xor.b32  	%r1633, %r1632, %r1629;
	xor.b32  	%r1634, %r1633, %r1625;
	add.s32 	%r1635, %r2, %r1634;
	add.s32 	%r1636, %r1635, 20296472;
	cvt.u64.u32 	%rd160, %r1627;
	mul.wide.u32 	%rd161, %r1636, 2097152;
	xor.b64  	%rd162, %rd161, %rd160;
	cvt.rn.f64.u64 	%fd593, %rd162;
	fma.rn.f64 	%fd594, %fd593, 0d3CA0000000000000, 0d3C90000000000000;
	fma.rn.f64 	%fd595, %fd496, %fd594, %fd495;
	st.local.v2.f64 	[%rd11+96], {%fd588, %fd595};
	shr.u32 	%r1637, %r1598, 2;
	xor.b32  	%r1638, %r1637, %r1598;
	shl.b32 	%r1639, %r1634, 4;
	shl.b32 	%r1640, %r1638, 1;
	xor.b32  	%r1641, %r1640, %r1639;
	xor.b32  	%r1642, %r1641, %r1638;
	xor.b32  	%r1643, %r1642, %r1634;
	add.s32 	%r1644, %r2, %r1643;
	add.s32 	%r1645, %r1644, 20658909;
	shr.u32 	%r1646, %r1607, 2;
	xor.b32  	%r1647, %r1646, %r1607;
	shl.b32 	%r1648, %r1643, 4;
	shl.b32 	%r1649, %r1647, 1;
	xor.b32  	%r1650, %r1649, %r1648;
	xor.b32  	%r1651, %r1650, %r1647;
	xor.b32  	%r1652, %r1651, %r1643;
	add.s32 	%r1653, %r2, %r1652;
	add.s32 	%r1654, %r1653, 21021346;
	cvt.u64.u32 	%rd163, %r1645;
	mul.wide.u32 	%rd164, %r1654, 2097152;
	xor.b64  	%rd165, %rd164, %rd163;
	cvt.rn.f64.u64 	%fd596, %rd165;
	fma.rn.f64 	%fd597, %fd596, 0d3CA0000000000000, 0d3C90000000000000;
	mul.f64 	%fd598, %fd497, %fd597;
	sub.f64 	%fd599, %fd598, %fd1;
	shr.u32 	%r1655, %r1616, 2;
	xor.b32  	%r1656, %r1655, %r1616;
	shl.b32 	%r1657, %r1652, 4;
	shl.b32 	%r1658, %r1656, 1;
	xor.b32  	%r1659, %r1658, %r1657;
	xor.b32  	%r1660, %r1659, %r1656;
	xor.b32  	%r1661, %r1660, %r1652;
	add.s32 	%r1662, %r2, %r1661;
	add.s32 	%r1663, %r1662, 21383783;
	shr.u32 	%r1664, %r1625, 2;
	xor.b32  	%r1665, %r1664, %r1625;
	shl.b32 	%r1666, %r1661, 4;
	shl.b32 	%r1667, %r1665, 1;
	xor.b32  	%r1668, %r1667, %r1666;
	xor.b32  	%r1669, %r1668, %r1665;
	xor.b32  	%r1670, %r1669, %r1661;
	add.s32 	%r1671, %r2, %r1670;
	add.s32 	%r1672, %r1671, 21746220;
	cvt.u64.u32 	%rd166, %r1663;
	mul.wide.u32 	%rd167, %r1672, 2097152;
	xor.b64  	%rd168, %rd167, %rd166;
	cvt.rn.f64.u64 	%fd600, %rd168;
	fma.rn.f64 	%fd601, %fd600, 0d3CA0000000000000, 0d3C90000000000000;
	fma.rn.f64 	%fd602, %fd496, %fd601, %fd495;
	st.local.v2.f64 	[%rd12+48], {%fd588, %fd602};
	shr.u32 	%r1673, %r1634, 2;
	xor.b32  	%r1674, %r1673, %r1634;
	shl.b32 	%r1675, %r1670, 4;
	shl.b32 	%r1676, %r1674, 1;
	xor.b32  	%r1677, %r1676, %r1675;
	xor.b32  	%r1678, %r1677, %r1674;
	xor.b32  	%r1679, %r1678, %r1670;
	add.s32 	%r1680, %r2, %r1679;
	add.s32 	%r1681, %r1680, 22108657;
	shr.u32 	%r1682, %r1643, 2;
	xor.b32  	%r1683, %r1682, %r1643;
	shl.b32 	%r1684, %r1679, 4;
	shl.b32 	%r1685, %r1683, 1;
	xor.b32  	%r1686, %r1685, %r1684;
	xor.b32  	%r1687, %r1686, %r1683;
	xor.b32  	%r1688, %r1687, %r1679;
	add.s32 	%r1689, %r2, %r1688;
	add.s32 	%r1690, %r1689, 22471094;
	cvt.u64.u32 	%rd169, %r1681;
	mul.wide.u32 	%rd170, %r1690, 2097152;
	xor.b64  	%rd171, %rd170, %rd169;
	cvt.rn.f64.u64 	%fd603, %rd171;
	fma.rn.f64 	%fd604, %fd603, 0d3CA0000000000000, 0d3C90000000000000;
	mul.f64 	%fd605, %fd497, %fd604;
	sub.f64 	%fd606, %fd605, %fd1;
	st.local.v2.f64 	[%rd10+112], {%fd599, %fd606};
	shr.u32 	%r1691, %r1652, 2;
	xor.b32  	%r1692, %r1691, %r1652;
	shl.b32 	%r1693, %r1688, 4;
	shl.b32 	%r1694, %r1692, 1;
	xor.b32  	%r1695, %r1694, %r1693;
	xor.b32  	%r1696, %r1695, %r1692;
	xor.b32  	%r1697, %r1696, %r1688;
	add.s32 	%r1698, %r2, %r1697;
	add.s32 	%r1699, %r1698, 22833531;
	shr.u32 	%r1700, %r1661, 2;
	xor.b32  	%r1701, %r1700, %r1661;
	shl.b32 	%r1702, %r1697, 4;
	shl.b32 	%r1703, %r1701, 1;
	xor.b32  	%r1704, %r1703, %r1702;
	xor.b32  	%r1705, %r1704, %r1701;
	xor.b32  	%r1706, %r1705, %r1697;
	add.s32 	%r1707, %r2, %r1706;
	add.s32 	%r1708, %r1707, 23195968;
	cvt.u64.u32 	%rd172, %r1699;
	mul.wide.u32 	%rd173, %r1708, 2097152;
	xor.b64  	%rd174, %rd173, %rd172;
	cvt.rn.f64.u64 	%fd607, %rd174;
	fma.rn.f64 	%fd608, %fd607, 0d3CA0000000000000, 0d3C90000000000000;
	fma.rn.f64 	%fd609, %fd496, %fd608, %fd495;
	st.local.v2.f64 	[%rd11+112], {%fd602, %fd609};
	shr.u32 	%r1709, %r1670, 2;
	xor.b32  	%r1710, %r1709, %r1670;
	shl.b32 	%r1711, %r1706, 4;
	shl.b32 	%r1712, %r1710, 1;
	xor.b32  	%r1713, %r1712, %r1711;
	xor.b32  	%r1714, %r1713, %r1710;
	xor.b32  	%r1715, %r1714, %r1706;
	add.s32 	%r1716, %r2, %r1715;
	add.s32 	%r1717, %r1716, 23558405;
	shr.u32 	%r1718, %r1679, 2;
	xor.b32  	%r1719, %r1718, %r1679;
	shl.b32 	%r1720, %r1715, 4;
	shl.b32 	%r1721, %r1719, 1;
	xor.b32  	%r1722, %r1721, %r1720;
	xor.b32  	%r1723, %r1722, %r1719;
	xor.b32  	%r1724, %r1723, %r1715;
	add.s32 	%r1725, %r2, %r1724;
	add.s32 	%r1726, %r1725, 23920842;
	cvt.u64.u32 	%rd175, %r1717;
	mul.wide.u32 	%rd176, %r1726, 2097152;
	xor.b64  	%rd177, %rd176, %rd175;
	cvt.rn.f64.u64 	%fd610, %rd177;
	fma.rn.f64 	%fd611, %fd610, 0d3CA0000000000000, 0d3C90000000000000;
	mul.f64 	%fd612, %fd497, %fd611;
	sub.f64 	%fd613, %fd612, %fd1;
	shr.u32 	%r1727, %r1688, 2;
	xor.b32  	%r1728, %r1727, %r1688;
	shl.b32 	%r1729, %r1724, 4;
	shl.b32 	%r1730, %r1728, 1;
	xor.b32  	%r1731, %r1730, %r1729;
	xor.b32  	%r1732, %r1731, %r1728;
	xor.b32  	%r1733, %r1732, %r1724;
	add.s32 	%r1734, %r2, %r1733;
	add.s32 	%r1735, %r1734, 24283279;
	shr.u32 	%r1736, %r1697, 2;
	xor.b32  	%r1737, %r1736, %r1697;
	shl.b32 	%r1738, %r1733, 4;
	shl.b32 	%r1739, %r1737, 1;
	xor.b32  	%r1740, %r1739, %r1738;
	xor.b32  	%r1741, %r1740, %r1737;
	xor.b32  	%r1742, %r1741, %r1733;
	add.s32 	%r1743, %r2, %r1742;
	add.s32 	%r1744, %r1743, 24645716;
	cvt.u64.u32 	%rd178, %r1735;
	mul.wide.u32 	%rd179, %r1744, 2097152;
	xor.b64  	%rd180, %rd179, %rd178;
	cvt.rn.f64.u64 	%fd614, %rd180;
	fma.rn.f64 	%fd615, %fd614, 0d3CA0000000000000, 0d3C90000000000000;
	fma.rn.f64 	%fd616, %fd496, %fd615, %fd495;
	shr.u32 	%r1745, %r1706, 2;
	xor.b32  	%r1746, %r1745, %r1706;
	shl.b32 	%r1747, %r1742, 4;
	shl.b32 	%r1748, %r1746, 1;
	xor.b32  	%r1749, %r1748, %r1747;
	xor.b32  	%r1750, %r1749, %r1746;
	xor.b32  	%r1751, %r1750, %r1742;
	add.s32 	%r1752, %r2, %r1751;
	add.s32 	%r1753, %r1752, 25008153;
	shr.u32 	%r1754, %r1715, 2;
	xor.b32  	%r1755, %r1754, %r1715;
	shl.b32 	%r1756, %r1751, 4;
	shl.b32 	%r1757, %r1755, 1;
	xor.b32  	%r1758, %r1757, %r1756;
	xor.b32  	%r1759, %r1758, %r1755;
	xor.b32  	%r1760, %r1759, %r1751;
	add.s32 	%r1761, %r2, %r1760;
	add.s32 	%r1762, %r1761, 25370590;
	cvt.u64.u32 	%rd181, %r1753;
	mul.wide.u32 	%rd182, %r1762, 2097152;
	xor.b64  	%rd183, %rd182, %rd181;
	cvt.rn.f64.u64 	%fd617, %rd183;
	fma.rn.f64 	%fd618, %fd617, 0d3CA0000000000000, 0d3C90000000000000;
	mul.f64 	%fd619, %fd497, %fd618;
	sub.f64 	%fd620, %fd619, %fd1;
	st.local.v2.f64 	[%rd10+128], {%fd613, %fd620};
	shr.u32 	%r1763, %r1724, 2;
	xor.b32  	%r1764, %r1763, %r1724;
	shl.b32 	%r1765, %r1760, 4;
	shl.b32 	%r1766, %r1764, 1;
	xor.b32  	%r1767, %r1766, %r1765;
	xor.b32  	%r1768, %r1767, %r1764;
	xor.b32  	%r1769, %r1768, %r1760;
	add.s32 	%r1770, %r2, %r1769;
	add.s32 	%r1771, %r1770, 25733027;
	shr.u32 	%r1772, %r1733, 2;
	xor.b32  	%r1773, %r1772, %r1733;
	shl.b32 	%r1774, %r1769, 4;
	shl.b32 	%r1775, %r1773, 1;
	xor.b32  	%r1776, %r1775, %r1774;
	xor.b32  	%r1777, %r1776, %r1773;
	xor.b32  	%r1778, %r1777, %r1769;
	add.s32 	%r1779, %r2, %r1778;
	add.s32 	%r1780, %r1779, 26095464;
	cvt.u64.u32 	%rd184, %r1771;
	mul.wide.u32 	%rd185, %r1780, 2097152;
	xor.b64  	%rd186, %rd185, %rd184;
	cvt.rn.f64.u64 	%fd621, %rd186;
	fma.rn.f64 	%fd622, %fd621, 0d3CA0000000000000, 0d3C90000000000000;
	fma.rn.f64 	%fd623, %fd496, %fd622, %fd495;
	st.local.v2.f64 	[%rd11+128], {%fd616, %fd623};
	shr.u32 	%r1781, %r1742, 2;
	xor.b32  	%r1782, %r1781, %r1742;
	shl.b32 	%r1783, %r1778, 4;
	shl.b32 	%r1784, %r1782, 1;
	xor.b32  	%r1785, %r1784, %r1783;
	xor.b32  	%r1786, %r1785, %r1782;
	xor.b32  	%r1787, %r1786, %r1778;
	add.s32 	%r1788, %r2, %r1787;
	add.s32 	%r1789, %r1788, 26457901;
	shr.u32 	%r1790, %r1751, 2;
	xor.b32  	%r1791, %r1790, %r1751;
	shl.b32 	%r1792, %r1787, 4;
	shl.b32 	%r1793, %r1791, 1;
	xor.b32  	%r1794, %r1793, %r1792;
	xor.b32  	%r1795, %r1794, %r1791;
	xor.b32  	%r1796, %r1795, %r1787;
	add.s32 	%r1797, %r2, %r1796;
	add.s32 	%r1798, %r1797, 26820338;
	cvt.u64.u32 	%rd187, %r1789;
	mul.wide.u32 	%rd188, %r1798, 2097152;
	xor.b64  	%rd189, %rd188, %rd187;
	cvt.rn.f64.u64 	%fd624, %rd189;
	fma.rn.f64 	%fd625, %fd624, 0d3CA0000000000000, 0d3C90000000000000;
	mul.f64 	%fd626, %fd497, %fd625;
	sub.f64 	%fd627, %fd626, %fd1;
	shr.u32 	%r1799, %r1760, 2;
	xor.b32  	%r1800, %r1799, %r1760;
	shl.b32 	%r1801, %r1796, 4;
	shl.b32 	%r1802, %r1800, 1;
	xor.b32  	%r1803, %r1802, %r1801;
	xor.b32  	%r1804, %r1803, %r1800;
	xor.b32  	%r1805, %r1804, %r1796;
	add.s32 	%r1806, %r2, %r1805;
	add.s32 	%r1807, %r1806, 27182775;
	shr.u32 	%r1808, %r1769, 2;
	xor.b32  	%r1809, %r1808, %r1769;
	shl.b32 	%r1810, %r1805, 4;
	shl.b32 	%r1811, %r1809, 1;
	xor.b32  	%r1812, %r1811, %r1810;
	xor.b32  	%r1813, %r1812, %r1809;
	xor.b32  	%r2726, %r1813, %r1805;
	add.s32 	%r1814, %r2, %r2726;
	add.s32 	%r1815, %r1814, 27545212;
	cvt.u64.u32 	%rd190, %r1807;
	mul.wide.u32 	%rd191, %r1815, 2097152;
	xor.b64  	%rd192, %rd191, %rd190;
	cvt.rn.f64.u64 	%fd628, %rd192;
	fma.rn.f64 	%fd629, %fd628, 0d3CA0000000000000, 0d3C90000000000000;
	fma.rn.f64 	%fd630, %fd496, %fd629, %fd495;
	st.local.v2.f64 	[%rd12+64], {%fd616, %fd630};
	shr.u32 	%r1816, %r1778, 2;
	xor.b32  	%r1817, %r1816, %r1778;
	shl.b32 	%r1818, %r2726, 4;
	shl.b32 	%r1819, %r1817, 1;
	xor.b32  	%r1820, %r1819, %r1818;
	xor.b32  	%r1821, %r1820, %r1817;
	xor.b32  	%r2725, %r1821, %r2726;
	add.s32 	%r1822, %r2, %r2725;
	add.s32 	%r1823, %r1822, 27907649;
	shr.u32 	%r1824, %r1787, 2;
	xor.b32  	%r1825, %r1824, %r1787;
	shl.b32 	%r1826, %r2725, 4;
	shl.b32 	%r1827, %r1825, 1;
	xor.b32  	%r1828, %r1827, %r1826;
	xor.b32  	%r1829, %r1828, %r1825;
	xor.b32  	%r2724, %r1829, %r2725;
	add.s32 	%r1830, %r2, %r2724;
	add.s32 	%r1831, %r1830, 28270086;
	cvt.u64.u32 	%rd193, %r1823;
	mul.wide.u32 	%rd194, %r1831, 2097152;
	xor.b64  	%rd195, %rd194, %rd193;
	cvt.rn.f64.u64 	%fd631, %rd195;
	fma.rn.f64 	%fd632, %fd631, 0d3CA0000000000000, 0d3C90000000000000;
	mul.f64 	%fd633, %fd497, %fd632;
	sub.f64 	%fd634, %fd633, %fd1;
	st.local.v2.f64 	[%rd10+144], {%fd627, %fd634};
	shr.u32 	%r1832, %r1796, 2;
	xor.b32  	%r1833, %r1832, %r1796;
	shl.b32 	%r1834, %r2724, 4;
	shl.b32 	%r1835, %r1833, 1;
	xor.b32  	%r1836, %r1835, %r1834;
	xor.b32  	%r1837, %r1836, %r1833;
	xor.b32  	%r2723, %r1837, %r2724;
	add.s32 	%r1838, %r2, %r2723;
	add.s32 	%r1839, %r1838, 28632523;
	shr.u32 	%r1840, %r1805, 2;
	xor.b32  	%r1841, %r1840, %r1805;
	shl.b32 	%r1842, %r2723, 4;
	shl.b32 	%r1843, %r1841, 1;
	xor.b32  	%r1844, %r1843, %r1842;
	xor.b32  	%r1845, %r1844, %r1841;
	xor.b32  	%r2722, %r1845, %r2723;
	add.s32 	%r1846, %r2, 28994960;
	add.s32 	%r1847, %r2722, %r1846;
	cvt.u64.u32 	%rd196, %r1839;
	mul.wide.u32 	%rd197, %r1847, 2097152;
	xor.b64  	%rd198, %rd197, %rd196;
	cvt.rn.f64.u64 	%fd635, %rd198;
	fma.rn.f64 	%fd636, %fd635, 0d3CA0000000000000, 0d3C90000000000000;
	fma.rn.f64 	%fd637, %fd496, %fd636, %fd495;
	st.local.v2.f64 	[%rd11+144], {%fd630, %fd637};
	st.local.v2.u32 	[%rd9+8], {%r2725, %r2724};
	st.local.v2.u32 	[%rd9+16], {%r2723, %r2722};
	st.local.v2.u32 	[%rd9], {%r1846, %r2726};
	mov.f64 	%fd638, 0d3FDA31A4423F14BE;
	mul.rn.f64 	%fd639, %fd638, %fd638;
	fma.rn.f64 	%fd640, %fd639, 0d3DE5DB65F9785EBA, 0dBE5AE5F12CB0D246;
	fma.rn.f64 	%fd641, %fd640, %fd639, 0d3EC71DE369ACE392;
	fma.rn.f64 	%fd642, %fd641, %fd639, 0dBF2A01A019DB62A1;
	fma.rn.f64 	%fd643, %fd642, %fd639, 0d3F81111111110818;
	fma.rn.f64 	%fd644, %fd643, %fd639, 0dBFC5555555555554;
	fma.rn.f64 	%fd645, %fd644, %fd639, 0d0000000000000000;
	fma.rn.f64 	%fd6, %fd645, 0d3FDA31A4423F14BE, 0d3FDA31A4423F14BE;
	mov.f64 	%fd646, 0d3FE87D8EBE314414;
	mul.rn.f64 	%fd647, %fd646, %fd646;
	fma.rn.f64 	%fd648, %fd647, 0d3DE5DB65F9785EBA, 0dBE5AE5F12CB0D246;
	fma.rn.f64 	%fd649, %fd648, %fd647, 0d3EC71DE369ACE392;
	fma.rn.f64 	%fd650, %fd649, %fd647, 0dBF2A01A019DB62A1;
	fma.rn.f64 	%fd651, %fd650, %fd647, 0d3F81111111110818;
	fma.rn.f64 	%fd652, %fd651, %fd647, 0dBFC5555555555554;
	fma.rn.f64 	%fd653, %fd652, %fd647, 0d0000000000000000;
	fma.rn.f64 	%fd7, %fd653, 0d3FE87D8EBE314414, 0d3FE87D8EBE314414;
	fma.rn.f64 	%fd654, %fd647, 0dBDA8FF8320FD8164, 0d3E21EEA7C1EF8528;
	fma.rn.f64 	%fd655, %fd654, %fd647, 0dBE927E4F8E06E6D9;
	fma.rn.f64 	%fd656, %fd655, %fd647, 0d3EFA01A019DDBCE9;
	fma.rn.f64 	%fd657, %fd656, %fd647, 0dBF56C16C16C15D47;
	fma.rn.f64 	%fd658, %fd657, %fd647, 0d3FA5555555555551;
	fma.rn.f64 	%fd659, %fd658, %fd647, 0dBFE0000000000000;
	fma.rn.f64 	%fd8, %fd659, %fd647, 0d3FF0000000000000;
	mov.f64 	%fd660, 0d4000000000000000;
	{
	.reg .b32 %temp; 
	mov.b64 	{%temp, %r558}, %fd660;
	}
	ld.global.f64 	%fd9, [%rd1];
	cvt.rzi.s32.f64 	%r559, %fd9;
	add.f64 	%fd661, %fd9, 0dBFF0000000000000;
	cvt.rzi.s32.f64 	%r560, %fd661;
$L__BB0_117:
	setp.gt.s32 	%p70, %r560, 364;
	mul.wide.u32 	%rd199, %r2700, 8;
	add.s64 	%rd200, %rd11, %rd199;
	ld.local.f64 	%fd10, [%rd200];
	mov.b64 	%rd201, 4569617353876164816;
	st.local.u64 	[%rd2], %rd201;
	mov.b64 	%rd202, 0;
	st.local.u64 	[%rd3], %rd202;
	mov.b64 	%rd203, 4626594769221683045;
	st.local.u64 	[%rd4], %rd203;
	mul.wide.s32 	%rd204, %r559, 8;
	add.s64 	%rd205, %rd5, %rd204;
	mov.b64 	%rd206, 4589559403572132721;
	st.local.u64 	[%rd205+-8], %rd206;
	mov.b64 	%rd207, 4592785434009149271;
	st.local.u64 	[%rd7], %rd207;
	mov.b64 	%rd208, 4602678819172646912;
	st.local.u64 	[%rd7+8], %rd208;
	mov.b64 	%rd209, 4606167292131769365;
	st.local.u64 	[%rd7+16], %rd209;
	mov.f64 	%fd662, 0d3FDC71C6ECB8FB5F;
	mov.f64 	%fd663, 0d3FD1C71C89A38251;
	st.local.v2.f64 	[%rd8], {%fd663, %fd662};
	mov.b64 	%rd210, 4598675619904193105;
	st.local.u64 	[%rd8+16], %rd210;
	@%p70 bra 	$L__BB0_233;
	mov.f64 	%fd2719, 0d3FD0000000000000;
	mov.f64 	%fd2718, 0d3FF0000000000000;
	mov.f64 	%fd2717, 0d403E9C47711DC477;
	mov.f64 	%fd2716, 0d402AD895077D6849;
	mov.f64 	%fd2715, 0d0000000000000000;
	mov.f64 	%fd2714, 0d4034F76E0B238765;
	mov.f64 	%fd2713, 0d3FB163F605787B71;
	mov.f64 	%fd2706, 0dC058C00000000000;
	mov.f64 	%fd2707, %fd2706;
	mov.f64 	%fd2708, %fd2706;
	mov.f64 	%fd2709, %fd2706;
	mov.f64 	%fd2710, %fd2706;
	mov.f64 	%fd2711, %fd2706;
	mov.u32 	%r2701, %r560;
	mov.f64 	%fd2720, %fd2706;
$L__BB0_119:
	mov.f64 	%fd15, %fd2710;
	mov.f64 	%fd2710, %fd2709;
	mov.f64 	%fd2709, %fd2708;
	mov.f64 	%fd2708, %fd2707;
	mov.f64 	%fd2707, %fd2706;
	ld.param.u64 	%rd479, [_Z3psoPdS_S_S_S_lS__param_3];
	ld.param.u64 	%rd477, [_Z3psoPdS_S_S_S_lS__param_2];
	cvta.to.global.u64 	%rd211, %rd477;
	mul.wide.s32 	%rd212, %r2701, 8;
	add.s64 	%rd213, %rd211, %rd212;
	ld.global.f64 	%fd2706, [%rd213];
	cvta.to.global.u64 	%rd214, %rd479;
	add.s64 	%rd215, %rd214, %rd212;
	ld.global.f64 	%fd673, [%rd215];
	add.f64 	%fd674, %fd2706, %fd673;
	mul.f64 	%fd27, %fd674, 0d3FE0000000000000;
	add.f64 	%fd28, %fd673, %fd27;
	setp.ltu.f64 	%p71, %fd27, 0d4044000000000000;
	selp.f64 	%fd675, 0d0000000000000000, 0d403E000000000000, %p71;
	setp.gtu.f64 	%p72, %fd27, 0d4024000000000000;
	setp.ltu.f64 	%p73, %fd27, 0d0000000000000000;
	mov.f64 	%fd676, 0d0000000000000000;
	copysign.f64 	%fd677, %fd27, %fd676;
	add.f64 	%fd678, %fd677, 0d0000000000000000;
	selp.f64 	%fd679, %fd675, %fd678, %p73;
	selp.f64 	%fd680, %fd675, %fd679, %p72;
	setp.gtu.f64 	%p74, %fd27, 0d403E000000000000;
	setp.ltu.f64 	%p75, %fd27, 0d4024000000000000;
	add.f64 	%fd681, %fd27, 0dC024000000000000;
	selp.f64 	%fd682, %fd680, %fd681, %p75;
	selp.f64 	%fd683, %fd680, %fd682, %p74;
	setp.gtu.f64 	%p76, %fd27, 0d4044000000000000;
	setp.ltu.f64 	%p77, %fd27, 0d403E000000000000;
	add.f64 	%fd684, %fd27, 0dC03E000000000000;
	add.f64 	%fd685, %fd684, 0d4034000000000000;
	selp.f64 	%fd686, %fd683, %fd685, %p77;
	selp.f64 	%fd29, %fd683, %fd686, %p76;
	setp.geu.f64 	%p78, %fd2719, 0d3FF0000000000000;
	@%p78 bra 	$L__BB0_121;
	div.rn.f64 	%fd2721, %fd29, 0d409C200000000000;
	bra.uni 	$L__BB0_122;
$L__BB0_121:
	div.rn.f64 	%fd2721, %fd29, 0d4083600000000000;
$L__BB0_122:
	mul.f64 	%fd688, %fd28, 0d3FE0000000000000;
	setp.gtu.f64 	%p79, %fd2719, 0d0000000000000000;
	setp.ltu.f64 	%p80, %fd2719, 0d4000000000000000;
	selp.f64 	%fd689, 0d0000000000000000, 0d4044000000000000, %p80;
	selp.f64 	%fd690, %fd689, 0d4044000000000000, %p79;
	setp.gtu.f64 	%p81, %fd2719, 0d3FF0000000000000;
	setp.ltu.f64 	%p82, %fd2719, 0d0000000000000000;
	mov.f64 	%fd2722, 0d0000000000000000;
	copysign.f64 	%fd33, %fd2719, %fd2722;
	add.f64 	%fd691, %fd33, 0d4044000000000000;
	selp.f64 	%fd692, %fd690, %fd691, %p82;
	selp.f64 	%fd693, %fd690, %fd692, %p81;
	setp.gtu.f64 	%p83, %fd2719, 0d3FFE666666666666;
	setp.ltu.f64 	%p84, %fd2719, 0d3FF0000000000000;
	add.f64 	%fd694, %fd2719, 0dBFF0000000000000;
	fma.rn.f64 	%fd695, %fd694, 0d0000000000000000, 0d4044000000000000;
	selp.f64 	%fd696, %fd693, %fd695, %p84;
	selp.f64 	%fd697, %fd693, %fd696, %p83;
	setp.gtu.f64 	%p85, %fd2719, 0d4000000000000000;
	setp.ltu.f64 	%p86, %fd2719, 0d3FFE666666666666;
	add.f64 	%fd698, %fd2719, 0dBFFE666666666666;
	fma.rn.f64 	%fd699, %fd698, 0d0000000000000000, 0d4044000000000000;
	selp.f64 	%fd700, %fd697, %fd699, %p86;
	selp.f64 	%fd701, %fd697, %fd700, %p85;
	setp.ltu.f64 	%p87, %fd688, 0d4045000000000000;
	selp.f64 	%fd702, 0d0000000000000000, 0d3FD147AE147AE148, %p87;
	setp.gtu.f64 	%p88, %fd688, 0d4028000000000000;
	setp.ltu.f64 	%p89, %fd688, 0d0000000000000000;
	fma.rn.f64 	%fd703, %fd688, 0d3FAD70A3D70A3D70, 0d0000000000000000;
	selp.f64 	%fd704, %fd702, %fd703, %p89;
	selp.f64 	%fd705, %fd702, %fd704, %p88;
	setp.gtu.f64 	%p90, %fd688, 0d4032000000000000;
	setp.ltu.f64 	%p91, %fd688, 0d4028000000000000;
	add.f64 	%fd706, %fd688, 0dC028000000000000;
	fma.rn.f64 	%fd707, %fd706, 0d3F9B4E81B4E81B50, 0d3FE6147AE147AE14;
	selp.f64 	%fd708, %fd705, %fd707, %p91;
	selp.f64 	%fd709, %fd705, %fd708, %p90;
	setp.gtu.f64 	%p92, %fd688, 0d4038000000000000;
	setp.ltu.f64 	%p93, %fd688, 0d4032000000000000;
	add.f64 	%fd710, %fd688, 0dC032000000000000;
	fma.rn.f64 	%fd711, %fd710, 0d3F9999999999999B, 0d3FEB333333333333;
	selp.f64 	%fd712, %fd709, %fd711, %p93;
	selp.f64 	%fd713, %fd709, %fd712, %p92;
	setp.gtu.f64 	%p94, %fd688, 0d403E000000000000;
	setp.ltu.f64 	%p95, %fd688, 0d4038000000000000;
	add.f64 	%fd714, %fd688, 0dC038000000000000;
	fma.rn.f64 	%fd715, %fd714, 0d0000000000000000, 0d3FF0000000000000;
	selp.f64 	%fd716, %fd713, %fd715, %p95;
	selp.f64 	%fd717, %fd713, %fd716, %p94;
	setp.gtu.f64 	%p96, %fd688, 0d4042000000000000;
	setp.ltu.f64 	%p97, %fd688, 0d403E000000000000;
	add.f64 	%fd718, %fd688, 0dC03E000000000000;
	fma.rn.f64 	%fd719, %fd718, 0dBF962FC962FC9630, 0d3FF0000000000000;
	selp.f64 	%fd720, %fd717, %fd719, %p97;
	selp.f64 	%fd721, %fd717, %fd720, %p96;
	setp.gtu.f64 	%p98, %fd688, 0d4045000000000000;
	setp.ltu.f64 	%p99, %fd688, 0d4042000000000000;
	add.f64 	%fd722, %fd688, 0dC042000000000000;
	fma.rn.f64 	%fd723, %fd722, 0dBFB9999999999999, 0d3FEBD70A3D70A3D7;
	selp.f64 	%fd724, %fd721, %fd723, %p99;
	selp.f64 	%fd725, %fd721, %fd724, %p98;
	mul.f64 	%fd34, %fd701, %fd725;
	selp.f64 	%fd726, 0d0000000000000000, 0d3FD999999999999A, %p79;
	selp.f64 	%fd727, %fd726, 0d3FE3333333333333, %p80;
	setp.gtu.f64 	%p100, %fd2719, 0d3FE4CCCCCCCCCCCD;
	add.f64 	%fd728, %fd33, 0d3FD999999999999A;
	selp.f64 	%fd729, %fd727, %fd728, %p82;
	selp.f64 	%fd730, %fd727, %fd729, %p100;
	setp.ltu.f64 	%p101, %fd2719, 0d3FE4CCCCCCCCCCCD;
	add.f64 	%fd731, %fd2719, 0dBFE4CCCCCCCCCCCD;
	fma.rn.f64 	%fd732, %fd731, 0d3FE2492492492491, 0d3FD999999999999A;
	selp.f64 	%fd733, %fd730, %fd732, %p101;
	selp.f64 	%fd734, %fd730, %fd733, %p81;
	fma.rn.f64 	%fd735, %fd694, 0d0000000000000000, 0d3FE3333333333333;
	selp.f64 	%fd736, %fd734, %fd735, %p84;
	selp.f64 	%fd35, %fd734, %fd736, %p85;
	setp.gtu.f64 	%p102, %fd688, 0d4024000000000000;
	selp.f64 	%fd737, 0d0000000000000000, 0d3FE147AE147AE148, %p102;
	setp.ltu.f64 	%p103, %fd688, 0d4044000000000000;
	selp.f64 	%fd738, %fd737, 0d3FD70A3D70A3D70A, %p103;
	setp.gtu.f64 	%p104, %fd688, 0d4044000000000000;
	setp.ltu.f64 	%p105, %fd688, 0d4024000000000000;
	add.f64 	%fd739, %fd688, 0dC024000000000000;
	fma.rn.f64 	%fd740, %fd739, 0dBF789374BC6A7EFC, 0d3FE147AE147AE148;
	selp.f64 	%fd741, %fd738, %fd740, %p105;
	selp.f64 	%fd36, %fd738, %fd741, %p104;
	add.s32 	%r1849, %r2701, 11;
	cvt.rn.f64.s32 	%fd742, %r1849;
	mul.f64 	%fd743, %fd742, 0d401921FB4D12D84A;
	div.rn.f64 	%fd37, %fd743, 0d4076D00000000000;
	abs.f64 	%fd38, %fd37;
	mul.f64 	%fd744, %fd37, 0d3FE45F306DC9C883;
	cvt.rni.s32.f64 	%r563, %fd744;
	cvt.rn.f64.s32 	%fd745, %r563;
	fma.rn.f64 	%fd746, %fd745, 0dBFF921FB54442D18, %fd37;
	fma.rn.f64 	%fd747, %fd745, 0dBC91A62633145C00, %fd746;
	fma.rn.f64 	%fd39, %fd745, 0dB97B839A252049C0, %fd747;
	add.s32 	%r1850, %r2701, 1;
	cvt.rn.f64.s32 	%fd748, %r1850;
	mul.f64 	%fd749, %fd748, 0d401921FB4D12D84A;
	div.rn.f64 	%fd40, %fd749, 0d4076D00000000000;
	abs.f64 	%fd41, %fd40;
	mul.f64 	%fd750, %fd40, 0d3FE45F306DC9C883;
	cvt.rni.s32.f64 	%r564, %fd750;
	cvt.rn.f64.s32 	%fd751, %r564;
	fma.rn.f64 	%fd752, %fd751, 0dBFF921FB54442D18, %fd40;
	fma.rn.f64 	%fd753, %fd751, 0dBC91A62633145C00, %fd752;
	fma.rn.f64 	%fd42, %fd751, 0dB97B839A252049C0, %fd753;
	neg.f64 	%fd43, %fd35;
	mov.b32 	%r2702, 0;
$L__BB0_123:
	mov.f64 	%fd754, 0d0000000000000000;
	mul.rn.f64 	%fd2724, %fd37, %fd754;
	setp.eq.f64 	%p106, %fd38, 0d7FF0000000000000;
	mov.b32 	%r2704, 1;
	@%p106 bra 	$L__BB0_127;
	setp.ltu.f64 	%p107, %fd38, 0d41E0000000000000;
	mov.f64 	%fd2724, %fd39;
	mov.u32 	%r2703, %r563;
	@%p107 bra 	$L__BB0_126;
	{ // callseq 0, 0
	.param .b64 param0;
	st.param.f64 	[param0], %fd37;
	.param .align 16 .b8 retval0[16];
	call.uni (retval0), 
	__internal_trig_reduction_slowpathd, 
	(
	param0
	);
	ld.param.f64 	%fd2724, [retval0];
	ld.param.b32 	%r2703, [retval0+8];
	} // callseq 0
$L__BB0_126:
	add.s32 	%r2704, %r2703, 1;
$L__BB0_127:
	shl.b32 	%r1853, %r2704, 6;
	cvt.u64.u32 	%rd216, %r1853;
	and.b64  	%rd217, %rd216, 64;
	mov.u64 	%rd218, __cudart_sin_cos_coeffs;
	add.s64 	%rd219, %rd218, %rd217;
	mul.rn.f64 	%fd756, %fd2724, %fd2724;
	and.b32  	%r1854, %r2704, 1;
	setp.eq.b32 	%p108, %r1854, 1;
	selp.f64 	%fd757, 0dBDA8FF8320FD8164, 0d3DE5DB65F9785EBA, %p108;
	ld.global.nc.v2.f64 	{%fd758, %fd759}, [%rd219];
	fma.rn.f64 	%fd760, %fd757, %fd756, %fd758;
	fma.rn.f64 	%fd761, %fd760, %fd756, %fd759;
	ld.global.nc.v2.f64 	{%fd762, %fd763}, [%rd219+16];
	fma.rn.f64 	%fd764, %fd761, %fd756, %fd762;
	fma.rn.f64 	%fd765, %fd764, %fd756, %fd763;
	ld.global.nc.v2.f64 	{%fd766, %fd767}, [%rd219+32];
	fma.rn.f64 	%fd768, %fd765, %fd756, %fd766;
	fma.rn.f64 	%fd769, %fd768, %fd756, %fd767;
	fma.rn.f64 	%fd770, %fd769, %fd2724, %fd2724;
	fma.rn.f64 	%fd771, %fd769, %fd756, 0d3FF0000000000000;
	selp.f64 	%fd772, %fd771, %fd770, %p108;
	and.b32  	%r1855, %r2704, 2;
	setp.eq.s32 	%p109, %r1855, 0;
	mov.f64 	%fd773, 0d0000000000000000;
	sub.f64 	%fd774, %fd773, %fd772;
	selp.f64 	%fd775, %fd772, %fd774, %p109;
	mul.f64 	%fd49, %fd6, %fd775;
	{
	.reg .b32 %temp; 
	mov.b64 	{%temp, %r1856}, %fd49;
	}
	mov.b32 	%f27, %r1856;
	abs.f32 	%f28, %f27;
	setp.geu.f32 	%p110, %f28, 0f3FE26666;
	@%p110 bra 	$L__BB0_129;
	mul.f64 	%fd809, %fd49, %fd49;
	fma.rn.f64 	%fd810, %fd809, 0d3FB0066BDC1895E9, 0dBFB3823B180754AF;
	fma.rn.f64 	%fd811, %fd810, %fd809, 0d3FB11E52CC2F79AE;
	fma.rn.f64 	%fd812, %fd811, %fd809, 0dBF924EAF3526861B;
	fma.rn.f64 	%fd813, %fd812, %fd809, 0d3F91DF02A31E6CB7;
	fma.rn.f64 	%fd814, %fd813, %fd809, 0d3F847D18B0EEC6CC;
	fma.rn.f64 	%fd815, %fd814, %fd809, 0d3F8D0AF961BA53B0;
	fma.rn.f64 	%fd816, %fd815, %fd809, 0d3F91BF7734CF1C48;
	fma.rn.f64 	%fd817, %fd816, %fd809, 0d3F96E91483144EF7;
	fma.rn.f64 	%fd818, %fd817, %fd809, 0d3F9F1C6E0A4F9F81;
	fma.rn.f64 	%fd819, %fd818, %fd809, 0d3FA6DB6DC27FA92B;
	fma.rn.f64 	%fd820, %fd819, %fd809, 0d3FB333333320F91B;
	fma.rn.f64 	%fd821, %fd820, %fd809, 0d3FC5555555555F4D;
	mul.f64 	%fd822, %fd809, %fd821;
	fma.rn.f64 	%fd2725, %fd822, %fd49, %fd49;
	bra.uni 	$L__BB0_130;
$L__BB0_129:
	abs.f64 	%fd776, %fd49;
	fma.rn.f64 	%fd777, %fd776, 0dBFE0000000000000, 0d3FE0000000000000;
	rsqrt.approx.ftz.f64 	%fd778, %fd777;
	{
	.reg .b32 %temp; 
	mov.b64 	{%r1857, %temp}, %fd778;
	}
	{
	.reg .b32 %temp; 
	mov.b64 	{%temp, %r1858}, %fd778;
	}
	add.s32 	%r1859, %r1858, -1048576;
	mov.b64 	%fd779, {%r1857, %r1859};
	mul.f64 	%fd780, %fd777, %fd778;
	neg.f64 	%fd781, %fd780;
	fma.rn.f64 	%fd782, %fd780, %fd781, %fd777;
	fma.rn.f64 	%fd783, %fd782, %fd779, %fd780;
	neg.f64 	%fd784, %fd783;
	fma.rn.f64 	%fd785, %fd778, %fd784, 0d3FF0000000000000;
	fma.rn.f64 	%fd786, %fd785, %fd779, %fd779;
	fma.rn.f64 	%fd787, %fd783, %fd784, %fd777;
	fma.rn.f64 	%fd788, %fd787, %fd786, %fd783;
	{
	.reg .b32 %temp; 
	mov.b64 	{%temp, %r1860}, %fd777;
	}
	setp.lt.s32 	%p111, %r1860, 0;
	selp.f64 	%fd789, 0dFFF8000000000000, %fd788, %p111;
	setp.ne.f64 	%p112, %fd777, 0d0000000000000000;
	selp.f64 	%fd790, %fd789, %fd777, %p112;
	fma.rn.f64 	%fd791, %fd777, 0d3FB0066BDC1895E9, 0dBFB3823B180754AF;
	fma.rn.f64 	%fd792, %fd791, %fd777, 0d3FB11E52CC2F79AE;
	fma.rn.f64 	%fd793, %fd792, %fd777, 0dBF924EAF3526861B;
	fma.rn.f64 	%fd794, %fd793, %fd777, 0d3F91DF02A31E6CB7;
	fma.rn.f64 	%fd795, %fd794, %fd777, 0d3F847D18B0EEC6CC;
	fma.rn.f64 	%fd796, %fd795, %fd777, 0d3F8D0AF961BA53B0;
	fma.rn.f64 	%fd797, %fd796, %fd777, 0d3F91BF7734CF1C48;
	fma.rn.f64 	%fd798, %fd797, %fd777, 0d3F96E91483144EF7;
	fma.rn.f64 	%fd799, %fd798, %fd777, 0d3F9F1C6E0A4F9F81;
	fma.rn.f64 	%fd800, %fd799, %fd777, 0d3FA6DB6DC27FA92B;
	fma.rn.f64 	%fd801, %fd800, %fd777, 0d3FB333333320F91B;
	fma.rn.f64 	%fd802, %fd801, %fd777, 0d3FC5555555555F4D;
	mul.f64 	%fd803, %fd777, %fd802;
	mul.f64 	%fd804, %fd790, 0dC000000000000000;
	fma.rn.f64 	%fd805, %fd804, %fd803, 0d3C91A62633145C07;
	add.f64 	%fd806, %fd804, 0d3FE921FB54442D18;
	add.f64 	%fd807, %fd806, %fd805;
	add.f64 	%fd808, %fd807, 0d3FE921FB54442D18;
	copysign.f64 	%fd2725, %fd49, %fd808;
$L__BB0_130:
	neg.f64 	%fd53, %fd2725;
	abs.f64 	%fd54, %fd2725;
	setp.neu.f64 	%p113, %fd54, 0d7FF0000000000000;
	@%p113 bra 	$L__BB0_132;
	mov.f64 	%fd828, 0d0000000000000000;
	mul.rn.f64 	%fd2726, %fd53, %fd828;
	mov.b32 	%r2705, 0;
	bra.uni 	$L__BB0_134;
$L__BB0_132:
	mul.f64 	%fd823, %fd2725, 0dBFE45F306DC9C883;
	cvt.rni.s32.f64 	%r2705, %fd823;
	cvt.rn.f64.s32 	%fd824, %r2705;
	fma.rn.f64 	%fd825, %fd824, 0dBFF921FB54442D18, %fd53;
	fma.rn.f64 	%fd826, %fd824, 0dBC91A62633145C00, %fd825;
	fma.rn.f64 	%fd2726, %fd824, 0dB97B839A252049C0, %fd826;
	setp.ltu.f64 	%p114, %fd54, 0d41E0000000000000;
	@%p114 bra 	$L__BB0_134;
	{ // callseq 1, 0
	.param .b64 param0;
	st.param.f64 	[param0], %fd53;
	.param .align 16 .b8 retval0[16];
	call.uni (retval0), 
	__internal_trig_reduction_slowpathd, 
	(
	param0
	);
	ld.param.f64 	%fd2726, [retval0];
	ld.param.b32 	%r2705, [retval0+8];
	} // callseq 1
$L__BB0_134:
	shl.b32 	%r1863, %r2705, 6;
	cvt.u64.u32 	%rd220, %r1863;
	and.b64  	%rd221, %rd220, 64;
	mov.u64 	%rd222, __cudart_sin_cos_coeffs;
	add.s64 	%rd223, %rd222, %rd221;
	mul.rn.f64 	%fd829, %fd2726, %fd2726;
	and.b32  	%r1864, %r2705, 1;
	setp.eq.b32 	%p116, %r1864, 1;
	selp.f64 	%fd830, 0dBDA8FF8320FD8164, 0d3DE5DB65F9785EBA, %p116;
	ld.global.nc.v2.f64 	{%fd831, %fd832}, [%rd223];
	fma.rn.f64 	%fd833, %fd830, %fd829, %fd831;
	fma.rn.f64 	%fd834, %fd833, %fd829, %fd832;
	ld.global.nc.v2.f64 	{%fd835, %fd836}, [%rd223+16];
	fma.rn.f64 	%fd837, %fd834, %fd829, %fd835;
	fma.rn.f64 	%fd838, %fd837, %fd829, %fd836;
	ld.global.nc.v2.f64 	{%fd839, %fd840}, [%rd223+32];
	fma.rn.f64 	%fd841, %fd838, %fd829, %fd839;
	fma.rn.f64 	%fd842, %fd841, %fd829, %fd840;
	fma.rn.f64 	%fd843, %fd842, %fd2726, %fd2726;
	fma.rn.f64 	%fd844, %fd842, %fd829, 0d3FF0000000000000;
	selp.f64 	%fd845, %fd844, %fd843, %p116;
	and.b32  	%r1865, %r2705, 2;
	setp.eq.s32 	%p117, %r1865, 0;
	mov.f64 	%fd846, 0d0000000000000000;
	sub.f64 	%fd847, %fd846, %fd845;
	selp.f64 	%fd848, %fd845, %fd847, %p117;
	mul.f64 	%fd59, %fd7, %fd848;
	@%p113 bra 	$L__BB0_136;
	mov.f64 	%fd854, 0d0000000000000000;
	mul.rn.f64 	%fd2728, %fd53, %fd854;
	mov.b32 	%r2707, 1;
	bra.uni 	$L__BB0_139;
$L__BB0_136:
	mul.f64 	%fd849, %fd2725, 0dBFE45F306DC9C883;
	cvt.rni.s32.f64 	%r2706, %fd849;
	cvt.rn.f64.s32 	%fd850, %r2706;
	fma.rn.f64 	%fd851, %fd850, 0dBFF921FB54442D18, %fd53;
	fma.rn.f64 	%fd852, %fd850, 0dBC91A62633145C00, %fd851;
	fma.rn.f64 	%fd2728, %fd850, 0dB97B839A252049C0, %fd852;
	setp.ltu.f64 	%p118, %fd54, 0d41E0000000000000;
	@%p118 bra 	$L__BB0_138;
	{ // callseq 2, 0
	.param .b64 param0;
	st.param.f64 	[param0], %fd53;
	.param .align 16 .b8 retval0[16];
	call.uni (retval0), 
	__internal_trig_reduction_slowpathd, 
	(
	param0
	);
	ld.param.f64 	%fd2728, [retval0];
	ld.param.b32 	%r2706, [retval0+8];
	} // callseq 2
$L__BB0_138:
	add.s32 	%r2707, %r2706, 1;
$L__BB0_139:
	shl.b32 	%r1868, %r2707, 6;
	cvt.u64.u32 	%rd224, %r1868;
	and.b64  	%rd225, %rd224, 64;
	mov.u64 	%rd226, __cudart_sin_cos_coeffs;
	add.s64 	%rd227, %rd226, %rd225;
	mul.rn.f64 	%fd855, %fd2728, %fd2728;
	and.b32  	%r1869, %r2707, 1;
	setp.eq.b32 	%p119, %r1869, 1;
	selp.f64 	%fd856, 0dBDA8FF8320FD8164, 0d3DE5DB65F9785EBA, %p119;
	ld.global.nc.v2.f64 	{%fd857, %fd858}, [%rd227];
	fma.rn.f64 	%fd859, %fd856, %fd855, %fd857;
	fma.rn.f64 	%fd860, %fd859, %fd855, %fd858;
	ld.global.nc.v2.f64 	{%fd861, %fd862}, [%rd227+16];
	fma.rn.f64 	%fd863, %fd860, %fd855, %fd861;
	fma.rn.f64 	%fd864, %fd863, %fd855, %fd862;
	ld.global.nc.v2.f64 	{%fd865, %fd866}, [%rd227+32];
	fma.rn.f64 	%fd867, %fd864, %fd855, %fd865;
	fma.rn.f64 	%fd868, %fd867, %fd855, %fd866;
	fma.rn.f64 	%fd869, %fd868, %fd2728, %fd2728;
	fma.rn.f64 	%fd870, %fd868, %fd855, 0d3FF0000000000000;
	selp.f64 	%fd871, %fd870, %fd869, %p119;
	and.b32  	%r1870, %r2707, 2;
	setp.eq.s32 	%p120, %r1870, 0;
	mov.f64 	%fd872, 0d0000000000000000;
	sub.f64 	%fd873, %fd872, %fd871;
	selp.f64 	%fd874, %fd871, %fd873, %p120;
	mul.f64 	%fd65, %fd8, %fd874;
	div.rn.f64 	%fd66, %fd59, %fd65;
	{
	.reg .b32 %temp; 
	mov.b64 	{%temp, %r1871}, %fd66;
	}
	mov.b32 	%f29, %r1871;
	abs.f32 	%f30, %f29;
	setp.geu.f32 	%p121, %f30, 0f3FE26666;
	@%p121 bra 	$L__BB0_141;
	mul.f64 	%fd908, %fd66, %fd66;
	fma.rn.f64 	%fd909, %fd908, 0d3FB0066BDC1895E9, 0dBFB3823B180754AF;
	fma.rn.f64 	%fd910, %fd909, %fd908, 0d3FB11E52CC2F79AE;
	fma.rn.f64 	%fd911, %fd910, %fd908, 0dBF924EAF3526861B;
	fma.rn.f64 	%fd912, %fd911, %fd908, 0d3F91DF02A31E6CB7;
	fma.rn.f64 	%fd913, %fd912, %fd908, 0d3F847D18B0EEC6CC;
	fma.rn.f64 	%fd914, %fd913, %fd908, 0d3F8D0AF961BA53B0;
	fma.rn.f64 	%fd915, %fd914, %fd908, 0d3F91BF7734CF1C48;
	fma.rn.f64 	%fd916, %fd915, %fd908, 0d3F96E91483144EF7;
	fma.rn.f64 	%fd917, %fd916, %fd908, 0d3F9F1C6E0A4F9F81;
	fma.rn.f64 	%fd918, %fd917, %fd908, 0d3FA6DB6DC27FA92B;
	fma.rn.f64 	%fd919, %fd918, %fd908, 0d3FB333333320F91B;
	fma.rn.f64 	%fd920, %fd919, %fd908, 0d3FC5555555555F4D;
	mul.f64 	%fd921, %fd908, %fd920;
	fma.rn.f64 	%fd2729, %fd921, %fd66, %fd66;
	bra.uni 	$L__BB0_142;
$L__BB0_141:
	abs.f64 	%fd875, %fd66;
	fma.rn.f64 	%fd876, %fd875, 0dBFE0000000000000, 0d3FE0000000000000;
	rsqrt.approx.ftz.f64 	%fd877, %fd876;
	{
	.reg .b32 %temp; 
	mov.b64 	{%r1872, %temp}, %fd877;
	}
	{
	.reg .b32 %temp; 
	mov.b64 	{%temp, %r1873}, %fd877;
	}
	add.s32 	%r1874, %r1873, -1048576;
	mov.b64 	%fd878, {%r1872, %r1874};
	mul.f64 	%fd879, %fd876, %fd877;
	neg.f64 	%fd880, %fd879;
	fma.rn.f64 	%fd881, %fd879, %fd880, %fd876;
	fma.rn.f64 	%fd882, %fd881, %fd878, %fd879;
	neg.f64 	%fd883, %fd882;
	fma.rn.f64 	%fd884, %fd877, %fd883, 0d3FF0000000000000;
	fma.rn.f64 	%fd885, %fd884, %fd878, %fd878;
	fma.rn.f64 	%fd886, %fd882, %fd883, %fd876;
	fma.rn.f64 	%fd887, %fd886, %fd885, %fd882;
	{
	.reg .b32 %temp; 
	mov.b64 	{%temp, %r1875}, %fd876;
	}
	setp.lt.s32 	%p122, %r1875, 0;
	selp.f64 	%fd888, 0dFFF8000000000000, %fd887, %p122;
	setp.ne.f64 	%p123, %fd876, 0d0000000000000000;
	selp.f64 	%fd889, %fd888, %fd876, %p123;
	fma.rn.f64 	%fd890, %fd876, 0d3FB0066BDC1895E9, 0dBFB3823B180754AF;
	fma.rn.f64 	%fd891, %fd890, %fd876, 0d3FB11E52CC2F79AE;
	fma.rn.f64 	%fd892, %fd891, %fd876, 0dBF924EAF3526861B;
	fma.rn.f64 	%fd893, %fd892, %fd876, 0d3F91DF02A31E6CB7;
	fma.rn.f64 	%fd894, %fd893, %fd876, 0d3F847D18B0EEC6CC;
	fma.rn.f64 	%fd895, %fd894, %fd876, 0d3F8D0AF961BA53B0;
	fma.rn.f64 	%fd896, %fd895, %fd876, 0d3F91BF7734CF1C48;
	fma.rn.f64 	%fd897, %fd896, %fd876, 0d3F96E91483144EF7;
	fma.rn.f64 	%fd898, %fd897, %fd876, 0d3F9F1C6E0A4F9F81;
	fma.rn.f64 	%fd899, %fd898, %fd876, 0d3FA6DB6DC27FA92B;
	fma.rn.f64 	%fd900, %fd899, %fd876, 0d3FB333333320F91B;
	fma.rn.f64 	%fd901, %fd900, %fd876, 0d3FC5555555555F4D;
	mul.f64 	%fd902, %fd876, %fd901;
	mul.f64 	%fd903, %fd889, 0dC000000000000000;
	fma.rn.f64 	%fd904, %fd903, %fd902, 0d3C91A62633145C07;
	add.f64 	%fd905, %fd903, 0d3FE921FB54442D18;
	add.f64 	%fd906, %fd905, %fd904;
	add.f64 	%fd907, %fd906, 0d3FE921FB54442D18;
	copysign.f64 	%fd2729, %fd66, %fd907;
$L__BB0_142:
	add.f64 	%fd922, %fd2729, %fd2729;
	div.rn.f64 	%fd923, %fd922, 0d400921FB4D12D84A;
	add.f64 	%fd924, %fd923, 0d3FF0000000000000;
	mul.f64 	%fd70, %fd924, 0d4028000000000000;
	mul.f64 	%fd925, %fd70, 0d3FE0000000000000;
	mul.wide.u32 	%rd228, %r2702, 8;
	add.s64 	%rd229, %rd7, %rd228;
	ld.local.f64 	%fd926, [%rd229];
	fma.rn.f64 	%fd927, %fd926, %fd925, 0d4028000000000000;
	add.f64 	%fd928, %fd927, 0d4028000000000000;
	mul.f64 	%fd929, %fd928, 0d401921FB4D12D84A;
	div.rn.f64 	%fd71, %fd929, 0d4038000000000000;
	abs.f64 	%fd72, %fd71;
	setp.neu.f64 	%p124, %fd72, 0d7FF0000000000000;
	@%p124 bra 	$L__BB0_144;
	mov.f64 	%fd935, 0d0000000000000000;
	mul.rn.f64 	%fd2731, %fd71, %fd935;
	mov.b32 	%r2709, 1;
	bra.uni 	$L__BB0_147;
$L__BB0_144:
	mul.f64 	%fd930, %fd71, 0d3FE45F306DC9C883;
	cvt.rni.s32.f64 	%r2708, %fd930;
	cvt.rn.f64.s32 	%fd931, %r2708;
	fma.rn.f64 	%fd932, %fd931, 0dBFF921FB54442D18, %fd71;
	fma.rn.f64 	%fd933, %fd931, 0dBC91A62633145C00, %fd932;
	fma.rn.f64 	%fd2731, %fd931, 0dB97B839A252049C0, %fd933;
	setp.ltu.f64 	%p125, %fd72, 0d41E0000000000000;
	@%p125 bra 	$L__BB0_146;
	{ // callseq 3, 0
	.param .b64 param0;
	st.param.f64 	[param0], %fd71;
	.param .align 16 .b8 retval0[16];
	call.uni (retval0), 
	__internal_trig_reduction_slowpathd, 
	(
	param0
	);
	ld.param.f64 	%fd2731, [retval0];
	ld.param.b32 	%r2708, [retval0+8];
	} // callseq 3
$L__BB0_146:
	add.s32 	%r2709, %r2708, 1;
$L__BB0_147:
	ld.param.u64 	%rd481, [_Z3psoPdS_S_S_S_lS__param_4];
	mov.f64 	%fd936, 0d0000000000000000;
	mul.rn.f64 	%fd2733, %fd40, %fd936;
	setp.eq.f64 	%p126, %fd41, 0d7FF0000000000000;
	shl.b32 	%r1879, %r2709, 6;
	cvt.u64.u32 	%rd230, %r1879;
	and.b64  	%rd231, %rd230, 64;
	mov.u64 	%rd232, __cudart_sin_cos_coeffs;
	add.s64 	%rd233, %rd232, %rd231;
	mul.rn.f64 	%fd937, %fd2731, %fd2731;
	and.b32  	%r1880, %r2709, 1;
	setp.eq.b32 	%p127, %r1880, 1;
	selp.f64 	%fd938, 0dBDA8FF8320FD8164, 0d3DE5DB65F9785EBA, %p127;
	ld.global.nc.v2.f64 	{%fd939, %fd940}, [%rd233];
	fma.rn.f64 	%fd941, %fd938, %fd937, %fd939;
	fma.rn.f64 	%fd942, %fd941, %fd937, %fd940;
	ld.global.nc.v2.f64 	{%fd943, %fd944}, [%rd233+16];
	fma.rn.f64 	%fd945, %fd942, %fd937, %fd943;
	fma.rn.f64 	%fd946, %fd945, %fd937, %fd944;
	ld.global.nc.v2.f64 	{%fd947, %fd948}, [%rd233+32];
	fma.rn.f64 	%fd949, %fd946, %fd937, %fd947;
	fma.rn.f64 	%fd950, %fd949, %fd937, %fd948;
	fma.rn.f64 	%fd951, %fd950, %fd2731, %fd2731;
	fma.rn.f64 	%fd952, %fd950, %fd937, 0d3FF0000000000000;
	selp.f64 	%fd953, %fd952, %fd951, %p127;
	and.b32  	%r1881, %r2709, 2;
	setp.eq.s32 	%p128, %r1881, 0;
	sub.f64 	%fd954, %fd936, %fd953;
	selp.f64 	%fd955, %fd953, %fd954, %p128;
	fma.rn.f64 	%fd956, %fd65, %fd955, %fd59;
	setp.lt.f64 	%p129, %fd956, 0d0000000000000000;
	selp.f64 	%fd79, 0d0000000000000000, %fd956, %p129;
	mul.f64 	%fd957, %fd65, %fd65;
	mul.f64 	%fd958, %fd957, 0d3FE0000000000000;
	fma.rn.f64 	%fd959, %fd59, %fd59, %fd958;
	fma.rn.f64 	%fd960, %fd959, 0d3FD999999999999A, %fd59;
	mul.f64 	%fd961, %fd65, 0d4028000000000000;
	fma.rn.f64 	%fd962, %fd59, 0d3FF3333333333334, 0d4000000000000000;
	mul.f64 	%fd963, %fd962, %fd961;
	mul.f64 	%fd964, %fd66, %fd66;
	mov.f64 	%fd965, 0d3FF0000000000000;
	sub.f64 	%fd966, %fd965, %fd964;
	sqrt.rn.f64 	%fd80, %fd966;
	mul.f64 	%fd967, %fd963, %fd80;
	div.rn.f64 	%fd968, %fd967, 0d400921FB4D12D84A;
	fma.rn.f64 	%fd969, %fd960, %fd70, %fd968;
	mul.f64 	%fd970, %fd969, 0d40AC200000000000;
	cvta.to.global.u64 	%rd234, %rd481;
	mul.wide.s32 	%rd235, %r2701, 8;
	add.s64 	%rd236, %rd234, %rd235;
	ld.global.f64 	%fd81, [%rd236];
	mul.f64 	%fd971, %fd81, 0d3FE0000000000000;
	mul.f64 	%fd972, %fd971, %fd79;
	fma.rn.f64 	%fd973, %fd79, 0d3FD999999999999A, 0d3FF0000000000000;
	mul.f64 	%fd974, %fd972, %fd973;
	div.rn.f64 	%fd82, %fd974, %fd970;
	mov.b32 	%r2711, 1;
	@%p126 bra 	$L__BB0_151;
	setp.ltu.f64 	%p130, %fd41, 0d41E0000000000000;
	mov.f64 	%fd2733, %fd42;
	mov.u32 	%r2710, %r564;
	@%p130 bra 	$L__BB0_150;
	{ // callseq 4, 0
	.param .b64 param0;
	st.param.f64 	[param0], %fd40;
	.param .align 16 .b8 retval0[16];
	call.uni (retval0), 
	__internal_trig_reduction_slowpathd, 
	(
	param0
	);
	ld.param.f64 	%fd2733, [retval0];
	ld.param.b32 	%r2710, [retval0+8];
	} // callseq 4
$L__BB0_150:
	add.s32 	%r2711, %r2710, 1;
$L__BB0_151:
	shl.b32 	%r1883, %r2711, 6;
	cvt.u64.u32 	%rd237, %r1883;
	and.b64  	%rd238, %rd237, 64;
	mov.u64 	%rd239, __cudart_sin_cos_coeffs;
	add.s64 	%rd240, %rd239, %rd238;
	mul.rn.f64 	%fd977, %fd2733, %fd2733;
	and.b32  	%r1884, %r2711, 1;
	setp.eq.b32 	%p131, %r1884, 1;
	selp.f64 	%fd978, 0dBDA8FF8320FD8164, 0d3DE5DB65F9785EBA, %p131;
	ld.global.nc.v2.f64 	{%fd979, %fd980}, [%rd240];
	fma.rn.f64 	%fd981, %fd978, %fd977, %fd979;
	fma.rn.f64 	%fd982, %fd981, %fd977, %fd980;
	ld.global.nc.v2.f64 	{%fd983, %fd984}, [%rd240+16];
	fma.rn.f64 	%fd985, %fd982, %fd977, %fd983;
	fma.rn.f64 	%fd986, %fd985, %fd977, %fd984;
	ld.global.nc.v2.f64 	{%fd987, %fd988}, [%rd240+32];
	fma.rn.f64 	%fd989, %fd986, %fd977, %fd987;
	fma.rn.f64 	%fd990, %fd989, %fd977, %fd988;
	fma.rn.f64 	%fd991, %fd990, %fd2733, %fd2733;
	fma.rn.f64 	%fd992, %fd990, %fd977, 0d3FF0000000000000;
	selp.f64 	%fd993, %fd992, %fd991, %p131;
	and.b32  	%r1885, %r2711, 2;
	setp.eq.s32 	%p132, %r1885, 0;
	mov.f64 	%fd994, 0d0000000000000000;
	sub.f64 	%fd995, %fd994, %fd993;
	selp.f64 	%fd996, %fd993, %fd995, %p132;
	fma.rn.f64 	%fd997, %fd996, 0d3FA0E5604189374C, 0d3FF0000000000000;
	mul.f64 	%fd86, %fd997, 0d4095680000000000;
	mul.f64 	%fd998, %fd65, 0d4038000000000000;
	mul.f64 	%fd999, %fd998, %fd80;
	div.rn.f64 	%fd1000, %fd999, 0d400921FB4D12D84A;
	fma.rn.f64 	%fd1001, %fd59, %fd70, %fd1000;
	mul.f64 	%fd1002, %fd1001, 0d40AC200000000000;
	mul.f64 	%fd1003, %fd1002, %fd86;
	div.rn.f64 	%fd87, %fd81, %fd1003;
	setp.gt.f64 	%p133, %fd87, 0d3FE8000000000000;
	mov.f64 	%fd2734, 0d3FCD70A3D70A3D71;
	@%p133 bra 	$L__BB0_156;
	setp.leu.f64 	%p134, %fd87, 0d3FD6666666666666;
	setp.gtu.f64 	%p135, %fd87, 0d3FE8000000000000;
	or.pred  	%p136, %p134, %p135;
	@%p136 bra 	$L__BB0_154;
	fma.rn.f64 	%fd2734, %fd87, 0dBFF75C28F5C28F5C, 0d3FF547AE147AE148;
	bra.uni 	$L__BB0_156;
$L__BB0_154:
	setp.leu.f64 	%p137, %fd87, 0d3FB1EB851EB851EC;
	setp.gtu.f64 	%p138, %fd87, 0d3FD6666666666666;
	mov.f64 	%fd2734, 0d3FF0000000000000;
	or.pred  	%p139, %p137, %p138;
	@%p139 bra 	$L__BB0_156;
	add.f64 	%fd1005, %fd87, 0dBFB1EB851EB851EC;
	mul.f64 	%fd1006, %fd1005, 0dC002666666666666;
	fma.rn.f64 	%fd2734, %fd1005, %fd1006, 0d3FF0000000000000;
$L__BB0_156:
	mul.f64 	%fd1007, %fd87, %fd2734;
	mul.f64 	%fd1008, %fd1007, 0d3FE0000000000000;
	mul.f64 	%fd1009, %fd86, %fd1008;
	mul.f64 	%fd1010, %fd79, %fd1009;
	setp.lt.f64 	%p140, %fd82, %fd1010;
	selp.f64 	%fd1011, %fd82, %fd1010, %p140;
	sub.f64 	%fd1012, %fd82, %fd1011;
	fma.rn.f64 	%fd1013, %fd79, 0d3FF999999999999A, 0d3FF0000000000000;
	mov.f64 	%fd1014, 0dBFBC8864680B5841;
	div.rn.f64 	%fd1015, %fd1014, %fd1013;
	mov.f64 	%fd1016, 0d3FE0000000000000;
	div.rn.f64 	%fd1017, %fd1016, %fd79;
	mul.f64 	%fd1018, %fd35, %fd1017;
	div.rn.f64 	%fd1019, %fd1018, 0d3FE6E5B7D16657E1;
	mul.f64 	%fd1020, %fd1019, 0d3FEC9F25C5BFEDD9;
	mul.wide.s32 	%rd241, %r2701, 8;
	add.s64 	%rd242, %rd5, %rd241;
	ld.local.f64 	%fd91, [%rd242];
	add.f64 	%fd1021, %fd1015, 0d3FF0000000000000;
	mul.f64 	%fd1022, %fd1021, %fd1011;
	mul.f64 	%fd92, %fd35, %fd1022;
	mul.f64 	%fd1023, %fd1021, %fd1012;
	mul.f64 	%fd93, %fd1020, %fd1023;
	neg.f64 	%fd94, %fd1020;
	mul.f64 	%fd1024, %fd1012, 0d3FE999999999999A;
	mul.f64 	%fd95, %fd1019, %fd1024;
	neg.f64 	%fd96, %fd1019;
	div.rn.f64 	%fd97, %fd1024, %fd79;
	neg.f64 	%fd1025, %fd97;
	mul.f64 	%fd1026, %fd36, %fd1025;
	setp.lt.f64 	%p141, %fd34, 0d4000000000000000;
	selp.f64 	%fd1027, 0d4000000000000000, %fd34, %p141;
	div.rn.f64 	%fd1028, %fd1026, %fd1027;
	fma.rn.f64 	%fd1029, %fd1028, 0d3FF71547652B82FE, 0d4338000000000000;
	{
	.reg .b32 %temp; 
	mov.b64 	{%r1886, %temp}, %fd1029;
	}
	mov.f64 	%fd1030, 0dC338000000000000;
	add.rn.f64 	%fd1031, %fd1029, %fd1030;
	fma.rn.f64 	%fd1032, %fd1031, 0dBFE62E42FEFA39EF, %fd1028;
	fma.rn.f64 	%fd1033, %fd1031, 0dBC7ABC9E3B39803F, %fd1032;
	fma.rn.f64 	%fd1034, %fd1033, 0d3E5ADE1569CE2BDF, 0d3E928AF3FCA213EA;
	fma.rn.f64 	%fd1035, %fd1034, %fd1033, 0d3EC71DEE62401315;
	fma.rn.f64 	%fd1036, %fd1035, %fd1033, 0d3EFA01997C89EB71;
	fma.rn.f64 	%fd1037, %fd1036, %fd1033, 0d3F2A01A014761F65;
	fma.rn.f64 	%fd1038, %fd1037, %fd1033, 0d3F56C16C1852B7AF;
	fma.rn.f64 	%fd1039, %fd1038, %fd1033, 0d3F81111111122322;
	fma.rn.f64 	%fd1040, %fd1039, %fd1033, 0d3FA55555555502A1;
	fma.rn.f64 	%fd1041, %fd1040, %fd1033, 0d3FC5555555555511;
	fma.rn.f64 	%fd1042, %fd1041, %fd1033, 0d3FE000000000000B;
	fma.rn.f64 	%fd1043, %fd1042, %fd1033, 0d3FF0000000000000;
	fma.rn.f64 	%fd1044, %fd1043, %fd1033, 0d3FF0000000000000;
	{
	.reg .b32 %temp; 
	mov.b64 	{%r1887, %temp}, %fd1044;
	}
	{
	.reg .b32 %temp; 
	mov.b64 	{%temp, %r1888}, %fd1044;
	}
	shl.b32 	%r1889, %r1886, 20;
	add.s32 	%r1890, %r1889, %r1888;
	mov.b64 	%fd98, {%r1887, %r1890};
	{
	.reg .b32 %temp; 
	mov.b64 	{%temp, %r1891}, %fd1028;
	}
	mov.b32 	%f31, %r1891;
	abs.f32 	%f1, %f31;
	setp.lt.f64 	%p142, %fd1028, 0d0000000000000000;
	add.f64 	%fd1045, %fd1028, 0d7FF0000000000000;
	selp.f64 	%fd99, 0d0000000000000000, %fd1045, %p142;
	shr.u32 	%r1892, %r1886, 31;
	add.s32 	%r1893, %r1886, %r1892;
	shr.s32 	%r1894, %r1893, 1;
	shl.b32 	%r1895, %r1894, 20;
	add.s32 	%r1896, %r1888, %r1895;
	mov.b64 	%fd1046, {%r1887, %r1896};
	sub.s32 	%r1897, %r1886, %r1894;
	shl.b32 	%r1898, %r1897, 20;
	add.s32 	%r1899, %r1898, 1072693248;
	mov.b32 	%r1900, 0;
	mov.b64 	%fd1047, {%r1900, %r1899};
	mul.f64 	%fd100, %fd1047, %fd1046;
	mul.f64 	%fd101, %fd36, %fd97;
	mul.f64 	%fd1048, %fd91, 0d3FBCDA04C3B41F57;
	mul.f64 	%fd1049, %fd1048, %fd43;
	fma.rn.f64 	%fd1050, %fd1049, 0d3FF71547652B82FE, 0d4338000000000000;
	{
	.reg .b32 %temp; 
	mov.b64 	{%r587, %temp}, %fd1050;
	}
	add.rn.f64 	%fd1051, %fd1050, %fd1030;
	fma.rn.f64 	%fd1052, %fd1051, 0dBFE62E42FEFA39EF, %fd1049;
	fma.rn.f64 	%fd1053, %fd1051, 0dBC7ABC9E3B39803F, %fd1052;
	fma.rn.f64 	%fd1054, %fd1053, 0d3E5ADE1569CE2BDF, 0d3E928AF3FCA213EA;
	fma.rn.f64 	%fd1055, %fd1054, %fd1053, 0d3EC71DEE62401315;
	fma.rn.f64 	%fd1056, %fd1055, %fd1053, 0d3EFA01997C89EB71;
	fma.rn.f64 	%fd1057, %fd1056, %fd1053, 0d3F2A01A014761F65;
	fma.rn.f64 	%fd1058, %fd1057, %fd1053, 0d3F56C16C1852B7AF;
	fma.rn.f64 	%fd1059, %fd1058, %fd1053, 0d3F81111111122322;
	fma.rn.f64 	%fd1060, %fd1059, %fd1053, 0d3FA55555555502A1;
	fma.rn.f64 	%fd1061, %fd1060, %fd1053, 0d3FC5555555555511;
	fma.rn.f64 	%fd1062, %fd1061, %fd1053, 0d3FE000000000000B;
	fma.rn.f64 	%fd1063, %fd1062, %fd1053, 0d3FF0000000000000;
	fma.rn.f64 	%fd1064, %fd1063, %fd1053, 0d3FF0000000000000;
	{
	.reg .b32 %temp; 
	mov.b64 	{%r588, %temp}, %fd1064;
	}
	{
	.reg .b32 %temp; 
	mov.b64 	{%temp, %r589}, %fd1064;
	}
	shl.b32 	%r1901, %r587, 20;
	add.s32 	%r1902, %r1901, %r589;
	mov.b64 	%fd2735, {%r588, %r1902};
	{
	.reg .b32 %temp; 
	mov.b64 	{%temp, %r1903}, %fd1049;
	}
	mov.b32 	%f32, %r1903;
	abs.f32 	%f2, %f32;
	setp.lt.f32 	%p143, %f2, 0f4086232B;
	@%p143 bra 	$L__BB0_159;
	mul.f64 	%fd1065, %fd91, 0d3FBCDA04C3B41F57;
	mul.f64 	%fd1066, %fd1065, %fd43;
	setp.lt.f64 	%p144, %fd1066, 0d0000000000000000;
	add.f64 	%fd1067, %fd1066, 0d7FF0000000000000;
	selp.f64 	%fd2735, 0d0000000000000000, %fd1067, %p144;
	setp.geu.f32 	%p145, %f2, 0f40874800;
	@%p145 bra 	$L__BB0_159;
	shr.u32 	%r1904, %r587, 31;
	add.s32 	%r1905, %r587, %r1904;
	shr.s32 	%r1906, %r1905, 1;
	shl.b32 	%r1907, %r1906, 20;
	add.s32 	%r1908, %r589, %r1907;
	mov.b64 	%fd1068, {%r588, %r1908};
	sub.s32 	%r1909, %r587, %r1906;
	shl.b32 	%r1910, %r1909, 20;
	add.s32 	%r1911, %r1910, 1072693248;
	mov.b32 	%r1912, 0;
	mov.b64 	%fd1069, {%r1912, %r1911};
	mul.f64 	%fd2735, %fd1069, %fd1068;
$L__BB0_159:
	mul.f64 	%fd1070, %fd91, 0d3FBCDA04C3B41F57;
	mul.f64 	%fd1071, %fd1070, %fd94;
	fma.rn.f64 	%fd1072, %fd1071, 0d3FF71547652B82FE, 0d4338000000000000;
	{
	.reg .b32 %temp; 
	mov.b64 	{%r590, %temp}, %fd1072;
	}
	mov.f64 	%fd1073, 0dC338000000000000;
	add.rn.f64 	%fd1074, %fd1072, %fd1073;
	fma.rn.f64 	%fd1075, %fd1074, 0dBFE62E42FEFA39EF, %fd1071;
	fma.rn.f64 	%fd1076, %fd1074, 0dBC7ABC9E3B39803F, %fd1075;
	fma.rn.f64 	%fd1077, %fd1076, 0d3E5ADE1569CE2BDF, 0d3E928AF3FCA213EA;
	fma.rn.f64 	%fd1078, %fd1077, %fd1076, 0d3EC71DEE62401315;
	fma.rn.f64 	%fd1079, %fd1078, %fd1076, 0d3EFA01997C89EB71;
	fma.rn.f64 	%fd1080, %fd1079, %fd1076, 0d3F2A01A014761F65;
	fma.rn.f64 	%fd1081, %fd1080, %fd1076, 0d3F56C16C1852B7AF;
	fma.rn.f64 	%fd1082, %fd1081, %fd1076, 0d3F81111111122322;
	fma.rn.f64 	%fd1083, %fd1082, %fd1076, 0d3FA55555555502A1;
	fma.rn.f64 	%fd1084, %fd1083, %fd1076, 0d3FC5555555555511;
	fma.rn.f64 	%fd1085, %fd1084, %fd1076, 0d3FE000000000000B;
	fma.rn.f64 	%fd1086, %fd1085, %fd1076, 0d3FF0000000000000;
	fma.rn.f64 	%fd1087, %fd1086, %fd1076, 0d3FF0000000000000;
	{
	.reg .b32 %temp; 
	mov.b64 	{%r591, %temp}, %fd1087;
	}
	{
	.reg .b32 %temp; 
	mov.b64 	{%temp, %r592}, %fd1087;
	}
	shl.b32 	%r1913, %r590, 20;
	add.s32 	%r1914, %r1913, %r592;
	mov.b64 	%fd2736, {%r591, %r1914};
	{
	.reg .b32 %temp; 
	mov.b64 	{%temp, %r1915}, %fd1071;
	}
	mov.b32 	%f33, %r1915;
	abs.f32 	%f3, %f33;
	setp.lt.f32 	%p146, %f3, 0f4086232B;
	@%p146 bra 	$L__BB0_162;
	mul.f64 	%fd1088, %fd91, 0d3FBCDA04C3B41F57;
	mul.f64 	%fd1089, %fd1088, %fd94;
	setp.lt.f64 	%p147, %fd1089, 0d0000000000000000;
	add.f64 	%fd1090, %fd1089, 0d7FF0000000000000;
	selp.f64 	%fd2736, 0d0000000000000000, %fd1090, %p147;
	setp.geu.f32 	%p148, %f3, 0f40874800;
	@%p148 bra 	$L__BB0_162;
	shr.u32 	%r1916, %r590, 31;
	add.s32 	%r1917, %r590, %r1916;
	shr.s32 	%r1918, %r1917, 1;
	shl.b32 	%r1919, %r1918, 20;
	add.s32 	%r1920, %r592, %r1919;
	mov.b64 	%fd1091, {%r591, %r1920};
	sub.s32 	%r1921, %r590, %r1918;
	shl.b32 	%r1922, %r1921, 20;
	add.s32 	%r1923, %r1922, 1072693248;
	mov.b32 	%r1924, 0;
	mov.b64 	%fd1092, {%r1924, %r1923};
	mul.f64 	%fd2736, %fd1092, %fd1091;
$L__BB0_162:
	mul.f64 	%fd1093, %fd91, 0d3FBCDA04C3B41F57;
	mul.f64 	%fd1094, %fd1093, %fd96;
	fma.rn.f64 	%fd1095, %fd1094, 0d3FF71547652B82FE, 0d4338000000000000;
	{
	.reg .b32 %temp; 
	mov.b64 	{%r593, %temp}, %fd1095;
	}
	mov.f64 	%fd1096, 0dC338000000000000;
	add.rn.f64 	%fd1097, %fd1095, %fd1096;
	fma.rn.f64 	%fd1098, %fd1097, 0dBFE62E42FEFA39EF, %fd1094;
	fma.rn.f64 	%fd1099, %fd1097, 0dBC7ABC9E3B39803F, %fd1098;
	fma.rn.f64 	%fd1100, %fd1099, 0d3E5ADE1569CE2BDF, 0d3E928AF3FCA213EA;
	fma.rn.f64 	%fd1101, %fd1100, %fd1099, 0d3EC71DEE62401315;
	fma.rn.f64 	%fd1102, %fd1101, %fd1099, 0d3EFA01997C89EB71;
	fma.rn.f64 	%fd1103, %fd1102, %fd1099, 0d3F2A01A014761F65;
	fma.rn.f64 	%fd1104, %fd1103, %fd1099, 0d3F56C16C1852B7AF;
	fma.rn.f64 	%fd1105, %fd1104, %fd1099, 0d3F81111111122322;
	fma.rn.f64 	%fd1106, %fd1105, %fd1099, 0d3FA55555555502A1;
	fma.rn.f64 	%fd1107, %fd1106, %fd1099, 0d3FC5555555555511;
	fma.rn.f64 	%fd1108, %fd1107, %fd1099, 0d3FE000000000000B;
	fma.rn.f64 	%fd1109, %fd1108, %fd1099, 0d3FF0000000000000;
	fma.rn.f64 	%fd1110, %fd1109, %fd1099, 0d3FF0000000000000;
	{
	.reg .b32 %temp; 
	mov.b64 	{%r594, %temp}, %fd1110;
	}
	{
	.reg .b32 %temp; 
	mov.b64 	{%temp, %r595}, %fd1110;
	}
	shl.b32 	%r1925, %r593, 20;
	add.s32 	%r1926, %r1925, %r595;
	mov.b64 	%fd2737, {%r594, %r1926};
	{
	.reg .b32 %temp; 
	mov.b64 	{%temp, %r1927}, %fd1094;
	}
	mov.b32 	%f34, %r1927;
	abs.f32 	%f4, %f34;
	setp.lt.f32 	%p149, %f4, 0f4086232B;
	@%p149 bra 	$L__BB0_165;
	mul.f64 	%fd1111, %fd91, 0d3FBCDA04C3B41F57;
	mul.f64 	%fd1112, %fd1111, %fd96;
	setp.lt.f64 	%p150, %fd1112, 0d0000000000000000;
	add.f64 	%fd1113, %fd1112, 0d7FF0000000000000;
	selp.f64 	%fd2737, 0d0000000000000000, %fd1113, %p150;
	setp.geu.f32 	%p151, %f4, 0f40874800;
	@%p151 bra 	$L__BB0_165;
	shr.u32 	%r1928, %r593, 31;
	add.s32 	%r1929, %r593, %r1928;
	shr.s32 	%r1930, %r1929, 1;
	shl.b32 	%r1931, %r1930, 20;
	add.s32 	%r1932, %r595, %r1931;
	mov.b64 	%fd1114, {%r594, %r1932};
	sub.s32 	%r1933, %r593, %r1930;
	shl.b32 	%r1934, %r1933, 20;
	add.s32 	%r1935, %r1934, 1072693248;
	mov.b32 	%r1936, 0;
	mov.b64 	%fd1115, {%r1936, %r1935};
	mul.f64 	%fd2737, %fd1115, %fd1114;
$L__BB0_165:
	mul.f64 	%fd1116, %fd95, %fd2737;
	mul.f64 	%fd1117, %fd93, %fd2736;
	fma.rn.f64 	%fd1118, %fd92, %fd2735, %fd1117;
	sub.f64 	%fd1119, %fd1118, %fd1116;
	neg.f64 	%fd1120, %fd1119;
	mul.f64 	%fd1121, %fd36, %fd1120;
	setp.lt.f64 	%p152, %fd34, 0d4000000000000000;
	selp.f64 	%fd1122, 0d4000000000000000, %fd34, %p152;
	div.rn.f64 	%fd114, %fd1121, %fd1122;
	fma.rn.f64 	%fd1123, %fd114, 0d3FF71547652B82FE, 0d4338000000000000;
	{
	.reg .b32 %temp; 
	mov.b64 	{%r596, %temp}, %fd1123;
	}
	mov.f64 	%fd1124, 0dC338000000000000;
	add.rn.f64 	%fd1125, %fd1123, %fd1124;
	fma.rn.f64 	%fd1126, %fd1125, 0dBFE62E42FEFA39EF, %fd114;
	fma.rn.f64 	%fd1127, %fd1125, 0dBC7ABC9E3B39803F, %fd1126;
	fma.rn.f64 	%fd1128, %fd1127, 0d3E5ADE1569CE2BDF, 0d3E928AF3FCA213EA;
	fma.rn.f64 	%fd1129, %fd1128, %fd1127, 0d3EC71DEE62401315;
	fma.rn.f64 	%fd1130, %fd1129, %fd1127, 0d3EFA01997C89EB71;
	fma.rn.f64 	%fd1131, %fd1130, %fd1127, 0d3F2A01A014761F65;
	fma.rn.f64 	%fd1132, %fd1131, %fd1127, 0d3F56C16C1852B7AF;
	fma.rn.f64 	%fd1133, %fd1132, %fd1127, 0d3F81111111122322;
	fma.rn.f64 	%fd1134, %fd1133, %fd1127, 0d3FA55555555502A1;
	fma.rn.f64 	%fd1135, %fd1134, %fd1127, 0d3FC5555555555511;
	fma.rn.f64 	%fd1136, %fd1135, %fd1127, 0d3FE000000000000B;
	fma.rn.f64 	%fd1137, %fd1136, %fd1127, 0d3FF0000000000000;
	fma.rn.f64 	%fd1138, %fd1137, %fd1127, 0d3FF0000000000000;
	{
	.reg .b32 %temp; 
	mov.b64 	{%r597, %temp}, %fd1138;
	}
	{
	.reg .b32 %temp; 
	mov.b64 	{%temp, %r598}, %fd1138;
	}
	shl.b32 	%r1937, %r596, 20;
	add.s32 	%r1938, %r1937, %r598;
	mov.b64 	%fd2738, {%r597, %r1938};
	{
	.reg .b32 %temp; 
	mov.b64 	{%temp, %r1939}, %fd114;
	}
	mov.b32 	%f35, %r1939;
	abs.f32 	%f5, %f35;
	setp.lt.f32 	%p153, %f5, 0f4086232B;
	@%p153 bra 	$L__BB0_168;
	setp.lt.f64 	%p154, %fd114, 0d0000000000000000;
	add.f64 	%fd1139, %fd114, 0d7FF0000000000000;
	selp.f64 	%fd2738, 0d0000000000000000, %fd1139, %p154;
	setp.geu.f32 	%p155, %f5, 0f40874800;
	@%p155 bra 	$L__BB0_168;
	shr.u32 	%r1940, %r596, 31;
	add.s32 	%r1941, %r596, %r1940;
	shr.s32 	%r1942, %r1941, 1;
	shl.b32 	%r1943, %r1942, 20;
	add.s32 	%r1944, %r598, %r1943;
	mov.b64 	%fd1140, {%r597, %r1944};
	sub.s32 	%r1945, %r596, %r1942;
	shl.b32 	%r1946, %r1945, 20;
	add.s32 	%r1947, %r1946, 1072693248;
	mov.b32 	%r1948, 0;
	mov.b64 	%fd1141, {%r1948, %r1947};
	mul.f64 	%fd2738, %fd1141, %fd1140;
$L__BB0_168:
	setp.le.f64 	%p156, %fd97, 0d0000000000000000;
	mov.f64 	%fd1142, 0d3FF0000000000000;
	sub.f64 	%fd1143, %fd1142, %fd2738;
	mul.f64 	%fd119, %fd34, %fd1143;
	mov.f64 	%fd2739, %fd119;
	@%p156 bra 	$L__BB0_170;
	setp.geu.f32 	%p157, %f1, 0f40874800;
	setp.lt.f32 	%p158, %f1, 0f4086232B;
	sub.f64 	%fd1144, %fd34, %fd119;
	selp.f64 	%fd1145, %fd99, %fd100, %p157;
	selp.f64 	%fd1146, %fd98, %fd1145, %p158;
	mov.f64 	%fd1147, 0d3FF0000000000000;
	sub.f64 	%fd1148, %fd1147, %fd1146;
	mul.f64 	%fd1149, %fd1144, %fd1148;
	div.rn.f64 	%fd1150, %fd1149, %fd101;
	sub.f64 	%fd1151, %fd1147, %fd1150;
	mul.f64 	%fd2739, %fd34, %fd1151;
$L__BB0_170:
	mul.f64 	%fd1152, %fd2737, %fd2739;
	mov.f64 	%fd1153, 0d3FF0000000000000;
	sub.f64 	%fd1154, %fd1153, %fd2737;
	fma.rn.f64 	%fd1155, %fd1154, %fd119, %fd1152;
	fma.rn.f64 	%fd122, %fd1155, 0d3FD1C71C89A38251, 0d0000000000000000;
	mul.f64 	%fd1156, %fd91, 0d3FE0000000000000;
	mul.f64 	%fd1157, %fd1156, %fd43;
	fma.rn.f64 	%fd1158, %fd1157, 0d3FF71547652B82FE, 0d4338000000000000;
	{
	.reg .b32 %temp; 
	mov.b64 	{%r599, %temp}, %fd1158;
	}
	mov.f64 	%fd1159, 0dC338000000000000;
	add.rn.f64 	%fd1160, %fd1158, %fd1159;
	fma.rn.f64 	%fd1161, %fd1160, 0dBFE62E42FEFA39EF, %fd1157;
	fma.rn.f64 	%fd1162, %fd1160, 0dBC7ABC9E3B39803F, %fd1161;
	fma.rn.f64 	%fd1163, %fd1162, 0d3E5ADE1569CE2BDF, 0d3E928AF3FCA213EA;
	fma.rn.f64 	%fd1164, %fd1163, %fd1162, 0d3EC71DEE62401315;
	fma.rn.f64 	%fd1165, %fd1164, %fd1162, 0d3EFA01997C89EB71;
	fma.rn.f64 	%fd1166, %fd1165, %fd1162, 0d3F2A01A014761F65;
	fma.rn.f64 	%fd1167, %fd1166, %fd1162, 0d3F56C16C1852B7AF;
	fma.rn.f64 	%fd1168, %fd1167, %fd1162, 0d3F81111111122322;
	fma.rn.f64 	%fd1169, %fd1168, %fd1162, 0d3FA55555555502A1;
	fma.rn.f64 	%fd1170, %fd1169, %fd1162, 0d3FC5555555555511;
	fma.rn.f64 	%fd1171, %fd1170, %fd1162, 0d3FE000000000000B;
	fma.rn.f64 	%fd1172, %fd1171, %fd1162, 0d3FF0000000000000;
	fma.rn.f64 	%fd1173, %fd1172, %fd1162, 0d3FF0000000000000;
	{
	.reg .b32 %temp; 
	mov.b64 	{%r600, %temp}, %fd1173;
	}
	{
	.reg .b32 %temp; 
	mov.b64 	{%temp, %r601}, %fd1173;
	}
	shl.b32 	%r1949, %r599, 20;
	add.s32 	%r1950, %r1949, %r601;
	mov.b64 	%fd2740, {%r600, %r1950};
	{
	.reg .b32 %temp; 
	mov.b64 	{%temp, %r1951}, %fd1157;
	}
	mov.b32 	%f36, %r1951;
	abs.f32 	%f6, %f36;
	setp.lt.f32 	%p159, %f6, 0f4086232B;
	@%p159 bra 	$L__BB0_173;
	mul.f64 	%fd1174, %fd91, 0d3FE0000000000000;
	mul.f64 	%fd1175, %fd1174, %fd43;
	setp.lt.f64 	%p160, %fd1175, 0d0000000000000000;
	add.f64 	%fd1176, %fd1175, 0d7FF0000000000000;
	selp.f64 	%fd2740, 0d0000000000000000, %fd1176, %p160;
	setp.geu.f32 	%p161, %f6, 0f40874800;
	@%p161 bra 	$L__BB0_173;
	shr.u32 	%r1952, %r599, 31;
	add.s32 	%r1953, %r599, %r1952;
	shr.s32 	%r1954, %r1953, 1;
	shl.b32 	%r1955, %r1954, 20;
	add.s32 	%r1956, %r601, %r1955;
	mov.b64 	%fd1177, {%r600, %r1956};
	sub.s32 	%r1957, %r599, %r1954;
	shl.b32 	%r1958, %r1957, 20;
	add.s32 	%r1959, %r1958, 1072693248;
	mov.b32 	%r1960, 0;
	mov.b64 	%fd1178, {%r1960, %r1959};
	mul.f64 	%fd2740, %fd1178, %fd1177;
$L__BB0_173:
	mul.f64 	%fd1179, %fd91, 0d3FE0000000000000;
	mul.f64 	%fd1180, %fd1179, %fd94;
	fma.rn.f64 	%fd1181, %fd1180, 0d3FF71547652B82FE, 0d4338000000000000;
	{
	.reg .b32 %temp; 
	mov.b64 	{%r602, %temp}, %fd1181;
	}
	mov.f64 	%fd1182, 0dC338000000000000;
	add.rn.f64 	%fd1183, %fd1181, %fd1182;
	fma.rn.f64 	%fd1184, %fd1183, 0dBFE62E42FEFA39EF, %fd1180;
	fma.rn.f64 	%fd1185, %fd1183, 0dBC7ABC9E3B39803F, %fd1184;
	fma.rn.f64 	%fd1186, %fd1185, 0d3E5ADE1569CE2BDF, 0d3E928AF3FCA213EA;
	fma.rn.f64 	%fd1187, %fd1186, %fd1185, 0d3EC71DEE62401315;
	fma.rn.f64 	%fd1188, %fd1187, %fd1185, 0d3EFA01997C89EB71;
	fma.rn.f64 	%fd1189, %fd1188, %fd1185, 0d3F2A01A014761F65;
	fma.rn.f64 	%fd1190, %fd1189, %fd1185, 0d3F56C16C1852B7AF;
	fma.rn.f64 	%fd1191, %fd1190, %fd1185, 0d3F81111111122322;
	fma.rn.f64 	%fd1192, %fd1191, %fd1185, 0d3FA55555555502A1;
	fma.rn.f64 	%fd1193, %fd1192, %fd1185, 0d3FC5555555555511;
	fma.rn.f64 	%fd1194, %fd1193, %fd1185, 0d3FE000000000000B;
	fma.rn.f64 	%fd1195, %fd1194, %fd1185, 0d3FF0000000000000;
	fma.rn.f64 	%fd1196, %fd1195, %fd1185, 0d3FF0000000000000;
	{
	.reg .b32 %temp; 
	mov.b64 	{%r603, %temp}, %fd1196;
	}
	{
	.reg .b32 %temp; 
	mov.b64 	{%temp, %r604}, %fd1196;
	}
	shl.b32 	%r1961, %r602, 20;
	add.s32 	%r1962, %r1961, %r604;
	mov.b64 	%fd2741, {%r603, %r1962};
	{
	.reg .b32 %temp; 
	mov.b64 	{%temp, %r1963}, %fd1180;
	}
	mov.b32 	%f37, %r1963;
	abs.f32 	%f7, %f37;
	setp.lt.f32 	%p162, %f7, 0f4086232B;
	@%p162 bra 	$L__BB0_176;
	mul.f64 	%fd1197, %fd91, 0d3FE0000000000000;
	mul.f64 	%fd1198, %fd1197, %fd94;
	setp.lt.f64 	%p163, %fd1198, 0d0000000000000000;
	add.f64 	%fd1199, %fd1198, 0d7FF0000000000000;
	selp.f64 	%fd2741, 0d0000000000000000, %fd1199, %p163;
	setp.geu.f32 	%p164, %f7, 0f40874800;
	@%p164 bra 	$L__BB0_176;
	shr.u32 	%r1964, %r602, 31;
	add.s32 	%r1965, %r602, %r1964;
	shr.s32 	%r1966, %r1965, 1;
	shl.b32 	%r1967, %r1966, 20;
	add.s32 	%r1968, %r604, %r1967;
	mov.b64 	%fd1200, {%r603, %r1968};
	sub.s32 	%r1969, %r602, %r1966;
	shl.b32 	%r1970, %r1969, 20;
	add.s32 	%r1971, %r1970, 1072693248;
	mov.b32 	%r1972, 0;
	mov.b64 	%fd1201, {%r1972, %r1971};
	mul.f64 	%fd2741, %fd1201, %fd1200;
$L__BB0_176:
	mul.f64 	%fd1202, %fd91, 0d3FE0000000000000;
	mul.f64 	%fd1203, %fd1202, %fd96;
	fma.rn.f64 	%fd1204, %fd1203, 0d3FF71547652B82FE, 0d4338000000000000;
	{
	.reg .b32 %temp; 
	mov.b64 	{%r605, %temp}, %fd1204;
	}
	mov.f64 	%fd1205, 0dC338000000000000;
	add.rn.f64 	%fd1206, %fd1204, %fd1205;
	fma.rn.f64 	%fd1207, %fd1206, 0dBFE62E42FEFA39EF, %fd1203;
	fma.rn.f64 	%fd1208, %fd1206, 0dBC7ABC9E3B39803F, %fd1207;
	fma.rn.f64 	%fd1209, %fd1208, 0d3E5ADE1569CE2BDF, 0d3E928AF3FCA213EA;
	fma.rn.f64 	%fd1210, %fd1209, %fd1208, 0d3EC71DEE62401315;
	fma.rn.f64 	%fd1211, %fd1210, %fd1208, 0d3EFA01997C89EB71;
	fma.rn.f64 	%fd1212, %fd1211, %fd1208, 0d3F2A01A014761F65;
	fma.rn.f64 	%fd1213, %fd1212, %fd1208, 0d3F56C16C1852B7AF;
	fma.rn.f64 	%fd1214, %fd1213, %fd1208, 0d3F81111111122322;
	fma.rn.f64 	%fd1215, %fd1214, %fd1208, 0d3FA55555555502A1;
	fma.rn.f64 	%fd1216, %fd1215, %fd1208, 0d3FC5555555555511;
	fma.rn.f64 	%fd1217, %fd1216, %fd1208, 0d3FE000000000000B;
	fma.rn.f64 	%fd1218, %fd1217, %fd1208, 0d3FF0000000000000;
	fma.rn.f64 	%fd1219, %fd1218, %fd1208, 0d3FF0000000000000;
	{
	.reg .b32 %temp; 
	mov.b64 	{%r606, %temp}, %fd1219;
	}
	{
	.reg .b32 %temp; 
	mov.b64 	{%temp, %r607}, %fd1219;
	}
	shl.b32 	%r1973, %r605, 20;
	add.s32 	%r1974, %r1973, %r607;
	mov.b64 	%fd2742, {%r606, %r1974};
	{
	.reg .b32 %temp; 
	mov.b64 	{%temp, %r1975}, %fd1203;
	}
	mov.b32 	%f38, %r1975;
	abs.f32 	%f8, %f38;
	setp.lt.f32 	%p165, %f8, 0f4086232B;
	@%p165 bra 	$L__BB0_179;
	mul.f64 	%fd1220, %fd91, 0d3FE0000000000000;
	mul.f64 	%fd1221, %fd1220, %fd96;
	setp.lt.f64 	%p166, %fd1221, 0d0000000000000000;
	add.f64 	%fd1222, %fd1221, 0d7FF0000000000000;
	selp.f64 	%fd2742, 0d0000000000000000, %fd1222, %p166;
	setp.geu.f32 	%p167, %f8, 0f40874800;
	@%p167 bra 	$L__BB0_179;
	shr.u32 	%r1976, %r605, 31;
	add.s32 	%r1977, %r605, %r1976;
	shr.s32 	%r1978, %r1977, 1;
	shl.b32 	%r1979, %r1978, 20;
	add.s32 	%r1980, %r607, %r1979;
	mov.b64 	%fd1223, {%r606, %r1980};
	sub.s32 	%r1981, %r605, %r1978;
	shl.b32 	%r1982, %r1981, 20;
	add.s32 	%r1983, %r1982, 1072693248;
	mov.b32 	%r1984, 0;
	mov.b64 	%fd1224, {%r1984, %r1983};
	mul.f64 	%fd2742, %fd1224, %fd1223;
$L__BB0_179:
	mul.f64 	%fd1225, %fd95, %fd2742;
	mul.f64 	%fd1226, %fd93, %fd2741;
	fma.rn.f64 	%fd1227, %fd92, %fd2740, %fd1226;
	sub.f64 	%fd1228, %fd1227, %fd1225;
	neg.f64 	%fd1229, %fd1228;
	mul.f64 	%fd1230, %fd36, %fd1229;
	setp.lt.f64 	%p168, %fd34, 0d4000000000000000;
	selp.f64 	%fd1231, 0d4000000000000000, %fd34, %p168;
	div.rn.f64 	%fd135, %fd1230, %fd1231;
	fma.rn.f64 	%fd1232, %fd135, 0d3FF71547652B82FE, 0d4338000000000000;
	{
	.reg .b32 %temp; 
	mov.b64 	{%r608, %temp}, %fd1232;
	}
	mov.f64 	%fd1233, 0dC338000000000000;
	add.rn.f64 	%fd1234, %fd1232, %fd1233;
	fma.rn.f64 	%fd1235, %fd1234, 0dBFE62E42FEFA39EF, %fd135;
	fma.rn.f64 	%fd1236, %fd1234, 0dBC7ABC9E3B39803F, %fd1235;
	fma.rn.f64 	%fd1237, %fd1236, 0d3E5ADE1569CE2BDF, 0d3E928AF3FCA213EA;
	fma.rn.f64 	%fd1238, %fd1237, %fd1236, 0d3EC71DEE62401315;
	fma.rn.f64 	%fd1239, %fd1238, %fd1236, 0d3EFA01997C89EB71;
	fma.rn.f64 	%fd1240, %fd1239, %fd1236, 0d3F2A01A014761F65;
	fma.rn.f64 	%fd1241, %fd1240, %fd1236, 0d3F56C16C1852B7AF;
	fma.rn.f64 	%fd1242, %fd1241, %fd1236, 0d3F81111111122322;
	fma.rn.f64 	%fd1243, %fd1242, %fd1236, 0d3FA55555555502A1;
	fma.rn.f64 	%fd1244, %fd1243, %fd1236, 0d3FC5555555555511;
	fma.rn.f64 	%fd1245, %fd1244, %fd1236, 0d3FE000000000000B;
	fma.rn.f64 	%fd1246, %fd1245, %fd1236, 0d3FF0000000000000;
	fma.rn.f64 	%fd1247, %fd1246, %fd1236, 0d3FF0000000000000;
	{
	.reg .b32 %temp; 
	mov.b64 	{%r609, %temp}, %fd1247;
	}
	{
	.reg .b32 %temp; 
	mov.b64 	{%temp, %r610}, %fd1247;
	}
	shl.b32 	%r1985, %r608, 20;
	add.s32 	%r1986, %r1985, %r610;
	mov.b64 	%fd2743, {%r609, %r1986};
	{
	.reg .b32 %temp; 
	mov.b64 	{%temp, %r1987}, %fd135;
	}
	mov.b32 	%f39, %r1987;
	abs.f32 	%f9, %f39;
	setp.lt.f32 	%p169, %f9, 0f4086232B;
	@%p169 bra 	$L__BB0_182;
	setp.lt.f64 	%p170, %fd135, 0d0000000000000000;
	add.f64 	%fd1248, %fd135, 0d7FF0000000000000;
	selp.f64 	%fd2743, 0d0000000000000000, %fd1248, %p170;
	setp.geu.f32 	%p171, %f9, 0f40874800;
	@%p171 bra 	$L__BB0_182;
	shr.u32 	%r1988, %r608, 31;
	add.s32 	%r1989, %r608, %r1988;
	shr.s32 	%r1990, %r1989, 1;
	shl.b32 	%r1991, %r1990, 20;
	add.s32 	%r1992, %r610, %r1991;
	mov.b64 	%fd1249, {%r609, %r1992};
	sub.s32 	%r1993, %r608, %r1990;
	shl.b32 	%r1994, %r1993, 20;
	add.s32 	%r1995, %r1994, 1072693248;
	mov.b32 	%r1996, 0;
	mov.b64 	%fd1250, {%r1996, %r1995};
	mul.f64 	%fd2743, %fd1250, %fd1249;
$L__BB0_182:
	mov.f64 	%fd1251, 0d3FF0000000000000;
	sub.f64 	%fd1252, %fd1251, %fd2743;
	mul.f64 	%fd140, %fd34, %fd1252;
	mov.f64 	%fd2744, %fd140;
	@%p156 bra 	$L__BB0_184;
	setp.geu.f32 	%p173, %f1, 0f40874800;
	setp.lt.f32 	%p174, %f1, 0f4086232B;
	sub.f64 	%fd1253, %fd34, %fd140;
	selp.f64 	%fd1254, %fd99, %fd100, %p173;
	selp.f64 	%fd1255, %fd98, %fd1254, %p174;
	mov.f64 	%fd1256, 0d3FF0000000000000;
	sub.f64 	%fd1257, %fd1256, %fd1255;
	mul.f64 	%fd1258, %fd1253, %fd1257;
	div.rn.f64 	%fd1259, %fd1258, %fd101;
	sub.f64 	%fd1260, %fd1256, %fd1259;
	mul.f64 	%fd2744, %fd34, %fd1260;
$L__BB0_184:
	mul.f64 	%fd1261, %fd2742, %fd2744;
	mov.f64 	%fd1262, 0d3FF0000000000000;
	sub.f64 	%fd1263, %fd1262, %fd2742;
	fma.rn.f64 	%fd1264, %fd1263, %fd140, %fd1261;
	fma.rn.f64 	%fd143, %fd1264, 0d3FDC71C6ECB8FB5F, %fd122;
	mul.f64 	%fd1265, %fd91, 0d3FEC64BF67897C15;
	mul.f64 	%fd1266, %fd1265, %fd43;
	fma.rn.f64 	%fd1267, %fd1266, 0d3FF71547652B82FE, 0d4338000000000000;
	{
	.reg .b32 %temp; 
	mov.b64 	{%r611, %temp}, %fd1267;
	}
	mov.f64 	%fd1268, 0dC338000000000000;
	add.rn.f64 	%fd1269, %fd1267, %fd1268;
	fma.rn.f64 	%fd1270, %fd1269, 0dBFE62E42FEFA39EF, %fd1266;
	fma.rn.f64 	%fd1271, %fd1269, 0dBC7ABC9E3B39803F, %fd1270;
	fma.rn.f64 	%fd1272, %fd1271, 0d3E5ADE1569CE2BDF, 0d3E928AF3FCA213EA;
	fma.rn.f64 	%fd1273, %fd1272, %fd1271, 0d3EC71DEE62401315;
	fma.rn.f64 	%fd1274, %fd1273, %fd1271, 0d3EFA01997C89EB71;
	fma.rn.f64 	%fd1275, %fd1274, %fd1271, 0d3F2A01A014761F65;
	fma.rn.f64 	%fd1276, %fd1275, %fd1271, 0d3F56C16C1852B7AF;
	fma.rn.f64 	%fd1277, %fd1276, %fd1271, 0d3F81111111122322;
	fma.rn.f64 	%fd1278, %fd1277, %fd1271, 0d3FA55555555502A1;
	fma.rn.f64 	%fd1279, %fd1278, %fd1271, 0d3FC5555555555511;
	fma.rn.f64 	%fd1280, %fd1279, %fd1271, 0d3FE000000000000B;
	fma.rn.f64 	%fd1281, %fd1280, %fd1271, 0d3FF0000000000000;
	fma.rn.f64 	%fd1282, %fd1281, %fd1271, 0d3FF0000000000000;
	{
	.reg .b32 %temp; 
	mov.b64 	{%r612, %temp}, %fd1282;
	}
	{
	.reg .b32 %temp; 
	mov.b64 	{%temp, %r613}, %fd1282;
	}
	shl.b32 	%r1997, %r611, 20;
	add.s32 	%r1998, %r1997, %r613;
	mov.b64 	%fd2745, {%r612, %r1998};
	{
	.reg .b32 %temp; 
	mov.b64 	{%temp, %r1999}, %fd1266;
	}
	mov.b32 	%f40, %r1999;
	abs.f32 	%f10, %f40;
	setp.lt.f32 	%p175, %f10, 0f4086232B;
	@%p175 bra 	$L__BB0_187;
	mul.f64 	%fd1283, %fd91, 0d3FEC64BF67897C15;
	mul.f64 	%fd1284, %fd1283, %fd43;
	setp.lt.f64 	%p176, %fd1284, 0d0000000000000000;
	add.f64 	%fd1285, %fd1284, 0d7FF0000000000000;
	selp.f64 	%fd2745, 0d0000000000000000, %fd1285, %p176;
	setp.geu.f32 	%p177, %f10, 0f40874800;
	@%p177 bra 	$L__BB0_187;
	shr.u32 	%r2000, %r611, 31;
	add.s32 	%r2001, %r611, %r2000;
	shr.s32 	%r2002, %r2001, 1;
	shl.b32 	%r2003, %r2002, 20;
	add.s32 	%r2004, %r613, %r2003;
	mov.b64 	%fd1286, {%r612, %r2004};
	sub.s32 	%r2005, %r611, %r2002;
	shl.b32 	%r2006, %r2005, 20;
	add.s32 	%r2007, %r2006, 1072693248;
	mov.b32 	%r2008, 0;
	mov.b64 	%fd1287, {%r2008, %r2007};
	mul.f64 	%fd2745, %fd1287, %fd1286;
$L__BB0_187:
	mul.f64 	%fd148, %fd92, %fd2745;
	mul.f64 	%fd1288, %fd91, 0d3FEC64BF67897C15;
	mul.f64 	%fd149, %fd1288, %fd94;
	fma.rn.f64 	%fd1289, %fd149, 0d3FF71547652B82FE, 0d4338000000000000;
	{
	.reg .b32 %temp; 
	mov.b64 	{%r614, %temp}, %fd1289;
	}
	mov.f64 	%fd1290, 0dC338000000000000;
	add.rn.f64 	%fd1291, %fd1289, %fd1290;
	fma.rn.f64 	%fd1292, %fd1291, 0dBFE62E42FEFA39EF, %fd149;
	fma.rn.f64 	%fd1293, %fd1291, 0dBC7ABC9E3B39803F, %fd1292;
	fma.rn.f64 	%fd1294, %fd1293, 0d3E5ADE1569CE2BDF, 0d3E928AF3FCA213EA;
	fma.rn.f64 	%fd1295, %fd1294, %fd1293, 0d3EC71DEE62401315;
	fma.rn.f64 	%fd1296, %fd1295, %fd1293, 0d3EFA01997C89EB71;
	fma.rn.f64 	%fd1297, %fd1296, %fd1293, 0d3F2A01A014761F65;
	fma.rn.f64 	%fd1298, %fd1297, %fd1293, 0d3F56C16C1852B7AF;
	fma.rn.f64 	%fd1299, %fd1298, %fd1293, 0d3F81111111122322;
	fma.rn.f64 	%fd1300, %fd1299, %fd1293, 0d3FA55555555502A1;
	fma.rn.f64 	%fd1301, %fd1300, %fd1293, 0d3FC5555555555511;
	fma.rn.f64 	%fd1302, %fd1301, %fd1293, 0d3FE000000000000B;
	fma.rn.f64 	%fd1303, %fd1302, %fd1293, 0d3FF0000000000000;
	fma.rn.f64 	%fd1304, %fd1303, %fd1293, 0d3FF0000000000000;
	{
	.reg .b32 %temp; 
	mov.b64 	{%r615, %temp}, %fd1304;
	}
	{
	.reg .b32 %temp; 
	mov.b64 	{%temp, %r616}, %fd1304;
	}
	shl.b32 	%r2009, %r614, 20;
	add.s32 	%r2010, %r2009, %r616;
	mov.b64 	%fd2746, {%r615, %r2010};
	{
	.reg .b32 %temp; 
	mov.b64 	{%temp, %r2011}, %fd149;
	}
	mov.b32 	%f41, %r2011;
	abs.f32 	%f11, %f41;
	setp.lt.f32 	%p178, %f11, 0f4086232B;
	@%p178 bra 	$L__BB0_190;
	setp.lt.f64 	%p179, %fd149, 0d0000000000000000;
	add.f64 	%fd1305, %fd149, 0d7FF0000000000000;
	selp.f64 	%fd2746, 0d0000000000000000, %fd1305, %p179;
	setp.geu.f32 	%p180, %f11, 0f40874800;
	@%p180 bra 	$L__BB0_190;
	shr.u32 	%r2012, %r614, 31;
	add.s32 	%r2013, %r614, %r2012;
	shr.s32 	%r2014, %r2013, 1;
	shl.b32 	%r2015, %r2014, 20;
	add.s32 	%r2016, %r616, %r2015;
	mov.b64 	%fd1306, {%r615, %r2016};
	sub.s32 	%r2017, %r614, %r2014;
	shl.b32 	%r2018, %r2017, 20;
	add.s32 	%r2019, %r2018, 1072693248;
	mov.b32 	%r2020, 0;
	mov.b64 	%fd1307, {%r2020, %r2019};
	mul.f64 	%fd2746, %fd1307, %fd1306;
$L__BB0_190:
	mul.f64 	%fd154, %fd93, %fd2746;
	mul.f64 	%fd1308, %fd91, 0d3FEC64BF67897C15;
	mul.f64 	%fd155, %fd1308, %fd96;
	fma.rn.f64 	%fd1309, %fd155, 0d3FF71547652B82FE, 0d4338000000000000;
	{
	.reg .b32 %temp; 
	mov.b64 	{%r617, %temp}, %fd1309;
	}
	mov.f64 	%fd1310, 0dC338000000000000;
	add.rn.f64 	%fd1311, %fd1309, %fd1310;
	fma.rn.f64 	%fd1312, %fd1311, 0dBFE62E42FEFA39EF, %fd155;
	fma.rn.f64 	%fd1313, %fd1311, 0dBC7ABC9E3B39803F, %fd1312;
	fma.rn.f64 	%fd1314, %fd1313, 0d3E5ADE1569CE2BDF, 0d3E928AF3FCA213EA;
	fma.rn.f64 	%fd1315, %fd1314, %fd1313, 0d3EC71DEE62401315;
	fma.rn.f64 	%fd1316, %fd1315, %fd1313, 0d3EFA01997C89EB71;
	fma.rn.f64 	%fd1317, %fd1316, %fd1313, 0d3F2A01A014761F65;
	fma.rn.f64 	%fd1318, %fd1317, %fd1313, 0d3F56C16C1852B7AF;
	fma.rn.f64 	%fd1319, %fd1318, %fd1313, 0d3F81111111122322;
	fma.rn.f64 	%fd1320, %fd1319, %fd1313, 0d3FA55555555502A1;
	fma.rn.f64 	%fd1321, %fd1320, %fd1313, 0d3FC5555555555511;
	fma.rn.f64 	%fd1322, %fd1321, %fd1313, 0d3FE000000000000B;
	fma.rn.f64 	%fd1323, %fd1322, %fd1313, 0d3FF0000000000000;
	fma.rn.f64 	%fd1324, %fd1323, %fd1313, 0d3FF0000000000000;
	{
	.reg .b32 %temp; 
	mov.b64 	{%r618, %temp}, %fd1324;
	}
	{
	.reg .b32 %temp; 
	mov.b64 	{%temp, %r619}, %fd1324;
	}
	shl.b32 	%r2021, %r617, 20;
	add.s32 	%r2022, %r2021, %r619;
	mov.b64 	%fd2747, {%r618, %r2022};
	{
	.reg .b32 %temp; 
	mov.b64 	{%temp, %r2023}, %fd155;
	}
	mov.b32 	%f42, %r2023;
	abs.f32 	%f12, %f42;
	setp.lt.f32 	%p181, %f12, 0f4086232B;
	@%p181 bra 	$L__BB0_193;
	setp.lt.f64 	%p182, %fd155, 0d0000000000000000;
	add.f64 	%fd1325, %fd155, 0d7FF0000000000000;
	selp.f64 	%fd2747, 0d0000000000000000, %fd1325, %p182;
	setp.geu.f32 	%p183, %f12, 0f40874800;
	@%p183 bra 	$L__BB0_193;
	shr.u32 	%r2024, %r617, 31;
	add.s32 	%r2025, %r617, %r2024;
	shr.s32 	%r2026, %r2025, 1;
	shl.b32 	%r2027, %r2026, 20;
	add.s32 	%r2028, %r619, %r2027;
	mov.b64 	%fd1326, {%r618, %r2028};
	sub.s32 	%r2029, %r617, %r2026;
	shl.b32 	%r2030, %r2029, 20;
	add.s32 	%r2031, %r2030, 1072693248;
	mov.b32 	%r2032, 0;
	mov.b64 	%fd1327, {%r2032, %r2031};
	mul.f64 	%fd2747, %fd1327, %fd1326;
$L__BB0_193:
	mul.f64 	%fd1328, %fd95, %fd2747;
	add.f64 	%fd1329, %fd148, %fd154;
	sub.f64 	%fd1330, %fd1329, %fd1328;
	neg.f64 	%fd1331, %fd1330;
	mul.f64 	%fd1332, %fd36, %fd1331;
	setp.lt.f64 	%p184, %fd34, 0d4000000000000000;
	selp.f64 	%fd1333, 0d4000000000000000, %fd34, %p184;
	div.rn.f64 	%fd160, %fd1332, %fd1333;
	fma.rn.f64 	%fd1334, %fd160, 0d3FF71547652B82FE, 0d4338000000000000;
	{
	.reg .b32 %temp; 
	mov.b64 	{%r620, %temp}, %fd1334;
	}
	mov.f64 	%fd1335, 0dC338000000000000;
	add.rn.f64 	%fd1336, %fd1334, %fd1335;
	fma.rn.f64 	%fd1337, %fd1336, 0dBFE62E42FEFA39EF, %fd160;
	fma.rn.f64 	%fd1338, %fd1336, 0dBC7ABC9E3B39803F, %fd1337;
	fma.rn.f64 	%fd1339, %fd1338, 0d3E5ADE1569CE2BDF, 0d3E928AF3FCA213EA;
	fma.rn.f64 	%fd1340, %fd1339, %fd1338, 0d3EC71DEE62401315;
	fma.rn.f64 	%fd1341, %fd1340, %fd1338, 0d3EFA01997C89EB71;
	fma.rn.f64 	%fd1342, %fd1341, %fd1338, 0d3F2A01A014761F65;
	fma.rn.f64 	%fd1343, %fd1342, %fd1338, 0d3F56C16C1852B7AF;
	fma.rn.f64 	%fd1344, %fd1343, %fd1338, 0d3F81111111122322;
	fma.rn.f64 	%fd1345, %fd1344, %fd1338, 0d3FA55555555502A1;
	fma.rn.f64 	%fd1346, %fd1345, %fd1338, 0d3FC5555555555511;
	fma.rn.f64 	%fd1347, %fd1346, %fd1338, 0d3FE000000000000B;
	fma.rn.f64 	%fd1348, %fd1347, %fd1338, 0d3FF0000000000000;
	fma.rn.f64 	%fd1349, %fd1348, %fd1338, 0d3FF0000000000000;
	{
	.reg .b32 %temp; 
	mov.b64 	{%r621, %temp}, %fd1349;
	}
	{
	.reg .b32 %temp; 
	mov.b64 	{%temp, %r622}, %fd1349;
	}
	shl.b32 	%r2033, %r620, 20;
	add.s32 	%r2034, %r2033, %r622;
	mov.b64 	%fd2748, {%r621, %r2034};
	{
	.reg .b32 %temp; 
	mov.b64 	{%temp, %r2035}, %fd160;
	}
	mov.b32 	%f43, %r2035;
	abs.f32 	%f13, %f43;
	setp.lt.f32 	%p185, %f13, 0f4086232B;
	@%p185 bra 	$L__BB0_196;
	setp.lt.f64 	%p186, %fd160, 0d0000000000000000;
	add.f64 	%fd1350, %fd160, 0d7FF0000000000000;
	selp.f64 	%fd2748, 0d0000000000000000, %fd1350, %p186;
	setp.geu.f32 	%p187, %f13, 0f40874800;
	@%p187 bra 	$L__BB0_196;
	shr.u32 	%r2036, %r620, 31;
	add.s32 	%r2037, %r620, %r2036;
	shr.s32 	%r2038, %r2037, 1;
	shl.b32 	%r2039, %r2038, 20;
	add.s32 	%r2040, %r622, %r2039;
	mov.b64 	%fd1351, {%r621, %r2040};
	sub.s32 	%r2041, %r620, %r2038;
	shl.b32 	%r2042, %r2041, 20;
	add.s32 	%r2043, %r2042, 1072693248;
	mov.b32 	%r2044, 0;
	mov.b64 	%fd1352, {%r2044, %r2043};
	mul.f64 	%fd2748, %fd1352, %fd1351;
$L__BB0_196:
	mov.f64 	%fd1353, 0d3FF0000000000000;
	sub.f64 	%fd1354, %fd1353, %fd2748;
	mul.f64 	%fd165, %fd34, %fd1354;
	mov.f64 	%fd2749, %fd165;
	@%p156 bra 	$L__BB0_198;
	setp.geu.f32 	%p189, %f1, 0f40874800;
	setp.lt.f32 	%p190, %f1, 0f4086232B;
	sub.f64 	%fd1355, %fd34, %fd165;
	selp.f64 	%fd1356, %fd99, %fd100, %p189;
	selp.f64 	%fd1357, %fd98, %fd1356, %p190;
	mov.f64 	%fd1358, 0d3FF0000000000000;
	sub.f64 	%fd1359, %fd1358, %fd1357;
	mul.f64 	%fd1360, %fd1355, %fd1359;
	div.rn.f64 	%fd1361, %fd1360, %fd101;
	sub.f64 	%fd1362, %fd1358, %fd1361;
	mul.f64 	%fd2749, %fd34, %fd1362;
$L__BB0_198:
	mul.f64 	%fd1363, %fd2747, %fd2749;
	mov.f64 	%fd1364, 0d3FF0000000000000;
	sub.f64 	%fd1365, %fd1364, %fd2747;
	fma.rn.f64 	%fd1366, %fd1365, %fd165, %fd1363;
	fma.rn.f64 	%fd1367, %fd1366, 0d3FD1C71C89A38251, %fd143;
	mul.f64 	%fd1368, %fd1367, %fd91;
	mul.wide.u32 	%rd243, %r2702, 8;
	add.s64 	%rd244, %rd8, %rd243;
	ld.local.f64 	%fd1369, [%rd244];
	fma.rn.f64 	%fd2722, %fd1368, %fd1369, %fd2722;
	add.s32 	%r2702, %r2702, 1;
	setp.ne.s32 	%p191, %r2702, 3;
	@%p191 bra 	$L__BB0_123;
	setp.neu.f64 	%p192, %fd2711, 0dC058C00000000000;
	add.f64 	%fd1370, %fd2711, 0d0000000000000000;
	selp.f64 	%fd1371, %fd1370, 0d0000000000000000, %p192;
	setp.neu.f64 	%p193, %fd15, 0dC058C00000000000;
	add.f64 	%fd1372, %fd1371, %fd15;
	selp.f64 	%fd1373, %fd1372, %fd1371, %p193;
	setp.neu.f64 	%p194, %fd2710, 0dC058C00000000000;
	add.f64 	%fd1374, %fd1373, %fd2710;
	selp.f64 	%fd1375, %fd1374, %fd1373, %p194;
	setp.neu.f64 	%p195, %fd2709, 0dC058C00000000000;
	add.f64 	%fd1376, %fd1375, %fd2709;
	selp.f64 	%fd1377, %fd1376, %fd1375, %p195;
	setp.neu.f64 	%p196, %fd2708, 0dC058C00000000000;
	add.f64 	%fd1378, %fd1377, %fd2708;
	selp.f64 	%fd1379, %fd1378, %fd1377, %p196;
	setp.neu.f64 	%p197, %fd2707, 0dC058C00000000000;
	add.f64 	%fd1380, %fd1379, %fd2707;
	selp.f64 	%fd1381, %fd1380, %fd1379, %p197;
	setp.neu.f64 	%p198, %fd2706, 0dC058C00000000000;
	selp.u32 	%r2045, 1, 0, %p198;
	selp.u32 	%r2046, 1, 0, %p197;
	selp.u32 	%r2047, 1, 0, %p196;
	selp.u32 	%r2048, 1, 0, %p195;
	selp.u32 	%r2049, 1, 0, %p194;
	selp.b32 	%r2050, 2, 1, %p192;
	selp.u32 	%r2051, 1, 0, %p192;
	selp.b32 	%r2052, %r2050, %r2051, %p193;
	add.s32 	%r2053, %r2052, %r2049;
	add.s32 	%r2054, %r2053, %r2048;
	add.s32 	%r2055, %r2054, %r2047;
	add.s32 	%r2056, %r2055, %r2046;
	add.s32 	%r2057, %r2056, %r2045;
	cvt.rn.f64.u32 	%fd1382, %r2057;
	add.f64 	%fd1383, %fd1381, %fd2706;
	selp.f64 	%fd1384, %fd1383, %fd1381, %p198;
	div.rn.f64 	%fd1385, %fd1384, %fd1382;
	setp.gtu.f64 	%p199, %fd2719, 0d4000000000000000;
	setp.ltu.f64 	%p200, %fd2719, 0d0000000000000000;
	setp.lt.s32 	%p201, %r558, 0;
	mul.f64 	%fd1386, %fd2722, %fd70;
	setp.ltu.f64 	%p202, %fd1385, 0d4008000000000000;
	selp.f64 	%fd1387, 0d0000000000000000, 0d3FF0000000000000, %p202;
	setp.gtu.f64 	%p203, %fd1385, 0d4008000000000000;
	setp.ltu.f64 	%p204, %fd1385, 0d0000000000000000;
	fma.rn.f64 	%fd1388, %fd1385, 0d3FD5555555555555, 0d0000000000000000;
	selp.f64 	%fd1389, %fd1387, %fd1388, %p204;
	selp.f64 	%fd1390, %fd1387, %fd1389, %p203;
	mul.f64 	%fd1391, %fd1386, %fd1390;
	mul.f64 	%fd1392, %fd1391, 0d403E000000000000;
	div.rn.f64 	%fd169, %fd1392, 0d4046000000000000;
	mul.f64 	%fd1393, %fd2714, 0d3F947AE147AE147B;
	fma.rn.f64 	%fd1394, %fd2717, 0d3F847AE147AE147B, %fd1393;
	fma.rn.f64 	%fd1395, %fd2716, 0d3F8EB851EB851EB8, %fd1394;
	fma.rn.f64 	%fd1396, %fd2715, 0d3F689374BC6A7EFA, %fd1395;
	setp.gtu.f64 	%p205, %fd2719, 0d0000000000000000;
	setp.ltu.f64 	%p206, %fd2719, 0d4000000000000000;
	selp.f64 	%fd1397, 0d0000000000000000, 0d3FF0000000000000, %p206;
	selp.f64 	%fd1398, %fd1397, 0d3FF0000000000000, %p205;
	add.f64 	%fd1399, %fd33, 0d3FF0000000000000;
	selp.f64 	%fd1400, %fd1398, %fd1399, %p200;
	selp.f64 	%fd1401, %fd1398, %fd1400, %p199;
	mul.f64 	%fd170, %fd1396, %fd1401;
	add.f64 	%fd1402, %fd27, 0dC039000000000000;
	div.rn.f64 	%fd1403, %fd1402, 0d4024000000000000;
	{
	.reg .b32 %temp; 
	mov.b64 	{%temp, %r624}, %fd1403;
	}
	shr.u32 	%r2058, %r624, 20;
	and.b32  	%r2059, %r2058, 2047;
	add.s32 	%r2060, %r2059, -1012;
	mov.b64 	%rd245, %fd1403;
	shl.b64 	%rd246, %rd245, %r2060;
	setp.eq.s64 	%p207, %rd246, -9223372036854775808;
	{ // callseq 5, 0
	.param .b64 param0;
	st.param.f64 	[param0], %fd1403;
	.param .b64 retval0;
	call.uni (retval0), 
	__internal_accurate_pow, 
	(
	param0
	);
	ld.param.f64 	%fd1404, [retval0];
	} // callseq 5
	neg.f64 	%fd1406, %fd1404;
	selp.f64 	%fd1407, %fd1406, %fd1404, %p207;
	selp.f64 	%fd1408, %fd1407, %fd1404, %p201;
	cvt.rzi.f64.f64 	%fd1409, %fd1403;
	setp.neu.f64 	%p208, %fd1403, %fd1409;
	selp.f64 	%fd1411, 0dFFF8000000000000, %fd1408, %p208;
	selp.f64 	%fd2750, %fd1411, %fd1408, %p201;
	add.f64 	%fd1412, %fd1403, 0d4000000000000000;
	{
	.reg .b32 %temp; 
	mov.b64 	{%temp, %r2061}, %fd1412;
	}
	and.b32  	%r2062, %r2061, 2146435072;
	setp.ne.s32 	%p209, %r2062, 2146435072;
	@%p209 bra 	$L__BB0_204;
	setp.num.f64 	%p210, %fd1403, %fd1403;
	@%p210 bra 	$L__BB0_202;
	mov.f64 	%fd1414, 0d4000000000000000;
	add.rn.f64 	%fd2750, %fd1414, %fd1403;
	bra.uni 	$L__BB0_204;
$L__BB0_202:
	abs.f64 	%fd1413, %fd1403;
	setp.neu.f64 	%p211, %fd1413, 0d7FF0000000000000;
	@%p211 bra 	$L__BB0_204;
	setp.lt.s32 	%p212, %r624, 0;
	selp.b32 	%r2063, 0, 2146435072, %p212;
	mov.b32 	%r2064, 0;
	mov.b64 	%fd2750, {%r2064, %r2063};
$L__BB0_204:
	setp.ltu.f64 	%p213, %fd2719, 0d3FE4CCCCCCCCCCCD;
	setp.gtu.f64 	%p214, %fd2719, 0d3FE4CCCCCCCCCCCD;
	setp.gtu.f64 	%p215, %fd2719, 0d4000000000000000;
	setp.ltu.f64 	%p216, %fd2719, 0d3FF0000000000000;
	setp.ltu.f64 	%p217, %fd2719, 0d0000000000000000;
	setp.gtu.f64 	%p218, %fd2719, 0d3FF0000000000000;
	setp.ltu.f64 	%p219, %fd2719, 0d4000000000000000;
	setp.eq.f64 	%p220, %fd1403, 0d0000000000000000;
	selp.f64 	%fd1415, 0d3FF0000000000000, %fd2750, %p220;
	mul.f64 	%fd1416, %fd170, %fd1415;
	setp.lt.f64 	%p221, %fd169, %fd1416;
	selp.f64 	%fd1417, %fd169, %fd1416, %p221;
	sub.f64 	%fd1418, %fd169, %fd1417;
	setp.le.f64 	%p222, %fd2719, 0d0000000000000000;
	selp.f64 	%fd1419, 0d3FE0000000000000, 0d0000000000000000, %p222;
	setp.gtu.f64 	%p223, %fd2719, 0d3FDB851EB851EB85;
	fma.rn.f64 	%fd1420, %fd2719, 0dBFBDC47711DC476F, 0d3FE0000000000000;
	selp.f64 	%fd1421, %fd1419, %fd1420, %p217;
	selp.f64 	%fd1422, %fd1419, %fd1421, %p223;
	setp.ltu.f64 	%p224, %fd2719, 0d3FDB851EB851EB85;
	add.f64 	%fd1423, %fd2719, 0dBFDB851EB851EB85;
	fma.rn.f64 	%fd1424, %fd1423, 0dBFCD1745D1745D14, 0d3FDCCCCCCCCCCCCD;
	selp.f64 	%fd1425, %fd1422, %fd1424, %p224;
	selp.f64 	%fd1426, %fd1422, %fd1425, %p214;
	setp.gtu.f64 	%p225, %fd2719, 0d3FE999999999999A;
	add.f64 	%fd1427, %fd2719, 0dBFE4CCCCCCCCCCCD;
	fma.rn.f64 	%fd1428, %fd1427, 0dBFC999999999999F, 0d3FD999999999999A;
	selp.f64 	%fd1429, %fd1426, %fd1428, %p213;
	selp.f64 	%fd1430, %fd1426, %fd1429, %p225;
	setp.gtu.f64 	%p226, %fd2719, 0d3FEB333333333333;
	setp.ltu.f64 	%p227, %fd2719, 0d3FE999999999999A;
	add.f64 	%fd176, %fd2719, 0dBFE999999999999A;
	fma.rn.f64 	%fd1431, %fd176, 0dC000000000000005, 0d3FD7AE147AE147AE;
	selp.f64 	%fd1432, %fd1430, %fd1431, %p227;
	selp.f64 	%fd1433, %fd1430, %fd1432, %p226;
	setp.gtu.f64 	%p228, %fd2719, 0d3FEFAE147AE147AE;
	setp.ltu.f64 	%p229, %fd2719, 0d3FEB333333333333;
	add.f64 	%fd1434, %fd2719, 0dBFEB333333333333;
	fma.rn.f64 	%fd1435, %fd1434, 0dBFF36DB6DB6DB6DB, 0d3FD147AE147AE148;
	selp.f64 	%fd1436, %fd1433, %fd1435, %p229;
	selp.f64 	%fd1437, %fd1433, %fd1436, %p228;
	setp.ltu.f64 	%p230, %fd2719, 0d3FEFAE147AE147AE;
	add.f64 	%fd1438, %fd2719, 0dBFEFAE147AE147AE;
	fma.rn.f64 	%fd1439, %fd1438, 0dC023FFFFFFFFFFFB, 0d3FB999999999999A;
	selp.f64 	%fd1440, %fd1437, %fd1439, %p230;
	selp.f64 	%fd1441, %fd1437, %fd1440, %p218;
	add.f64 	%fd1442, %fd2719, 0dBFF0000000000000;
	fma.rn.f64 	%fd1443, %fd1442, 0d0000000000000000, 0d0000000000000000;
	selp.f64 	%fd1444, %fd1441, %fd1443, %p216;
	selp.f64 	%fd1445, %fd1441, %fd1444, %p215;
	selp.f64 	%fd1446, 0d3FE4CCCCCCCCCCCD, 0d0000000000000000, %p222;
	setp.gtu.f64 	%p231, %fd2719, 0d3FD3D70A3D70A3D7;
	or.pred  	%p232, %p231, %p217;
	fma.rn.f64 	%fd1447, %fd2719, 0dBFC4A5294A5294AA, 0d3FE4CCCCCCCCCCCD;
	selp.f64 	%fd1448, %fd1446, %fd1447, %p232;
	setp.gtu.f64 	%p233, %fd2719, 0d3FE0F5C28F5C28F6;
	setp.ltu.f64 	%p234, %fd2719, 0d3FD3D70A3D70A3D7;
	or.pred  	%p235, %p233, %p234;
	add.f64 	%fd1449, %fd2719, 0dBFD3D70A3D70A3D7;
	fma.rn.f64 	%fd1450, %fd1449, 0dBFC1745D1745D178, 0d3FE3333333333333;
	selp.f64 	%fd1451, %fd1448, %fd1450, %p235;
	setp.ltu.f64 	%p236, %fd2719, 0d3FE0F5C28F5C28F6;
	or.pred  	%p237, %p225, %p236;
	add.f64 	%fd1452, %fd2719, 0dBFE0F5C28F5C28F6;
	fma.rn.f64 	%fd1453, %fd1452, 0dBFEA12F684BDA12E, 0d3FE23D70A3D70A3D;
	selp.f64 	%fd1454, %fd1451, %fd1453, %p237;
	setp.gtu.f64 	%p238, %fd2719, 0d3FEE147AE147AE14;
	or.pred  	%p239, %p238, %p227;
	fma.rn.f64 	%fd1455, %fd176, 0dBFF8000000000004, 0d3FD6666666666666;
	selp.f64 	%fd1456, %fd1454, %fd1455, %p239;
	setp.ltu.f64 	%p240, %fd2719, 0d3FEE147AE147AE14;
	or.pred  	%p241, %p218, %p240;
	add.f64 	%fd1457, %fd2719, 0dBFEE147AE147AE14;
	fma.rn.f64 	%fd1458, %fd1457, 0dBFE5555555555551, 0d3FC1EB851EB851EC;
	selp.f64 	%fd1459, %fd1456, %fd1458, %p241;
	setp.gtu.f64 	%p242, %fd2719, 0d3FF3333333333333;
	or.pred  	%p243, %p242, %p216;
	fma.rn.f64 	%fd1460, %fd1442, 0dBFE0000000000001, 0d3FB999999999999A;
	selp.f64 	%fd1461, %fd1459, %fd1460, %p243;
	setp.gtu.f64 	%p244, %fd2719, 0d4000CCCCCCCCCCCD;
	setp.ltu.f64 	%p245, %fd2719, 0d3FF3333333333333;
	or.pred  	%p246, %p244, %p245;
	add.f64 	%fd1462, %fd2719, 0dBFF3333333333333;
	fma.rn.f64 	%fd1463, %fd1462, 0d0000000000000000, 0d0000000000000000;
	selp.f64 	%fd1464, %fd1461, %fd1463, %p246;
	selp.f64 	%fd1465, 0d3FD6666666666666, 0d0000000000000000, %p222;
	fma.rn.f64 	%fd1466, %fd2719, 0d3FC4A5294A5294AA, 0d3FD6666666666666;
	selp.f64 	%fd1467, %fd1465, %fd1466, %p232;
	fma.rn.f64 	%fd1468, %fd1449, 0d3FC1745D1745D16F, 0d3FD999999999999A;
	selp.f64 	%fd1469, %fd1467, %fd1468, %p235;
	fma.rn.f64 	%fd1470, %fd1452, 0d3FE8888888888889, 0d3FDB851EB851EB85;
	selp.f64 	%fd1471, %fd1469, %fd1470, %p237;
	fma.rn.f64 	%fd1472, %fd176, 0dBFE3333333333335, 0d3FE4624DD2F1A9FC;
	selp.f64 	%fd1473, %fd1471, %fd1472, %p239;
	fma.rn.f64 	%fd1474, %fd1457, 0dC01E33333333332D, 0d3FE1B22D0E560419;
	selp.f64 	%fd1475, %fd1473, %fd1474, %p241;
	selp.f64 	%fd1476, %fd1475, %fd1460, %p243;
	selp.f64 	%fd1477, %fd1476, %fd1463, %p246;
	selp.f64 	%fd1478, 0d0000000000000000, 0d3FF0000000000000, %p219;
	setp.gtu.f64 	%p247, %fd2719, 0d3FE0000000000000;
	add.f64 	%fd1479, %fd33, 0d0000000000000000;
	selp.f64 	%fd1480, %fd1478, %fd1479, %p217;
	selp.f64 	%fd1481, %fd1478, %fd1480, %p247;
	setp.ltu.f64 	%p248, %fd2719, 0d3FE0000000000000;
	add.f64 	%fd1482, %fd2719, 0dBFE0000000000000;
	fma.rn.f64 	%fd1483, %fd1482, 0d3FA62FC962FC962F, 0d0000000000000000;
	selp.f64 	%fd1484, %fd1481, %fd1483, %p248;
	selp.f64 	%fd1485, %fd1481, %fd1484, %p225;
	fma.rn.f64 	%fd1486, %fd176, 0d400150750750750B, 0d3F8A9FBE76C8B439;
	selp.f64 	%fd1487, %fd1485, %fd1486, %p239;
	fma.rn.f64 	%fd1488, %fd1457, 0d402022222222221E, 0d3FD4395810624DD3;
	selp.f64 	%fd1489, %fd1487, %fd1488, %p241;
	add.f64 	%fd1490, %fd1442, 0d3FE999999999999A;
	selp.f64 	%fd1491, %fd1489, %fd1490, %p243;
	setp.gtu.f64 	%p249, %fd2719, 0d3FF8000000000000;
	fma.rn.f64 	%fd1492, %fd1462, 0d0000000000000000, 0d3FF0000000000000;
	selp.f64 	%fd1493, %fd1491, %fd1492, %p245;
	selp.f64 	%fd1494, %fd1491, %fd1493, %p249;
	setp.ltu.f64 	%p250, %fd2719, 0d3FF8000000000000;
	add.f64 	%fd1495, %fd2719, 0dBFF8000000000000;
	fma.rn.f64 	%fd1496, %fd1495, 0d0000000000000000, 0d3FF0000000000000;
	selp.f64 	%fd1497, %fd1494, %fd1496, %p250;
	selp.f64 	%fd1498, %fd1494, %fd1497, %p215;
	div.rn.f64 	%fd1499, %fd1464, 0d3FE820C49BA5E354;
	div.rn.f64 	%fd1500, %fd1477, 0d3FE820C49BA5E354;
	add.f64 	%fd1501, %fd1499, %fd1500;
	div.rn.f64 	%fd1502, %fd1498, 0d3FE5E353F7CED917;
	add.f64 	%fd1503, %fd1501, %fd1502;
	mov.f64 	%fd1504, 0d3FF0000000000000;
	sub.f64 	%fd1505, %fd1504, %fd1445;
	div.rn.f64 	%fd1506, %fd1445, 0d3FE820C49BA5E354;
	fma.rn.f64 	%fd1507, %fd1505, %fd1503, %fd1506;
	rcp.rn.f64 	%fd1508, %fd1507;
	mul.f64 	%fd1509, %fd1418, %fd1508;
	mul.f64 	%fd1510, %fd1445, %fd1509;
	selp.f64 	%fd1511, 0d0000000000000000, 0d3F947AE147AE147B, %p219;
	selp.f64 	%fd1512, %fd1511, %fd1479, %p217;
	selp.f64 	%fd1513, %fd1511, %fd1512, %p249;
	setp.gtu.f64 	%p251, %fd2719, 0d3FF80068DB8BAC71;
	fma.rn.f64 	%fd1514, %fd1495, 0d4069000000000307, 0d0000000000000000;
	selp.f64 	%fd1515, %fd1513, %fd1514, %p250;
	selp.f64 	%fd1516, %fd1513, %fd1515, %p251;
	setp.ltu.f64 	%p252, %fd2719, 0d3FF80068DB8BAC71;
	add.f64 	%fd1517, %fd2719, 0dBFF80068DB8BAC71;
	fma.rn.f64 	%fd1518, %fd1517, 0d0000000000000000, 0d3F947AE147AE147B;
	selp.f64 	%fd1519, %fd1516, %fd1518, %p252;
	selp.f64 	%fd1520, %fd1516, %fd1519, %p215;
	mul.f64 	%fd1521, %fd2717, %fd1520;
	sub.f64 	%fd177, %fd1510, %fd1521;
	mul.f64 	%fd1522, %fd1505, %fd1509;
	mul.f64 	%fd1523, %fd1477, %fd1522;
	mul.f64 	%fd1524, %fd2716, %fd1520;
	sub.f64 	%fd178, %fd1523, %fd1524;
	mul.f64 	%fd179, %fd1498, %fd1522;
	mul.f64 	%fd2759, %fd1464, %fd1522;
	mov.f64 	%fd1525, 0d400999999999999A;
	div.rn.f64 	%fd1526, %fd1525, %fd35;
	sub.f64 	%fd1527, %fd91, %fd1526;
	mul.f64 	%fd1528, %fd1527, 0d3F9EB851EB851EB8;
	div.rn.f64 	%fd1529, %fd1528, %fd1526;
	setp.lt.f64 	%p253, %fd1529, 0d0000000000000000;
	setp.gt.f64 	%p254, %fd1529, 0d3F9EB851EB851EB8;
	selp.f64 	%fd1530, 0d3F9EB851EB851EB8, %fd1529, %p254;
	selp.f64 	%fd1531, 0d0000000000000000, %fd1530, %p253;
	mul.f64 	%fd2752, %fd2714, %fd1531;
	add.f64 	%fd1532, %fd2718, 0dBFF0000000000000;
	cvt.rzi.s32.f64 	%r2713, %fd1532;
	cvt.s64.s32 	%rd488, %r2713;
	mul.wide.s32 	%rd248, %r2713, 8;
	add.s64 	%rd249, %rd4, %rd248;
	ld.local.f64 	%fd1533, [%rd249];
	setp.leu.f64 	%p255, %fd2752, %fd1533;
	setp.gt.s32 	%p622, %r2713, -1;
	setp.lt.s32 	%p256, %r2713, 0;
	or.pred  	%p257, %p256, %p255;
	@%p257 bra 	$L__BB0_207;
	mov.u32 	%r2712, %r2713;
$L__BB0_206:
	mul.wide.u32 	%rd250, %r2712, 8;
	add.s64 	%rd251, %rd4, %rd250;
	ld.local.f64 	%fd1534, [%rd251];
	sub.f64 	%fd2752, %fd2752, %fd1534;
	setp.ne.s32 	%p622, %r2712, 0;
	add.s32 	%r627, %r2712, -1;
	cvt.s64.s32 	%rd488, %r627;
	mul.wide.s32 	%rd252, %r2712, 8;
	add.s64 	%rd253, %rd4, %rd252;
	ld.local.f64 	%fd1535, [%rd253+-8];
	setp.gt.f64 	%p258, %fd2752, %fd1535;
	and.pred  	%p259, %p622, %p258;
	mov.u32 	%r2712, %r627;
	@%p259 bra 	$L__BB0_206;
$L__BB0_207:
	setp.ltu.f64 	%p260, %fd2719, 0d3FE999999999999A;
	setp.gtu.f64 	%p261, %fd2719, 0d3FE999999999999A;
	setp.ltu.f64 	%p262, %fd2719, 0d3FF0000000000000;
	setp.ltu.f64 	%p263, %fd2719, 0d0000000000000000;
	setp.gtu.f64 	%p264, %fd2719, 0d3FF0000000000000;
	setp.gtu.f64 	%p265, %fd2719, 0d0000000000000000;
	shl.b64 	%rd254, %rd488, 3;
	add.s64 	%rd255, %rd3, %rd254;
	ld.local.f64 	%fd1536, [%rd255];
	setp.gt.f64 	%p266, %fd1536, %fd10;
	setp.gt.f64 	%p267, %fd2752, 0d0000000000000000;
	selp.f64 	%fd1537, 0d0000000000000000, %fd2752, %p266;
	selp.f64 	%fd1538, %fd1537, %fd2752, %p267;
	selp.f64 	%fd2755, %fd1538, %fd2752, %p622;
	add.f64 	%fd186, %fd27, 0dC02E000000000000;
	div.rn.f64 	%fd1539, %fd186, 0d4034000000000000;
	setp.lt.f64 	%p268, %fd1539, 0d0000000000000000;
	selp.f64 	%fd187, 0d0000000000000000, %fd1539, %p268;
	selp.f64 	%fd1540, 0d0000000000000000, 0d3F726E978D4FDF3B, %p265;
	setp.ltu.f64 	%p269, %fd2719, 0d400028F5C28F5C29;
	selp.f64 	%fd1541, %fd1540, 0d3F5D7DBF487FCB92, %p269;
	setp.gtu.f64 	%p270, %fd2719, 0d3FC47AE147AE147B;
	fma.rn.f64 	%fd1542, %fd2719, 0dBF7EB851EB851EB6, 0d3F726E978D4FDF3B;
	selp.f64 	%fd1543, %fd1541, %fd1542, %p263;
	selp.f64 	%fd1544, %fd1541, %fd1543, %p270;
	setp.gtu.f64 	%p271, %fd2719, 0d3FE3851EB851EB85;
	setp.ltu.f64 	%p272, %fd2719, 0d3FC47AE147AE147B;
	add.f64 	%fd1545, %fd2719, 0dBFC47AE147AE147B;
	fma.rn.f64 	%fd1546, %fd1545, 0dBF45D867C3ECE2A4, 0d3F6B089A02752546;
	selp.f64 	%fd1547, %fd1544, %fd1546, %p272;
	selp.f64 	%fd1548, %fd1544, %fd1547, %p271;
	setp.ltu.f64 	%p273, %fd2719, 0d3FE3851EB851EB85;
	add.f64 	%fd1549, %fd2719, 0dBFE3851EB851EB85;
	fma.rn.f64 	%fd1550, %fd1549, 0dBF413F0E8D34472F, 0d3F689374BC6A7EFA;
	selp.f64 	%fd1551, %fd1548, %fd1550, %p273;
	selp.f64 	%fd1552, %fd1548, %fd1551, %p261;
	fma.rn.f64 	%fd1553, %fd176, 0dBF60624DD2F1A9FA, 0d3F67C1BDA5119CE0;
	selp.f64 	%fd1554, %fd1552, %fd1553, %p260;
	selp.f64 	%fd1555, %fd1552, %fd1554, %p264;
	setp.gtu.f64 	%p274, %fd2719, 0d3FF8CCCCCCCCCCCD;
	add.f64 	%fd1556, %fd2719, 0dBFF0000000000000;
	fma.rn.f64 	%fd1557, %fd1556, 0dBF27D4CE4A19B17F, 0d3F647AE147AE147B;
	selp.f64 	%fd1558, %fd1555, %fd1557, %p262;
	selp.f64 	%fd1559, %fd1555, %fd1558, %p274;
	setp.gtu.f64 	%p275, %fd2719, 0d400028F5C28F5C29;
	setp.ltu.f64 	%p276, %fd2719, 0d3FF8CCCCCCCCCCCD;
	add.f64 	%fd1560, %fd2719, 0dBFF8CCCCCCCCCCCD;
	fma.rn.f64 	%fd1561, %fd1560, 0dBF54EA6E3E4FBDC3, 0d3F63A92A30553261;
	selp.f64 	%fd1562, %fd1559, %fd1561, %p276;
	selp.f64 	%fd2753, %fd1559, %fd1562, %p275;
	setp.geu.f64 	%p277, %fd2713, 0d4018000000000000;
	@%p277 bra 	$L__BB0_209;
	setp.lt.f64 	%p278, %fd186, 0d0000000000000000;
	selp.f64 	%fd1563, 0d0000000000000000, %fd186, %p278;
	mul.f64 	%fd1564, %fd2713, 0d3F7CAC083126E979;
	mul.f64 	%fd2754, %fd1564, %fd1563;
	mul.f64 	%fd1565, %fd2759, %fd2753;
	setp.lt.f64 	%p279, %fd2754, %fd1565;
	selp.f64 	%fd1566, %fd2754, %fd1565, %p279;
	setp.gt.f64 	%p280, %fd2759, 0d0000000000000000;
	div.rn.f64 	%fd1567, %fd1566, %fd2759;
	selp.f64 	%fd2753, %fd1567, %fd2753, %p280;
$L__BB0_209:
	setp.lt.s32 	%p281, %r2713, 0;
	add.f64 	%fd1568, %fd2719, %fd2721;
	setp.ge.f64 	%p282, %fd1568, 0d3FF0000000000000;
	setp.eq.f64 	%p283, %fd2720, 0dC058C00000000000;
	and.pred  	%p284, %p283, %p282;
	cvt.rn.f64.s32 	%fd1569, %r2701;
	sub.f64 	%fd1570, %fd1569, %fd9;
	selp.f64 	%fd2720, %fd1570, %fd2720, %p284;
	selp.f64 	%fd2719, 0d3FF0000000000000, %fd1568, %p284;
	setp.leu.f64 	%p285, %fd2755, 0d0000000000000000;
	or.pred  	%p286, %p285, %p281;
	@%p286 bra 	$L__BB0_210;
	bra.uni 	$L__BB0_225;
$L__BB0_210:
	mul.wide.s32 	%rd258, %r2713, 8;
	add.s64 	%rd259, %rd3, %rd258;
	ld.local.f64 	%fd1573, [%rd259];
	setp.ltu.f64 	%p291, %fd1573, %fd10;
	setp.lt.s32 	%p292, %r2713, 0;
	or.pred  	%p293, %p292, %p291;
	@%p293 bra 	$L__BB0_212;
$L__BB0_211:
	mul.wide.u32 	%rd260, %r2713, 8;
	add.s64 	%rd261, %rd4, %rd260;
	mov.b64 	%rd262, 0;
	st.local.u64 	[%rd261], %rd262;
	add.s32 	%r633, %r2713, -1;
	setp.ne.s32 	%p294, %r2713, 0;
	mul.wide.s32 	%rd263, %r2713, 8;
	add.s64 	%rd264, %rd3, %rd263;
	ld.local.f64 	%fd1574, [%rd264+-8];
	setp.ge.f64 	%p295, %fd1574, %fd10;
	and.pred  	%p296, %p294, %p295;
	mov.u32 	%r2713, %r633;
	@%p296 bra 	$L__BB0_211;
$L__BB0_212:
	add.s32 	%r635, %r2713, 1;
	cvt.rn.f64.s32 	%fd1575, %r2713;
	cvt.rzi.s32.f64 	%r636, %fd1575;
	setp.lt.s32 	%p297, %r636, 0;
	@%p297 bra 	$L__BB0_219;
	and.b32  	%r637, %r636, 3;
	setp.eq.s32 	%p298, %r637, 3;
	mov.u32 	%r2716, %r636;
	@%p298 bra 	$L__BB0_217;
	mul.wide.u32 	%rd265, %r636, 8;
	add.s64 	%rd27, %rd4, %rd265;
	ld.local.f64 	%fd1576, [%rd27];
	st.local.f64 	[%rd27+8], %fd1576;
	add.s64 	%rd28, %rd2, %rd265;
	ld.local.f64 	%fd1577, [%rd28];
	st.local.f64 	[%rd28+8], %fd1577;
	add.s64 	%rd29, %rd3, %rd265;
	ld.local.f64 	%fd1578, [%rd29];
	add.f64 	%fd1579, %fd187, %fd1578;
	st.local.f64 	[%rd29+8], %fd1579;
	add.s32 	%r2716, %r636, -1;
	setp.eq.s32 	%p299, %r637, 0;
	@%p299 bra 	$L__BB0_217;
	mul.wide.u32 	%rd266, %r2716, 8;
	add.s64 	%rd30, %rd4, %rd266;
	ld.local.f64 	%fd1580, [%rd30];
	st.local.f64 	[%rd27], %fd1580;
	add.s64 	%rd31, %rd2, %rd266;
	ld.local.f64 	%fd1581, [%rd31];
	st.local.f64 	[%rd28], %fd1581;
	add.s64 	%rd32, %rd3, %rd266;
	ld.local.f64 	%fd1582, [%rd32];
	add.f64 	%fd1583, %fd187, %fd1582;
	st.local.f64 	[%rd29], %fd1583;
	add.s32 	%r2716, %r636, -2;
	setp.eq.s32 	%p300, %r637, 1;
	@%p300 bra 	$L__BB0_217;
	mul.wide.u32 	%rd267, %r2716, 8;
	add.s64 	%rd268, %rd4, %rd267;
	ld.local.f64 	%fd1584, [%rd268];
	st.local.f64 	[%rd30], %fd1584;
	add.s64 	%rd269, %rd2, %rd267;
	ld.local.f64 	%fd1585, [%rd269];
	st.local.f64 	[%rd31], %fd1585;
	add.s64 	%rd270, %rd3, %rd267;
	ld.local.f64 	%fd1586, [%rd270];
	add.f64 	%fd1587, %fd187, %fd1586;
	st.local.f64 	[%rd32], %fd1587;
	add.s32 	%r2716, %r636, -3;
$L__BB0_217:
	setp.lt.u32 	%p301, %r636, 3;
	@%p301 bra 	$L__BB0_219;
$L__BB0_218:
	mul.wide.u32 	%rd271, %r2716, 8;
	add.s64 	%rd272, %rd4, %rd271;
	ld.local.f64 	%fd1588, [%rd272];
	st.local.f64 	[%rd272+8], %fd1588;
	add.s64 	%rd273, %rd2, %rd271;
	ld.local.f64 	%fd1589, [%rd273];
	st.local.f64 	[%rd273+8], %fd1589;
	add.s64 	%rd274, %rd3, %rd271;
	ld.local.f64 	%fd1590, [%rd274];
	add.f64 	%fd1591, %fd187, %fd1590;
	st.local.f64 	[%rd274+8], %fd1591;
	add.s32 	%r2065, %r2716, -1;
	mul.wide.u32 	%rd275, %r2065, 8;
	add.s64 	%rd276, %rd4, %rd275;
	ld.local.f64 	%fd1592, [%rd276];
	st.local.f64 	[%rd272], %fd1592;
	add.s64 	%rd277, %rd2, %rd275;
	ld.local.f64 	%fd1593, [%rd277];
	st.local.f64 	[%rd273], %fd1593;
	add.s64 	%rd278, %rd3, %rd275;
	ld.local.f64 	%fd1594, [%rd278];
	add.f64 	%fd1595, %fd187, %fd1594;
	st.local.f64 	[%rd274], %fd1595;
	add.s32 	%r2066, %r2716, -2;
	mul.wide.u32 	%rd279, %r2066, 8;
	add.s64 	%rd280, %rd4, %rd279;
	ld.local.f64 	%fd1596, [%rd280];
	st.local.f64 	[%rd276], %fd1596;
	add.s64 	%rd281, %rd2, %rd279;
	ld.local.f64 	%fd1597, [%rd281];
	st.local.f64 	[%rd277], %fd1597;
	add.s64 	%rd282, %rd3, %rd279;
	ld.local.f64 	%fd1598, [%rd282];
	add.f64 	%fd1599, %fd187, %fd1598;
	st.local.f64 	[%rd278], %fd1599;
	add.s32 	%r2067, %r2716, -3;
	mul.wide.u32 	%rd283, %r2067, 8;
	add.s64 	%rd284, %rd4, %rd283;
	ld.local.f64 	%fd1600, [%rd284];
	st.local.f64 	[%rd280], %fd1600;
	add.s64 	%rd285, %rd2, %rd283;
	ld.local.f64 	%fd1601, [%rd285];
	st.local.f64 	[%rd281], %fd1601;
	add.s64 	%rd286, %rd3, %rd283;
	ld.local.f64 	%fd1602, [%rd286];
	add.f64 	%fd1603, %fd187, %fd1602;
	st.local.f64 	[%rd282], %fd1603;
	add.s32 	%r643, %r2716, -4;
	setp.gt.s32 	%p302, %r2716, 3;
	mov.u32 	%r2716, %r643;
	@%p302 bra 	$L__BB0_218;
$L__BB0_219:
	cvt.rn.f64.s32 	%fd1605, %r635;
	add.f64 	%fd2718, %fd1605, 0d3FF0000000000000;
	st.local.f64 	[%rd4], %fd2759;
	st.local.f64 	[%rd2], %fd2753;
	mov.b64 	%rd287, 0;
	st.local.u64 	[%rd3], %rd287;
	setp.leu.f64 	%p303, %fd2718, 0d0000000000000000;
	mov.f64 	%fd2758, 0d0000000000000000;
	@%p303 bra 	$L__BB0_222;
	mov.f64 	%fd2758, 0d0000000000000000;
	mov.b32 	%r2718, 0;
$L__BB0_221:
	mul.wide.u32 	%rd288, %r2718, 8;
	add.s64 	%rd289, %rd4, %rd288;
	ld.local.f64 	%fd1607, [%rd289];
	add.s64 	%rd290, %rd2, %rd288;
	ld.local.f64 	%fd1608, [%rd290];
	fma.rn.f64 	%fd2758, %fd1607, %fd1608, %fd2758;
	add.s32 	%r2718, %r2718, 1;
	cvt.rn.f64.u32 	%fd1609, %r2718;
	setp.gt.f64 	%p304, %fd2718, %fd1609;
	@%p304 bra 	$L__BB0_221;
$L__BB0_222:
	mov.f64 	%fd2760, 0d0000000000000000;
	mov.b32 	%r2719, 0;
$L__BB0_223:
	setp.gt.f64 	%p305, %fd2759, 0d0000000000000000;
	add.f64 	%fd1611, %fd2760, %fd2759;
	selp.f64 	%fd2714, %fd1611, %fd2760, %p305;
	setp.eq.s32 	%p306, %r2719, 364;
	@%p306 bra 	$L__BB0_229;
	mul.wide.u32 	%rd291, %r2719, 8;
	add.s64 	%rd292, %rd4, %rd291;
	ld.local.f64 	%fd1612, [%rd292+8];
	setp.gt.f64 	%p307, %fd1612, 0d0000000000000000;
	add.f64 	%fd1613, %fd2714, %fd1612;
	selp.f64 	%fd1614, %fd1613, %fd2714, %p307;
	ld.local.f64 	%fd1615, [%rd292+16];
	setp.gt.f64 	%p308, %fd1615, 0d0000000000000000;
	add.f64 	%fd1616, %fd1614, %fd1615;
	selp.f64 	%fd1617, %fd1616, %fd1614, %p308;
	ld.local.f64 	%fd1618, [%rd292+24];
	setp.gt.f64 	%p309, %fd1618, 0d0000000000000000;
	add.f64 	%fd1619, %fd1617, %fd1618;
	selp.f64 	%fd2760, %fd1619, %fd1617, %p309;
	add.s32 	%r2719, %r2719, 4;
	ld.local.f64 	%fd2759, [%rd292+32];
	bra.uni 	$L__BB0_223;
$L__BB0_225:
	mul.wide.u32 	%rd256, %r2713, 8;
	add.s64 	%rd26, %rd4, %rd256;
	ld.local.f64 	%fd196, [%rd26];
	setp.ltu.f64 	%p287, %fd2755, %fd196;
	@%p287 bra 	$L__BB0_227;
	sub.f64 	%fd2755, %fd2755, %fd196;
	mov.b64 	%rd257, 0;
	st.local.u64 	[%rd26], %rd257;
	add.s32 	%r2713, %r2713, -1;
	bra.uni 	$L__BB0_228;
$L__BB0_227:
	sub.f64 	%fd1572, %fd196, %fd2755;
	st.local.f64 	[%rd26], %fd1572;
	mov.f64 	%fd2755, 0d0000000000000000;
$L__BB0_228:
	setp.gt.f64 	%p288, %fd2755, 0d0000000000000000;
	setp.gt.s32 	%p289, %r2713, -1;
	and.pred  	%p290, %p288, %p289;
	@%p290 bra 	$L__BB0_225;
	bra.uni 	$L__BB0_210;
$L__BB0_229:
	add.f64 	%fd2717, %fd2717, %fd177;
	add.f64 	%fd2716, %fd2716, %fd178;
	add.f64 	%fd2715, %fd2715, %fd179;
	mul.wide.s32 	%rd293, %r2701, 8;
	add.s64 	%rd294, %rd5, %rd293;
	st.local.f64 	[%rd294+8], %fd2758;
	setp.gt.f64 	%p310, %fd2718, 0d4076C00000000000;
	setp.ge.f64 	%p311, %fd2719, 0d4000000000000000;
	or.pred  	%p312, %p310, %p311;
	@%p312 bra 	$L__BB0_233;
	ld.local.f64 	%fd2761, [%rd5];
	mov.f64 	%fd2762, 0d0000000000000000;
	mov.b32 	%r2720, 0;
$L__BB0_231:
	mul.wide.u32 	%rd295, %r2720, 8;
	add.s64 	%rd296, %rd5, %rd295;
	ld.local.f64 	%fd1621, [%rd296+8];
	setp.gt.f64 	%p313, %fd1621, %fd2761;
	selp.f64 	%fd1622, %fd1621, %fd2762, %p313;
	ld.local.f64 	%fd1623, [%rd296+16];
	setp.gt.f64 	%p314, %fd1623, %fd1621;
	selp.f64 	%fd1624, %fd1623, %fd1622, %p314;
	ld.local.f64 	%fd1625, [%rd296+24];
	setp.gt.f64 	%p315, %fd1625, %fd1623;
	selp.f64 	%fd1626, %fd1625, %fd1624, %p315;
	add.s32 	%r2720, %r2720, 4;
	ld.local.f64 	%fd2761, [%rd296+32];
	setp.gt.f64 	%p316, %fd2761, %fd1625;
	selp.f64 	%fd2762, %fd2761, %fd1626, %p316;
	setp.ne.s32 	%p317, %r2720, 364;
	@%p317 bra 	$L__BB0_231;
	add.s32 	%r650, %r2701, 1;
	setp.gtu.f64 	%p318, %fd2762, 0d3F60624DD2F1A9FC;
	setp.leu.f64 	%p319, %fd2719, 0d3FE0000000000000;
	or.pred  	%p320, %p319, %p318;
	setp.lt.s32 	%p321, %r2701, 364;
	and.pred  	%p322, %p320, %p321;
	add.f64 	%fd2713, %fd2713, %fd2754;
	mov.f64 	%fd2711, %fd15;
	mov.u32 	%r2701, %r650;
	@%p322 bra 	$L__BB0_119;
$L__BB0_233:
	ld.param.u64 	%rd473, [_Z3psoPdS_S_S_S_lS__param_0];
	cvta.to.global.u64 	%rd33, %rd473;
	ld.global.f64 	%fd1627, [%rd33+80];
	cvt.rzi.s32.f64 	%r2071, %fd1627;
	mul.wide.s32 	%rd297, %r2071, 8;
	add.s64 	%rd298, %rd5, %rd297;
	ld.local.f64 	%fd217, [%rd298];
	ld.global.f64 	%fd1628, [%rd33+88];
	cvt.rzi.s32.f64 	%r2072, %fd1628;
	mul.wide.s32 	%rd299, %r2072, 8;
	add.s64 	%rd300, %rd5, %rd299;
	ld.local.f64 	%fd218, [%rd300];
	ld.global.f64 	%fd1629, [%rd33+96];
	cvt.rzi.s32.f64 	%r2073, %fd1629;
	mul.wide.s32 	%rd301, %r2073, 8;
	add.s64 	%rd302, %rd5, %rd301;
	ld.local.f64 	%fd219, [%rd302];
	ld.global.f64 	%fd1630, [%rd33+104];
	cvt.rzi.s32.f64 	%r2074, %fd1630;
	mul.wide.s32 	%rd303, %r2074, 8;
	add.s64 	%rd304, %rd5, %rd303;
	ld.local.f64 	%fd220, [%rd304];
	and.b32  	%r2075, %r2700, 1;
	setp.eq.b32 	%p323, %r2075, 1;
	@%p323 bra 	$L__BB0_235;
	sub.f64 	%fd1631, %fd2, %fd217;
	sub.f64 	%fd1632, %fd3, %fd218;
	mul.f64 	%fd1633, %fd1632, %fd1632;
	fma.rn.f64 	%fd1634, %fd1631, %fd1631, %fd1633;
	sub.f64 	%fd1635, %fd4, %fd219;
	fma.rn.f64 	%fd1636, %fd1635, %fd1635, %fd1634;
	sub.f64 	%fd1637, %fd5, %fd220;
	fma.rn.f64 	%fd1638, %fd1637, %fd1637, %fd1636;
	sqrt.rn.f64 	%fd1639, %fd1638;
	mul.f64 	%fd1640, %fd1639, 0d3FD0000000000000;
	shr.u32 	%r2076, %r2700, 1;
	mul.wide.u32 	%rd305, %r2076, 8;
	add.s64 	%rd306, %rd13, %rd305;
	st.local.f64 	[%rd306], %fd1640;
$L__BB0_235:
	add.s32 	%r2700, %r2700, 1;
	setp.ne.s32 	%p324, %r2700, 20;
	@%p324 bra 	$L__BB0_117;
	ld.param.u64 	%rd485, [_Z3psoPdS_S_S_S_lS__param_6];
	ld.param.u64 	%rd484, [_Z3psoPdS_S_S_S_lS__param_5];
	cvt.u32.u64 	%r2079, %rd484;
	xor.b32  	%r2080, %r2079, -1429050551;
	{ .reg .b32 tmp; mov.b64 {tmp, %r2081}, %rd484; }
	xor.b32  	%r2082, %r2081, -136515619;
	mul.lo.s32 	%r2083, %r2082, -1703105765;
	mad.lo.s32 	%r2084, %r2080, 1099087573, %r2083;
	add.s32 	%r2721, %r2084, 35610201;
	ld.local.f64 	%fd1642, [%rd13];
	ld.local.v2.f64 	{%fd2774, %fd2773}, [%rd13];
	setp.gt.f64 	%p325, %fd1642, %fd2773;
	selp.u64 	%rd307, 1, 0, %p325;
	selp.f64 	%fd1643, %fd2773, %fd1642, %p325;
	ld.local.f64 	%fd1644, [%rd13+16];
	setp.gt.f64 	%p326, %fd1643, %fd1644;
	selp.b64 	%rd308, 2, %rd307, %p326;
	selp.f64 	%fd1645, %fd1644, %fd1643, %p326;
	ld.local.v2.f64 	{%fd2772, %fd2771}, [%rd13+16];
	setp.gt.f64 	%p327, %fd1645, %fd2771;
	selp.b64 	%rd309, 3, %rd308, %p327;
	selp.f64 	%fd1646, %fd2771, %fd1645, %p327;
	ld.local.f64 	%fd1647, [%rd13+32];
	setp.gt.f64 	%p328, %fd1646, %fd1647;
	selp.b64 	%rd310, 4, %rd309, %p328;
	selp.f64 	%fd1648, %fd1647, %fd1646, %p328;
	ld.local.v2.f64 	{%fd2770, %fd2769}, [%rd13+32];
	setp.gt.f64 	%p329, %fd1648, %fd2769;
	selp.b64 	%rd311, 5, %rd310, %p329;
	selp.f64 	%fd1649, %fd2769, %fd1648, %p329;
	ld.local.f64 	%fd1650, [%rd13+48];
	setp.gt.f64 	%p330, %fd1649, %fd1650;
	selp.f64 	%fd1651, %fd1650, %fd1649, %p330;
	ld.local.v2.f64 	{%fd2768, %fd2767}, [%rd13+48];
	setp.gt.f64 	%p331, %fd1651, %fd2767;
	selp.f64 	%fd1652, %fd2767, %fd1651, %p331;
	ld.local.f64 	%fd1653, [%rd13+64];
	setp.gt.f64 	%p332, %fd1652, %fd1653;
	selp.f64 	%fd1654, %fd1653, %fd1652, %p332;
	ld.local.v2.f64 	{%fd2766, %fd2765}, [%rd13+64];
	setp.gt.f64 	%p333, %fd1654, %fd2765;
	selp.b64 	%rd312, 6, %rd311, %p330;
	selp.b64 	%rd313, 7, %rd312, %p331;
	selp.b64 	%rd314, 8, %rd313, %p332;
	selp.b64 	%rd315, 9, %rd314, %p333;
	shl.b64 	%rd316, %rd315, 3;
	add.s64 	%rd317, %rd13, %rd316;
	ld.local.f64 	%fd2776, [%rd317];
	add.s64 	%rd318, %rd12, %rd316;
	ld.local.f64 	%fd2845, [%rd318];
	cvta.to.global.u64 	%rd319, %rd485;
	mov.u32 	%r2085, %ntid.x;
	mov.u32 	%r2086, %ctaid.x;
	mov.u32 	%r2087, %tid.x;
	mad.lo.s32 	%r2088, %r2085, %r2086, %r2087;
	mul.wide.s32 	%rd320, %r2088, 8;
	add.s64 	%rd321, %rd319, %rd320;
	st.global.f64 	[%rd321], %fd2845;
	ld.global.f64 	%fd2844, [%rd33+48];
	st.local.f64 	[%rd14], %fd2844;
	neg.f64 	%fd229, %fd1;
	mov.f64 	%fd2847, 0d0000000000000000;
	mov.b32 	%r2727, 0;
$L__BB0_237:
	mov.f64 	%fd248, %fd2776;
	mov.f64 	%fd247, %fd2847;
	ld.param.u64 	%rd474, [_Z3psoPdS_S_S_S_lS__param_0];
	cvta.to.global.u64 	%rd322, %rd474;
	ld.global.f64 	%fd249, [%rd322];
	cvt.rzi.s32.f64 	%r661, %fd249;
	add.f64 	%fd1655, %fd249, 0dBFF0000000000000;
	cvt.rzi.s32.f64 	%r662, %fd1655;
	mov.b32 	%r2729, 0;
$L__BB0_238:
	setp.gt.s32 	%p334, %r662, 364;
	mul.wide.u32 	%rd323, %r2729, 8;
	add.s64 	%rd324, %rd11, %rd323;
	ld.local.f64 	%fd250, [%rd324];
	mov.b64 	%rd325, 4569617353876164816;
	st.local.u64 	[%rd2], %rd325;
	mov.b64 	%rd326, 0;
	st.local.u64 	[%rd3], %rd326;
	mov.b64 	%rd327, 4626594769221683045;
	st.local.u64 	[%rd4], %rd327;
	mul.wide.s32 	%rd328, %r661, 8;
	add.s64 	%rd329, %rd5, %rd328;
	mov.b64 	%rd330, 4589559403572132721;
	st.local.u64 	[%rd329+-8], %rd330;
	mov.b64 	%rd331, 4592785434009149271;
	st.local.u64 	[%rd6], %rd331;
	mov.b64 	%rd332, 4602678819172646912;
	st.local.u64 	[%rd6+8], %rd332;
	mov.b64 	%rd333, 4606167292131769365;
	st.local.u64 	[%rd6+16], %rd333;
	mov.b64 	%rd334, 4598675619904193105;
	st.local.u64 	[%rd7], %rd334;
	mov.b64 	%rd335, 4601678018454813535;
	st.local.u64 	[%rd7+8], %rd335;
	st.local.u64 	[%rd7+16], %rd334;
	@%p334 bra 	$L__BB0_354;
	mov.f64 	%fd2785, 0d3FD0000000000000;
	mov.f64 	%fd2784, 0d3FF0000000000000;
	mov.f64 	%fd2783, 0d403E9C47711DC477;
	mov.f64 	%fd2782, 0d402AD895077D6849;
	mov.f64 	%fd2781, 0d0000000000000000;
	mov.f64 	%fd2780, 0d4034F76E0B238765;
	mov.f64 	%fd2779, 0d3FB163F605787B71;
	mov.f64 	%fd2777, 0dC058C00000000000;
	mov.u32 	%r2730, %r662;
	mov.f64 	%fd2786, %fd2777;
	mov.f64 	%fd2787, %fd2777;
	mov.f64 	%fd2788, %fd2777;
	mov.f64 	%fd2789, %fd2777;
	mov.f64 	%fd2790, %fd2777;
	mov.f64 	%fd2791, %fd2777;
$L__BB0_240:
	mov.f64 	%fd252, %fd2790;
	mov.f64 	%fd2790, %fd2789;
	mov.f64 	%fd2789, %fd2788;
	mov.f64 	%fd2788, %fd2787;
	mov.f64 	%fd2787, %fd2777;
	ld.param.u64 	%rd480, [_Z3psoPdS_S_S_S_lS__param_3];
	ld.param.u64 	%rd478, [_Z3psoPdS_S_S_S_lS__param_2];
	cvta.to.global.u64 	%rd336, %rd478;
	mul.wide.s32 	%rd337, %r2730, 8;
	add.s64 	%rd338, %rd336, %rd337;
	ld.global.f64 	%fd2777, [%rd338];
	cvta.to.global.u64 	%rd339, %rd480;
	add.s64 	%rd340, %rd339, %rd337;
	ld.global.f64 	%fd1665, [%rd340];
	add.f64 	%fd1666, %fd2777, %fd1665;
	mul.f64 	%fd267, %fd1666, 0d3FE0000000000000;
	add.f64 	%fd268, %fd1665, %fd267;
	setp.ltu.f64 	%p335, %fd267, 0d4044000000000000;
	selp.f64 	%fd1667, 0d0000000000000000, 0d403E000000000000, %p335;
	setp.gtu.f64 	%p336, %fd267, 0d4024000000000000;
	setp.ltu.f64 	%p337, %fd267, 0d0000000000000000;
	mov.f64 	%fd1668, 0d0000000000000000;
	copysign.f64 	%fd1669, %fd267, %fd1668;
	add.f64 	%fd1670, %fd1669, 0d0000000000000000;
	selp.f64 	%fd1671, %fd1667, %fd1670, %p337;
	selp.f64 	%fd1672, %fd1667, %fd1671, %p336;
	setp.gtu.f64 	%p338, %fd267, 0d403E000000000000;
	setp.ltu.f64 	%p339, %fd267, 0d4024000000000000;
	add.f64 	%fd1673, %fd267, 0dC024000000000000;
	selp.f64 	%fd1674, %fd1672, %fd1673, %p339;
	selp.f64 	%fd1675, %fd1672, %fd1674, %p338;
	setp.gtu.f64 	%p340, %fd267, 0d4044000000000000;
	setp.ltu.f64 	%p341, %fd267, 0d403E000000000000;
	add.f64 	%fd1676, %fd267, 0dC03E000000000000;
	add.f64 	%fd1677, %fd1676, 0d4034000000000000;
	selp.f64 	%fd1678, %fd1675, %fd1677, %p341;
	selp.f64 	%fd269, %fd1675, %fd1678, %p340;
	setp.geu.f64 	%p342, %fd2785, 0d3FF0000000000000;
	@%p342 bra 	$L__BB0_242;
	div.rn.f64 	%fd2792, %fd269, 0d409C200000000000;
	bra.uni 	$L__BB0_243;
$L__BB0_242:
	div.rn.f64 	%fd2792, %fd269, 0d4083600000000000;
$L__BB0_243:
	mul.f64 	%fd1680, %fd268, 0d3FE0000000000000;
	setp.gtu.f64 	%p343, %fd2785, 0d0000000000000000;
	setp.ltu.f64 	%p344, %fd2785, 0d4000000000000000;
	selp.f64 	%fd1681, 0d0000000000000000, 0d4044000000000000, %p344;
	selp.f64 	%fd1682, %fd1681, 0d4044000000000000, %p343;
	setp.gtu.f64 	%p345, %fd2785, 0d3FF0000000000000;
	setp.ltu.f64 	%p346, %fd2785, 0d0000000000000000;
	mov.f64 	%fd2793, 0d0000000000000000;
	copysign.f64 	%fd273, %fd2785, %fd2793;
	add.f64 	%fd1683, %fd273, 0d4044000000000000;
	selp.f64 	%fd1684, %fd1682, %fd1683, %p346;
	selp.f64 	%fd1685, %fd1682, %fd1684, %p345;
	setp.gtu.f64 	%p347, %fd2785, 0d3FFE666666666666;
	setp.ltu.f64 	%p348, %fd2785, 0d3FF0000000000000;
	add.f64 	%fd1686, %fd2785, 0dBFF0000000000000;
	fma.rn.f64 	%fd1687, %fd1686, 0d0000000000000000, 0d4044000000000000;
	selp.f64 	%fd1688, %fd1685, %fd1687, %p348;
	selp.f64 	%fd1689, %fd1685, %fd1688, %p347;
	setp.gtu.f64 	%p349, %fd2785, 0d4000000000000000;
	setp.ltu.f64 	%p350, %fd2785, 0d3FFE666666666666;
	add.f64 	%fd1690, %fd2785, 0dBFFE666666666666;
	fma.rn.f64 	%fd1691, %fd1690, 0d0000000000000000, 0d4044000000000000;
	selp.f64 	%fd1692, %fd1689, %fd1691, %p350;
	selp.f64 	%fd1693, %fd1689, %fd1692, %p349;
	setp.ltu.f64 	%p351, %fd1680, 0d4045000000000000;
	selp.f64 	%fd1694, 0d0000000000000000, 0d3FD147AE147AE148, %p351;
	setp.gtu.f64 	%p352, %fd1680, 0d4028000000000000;
	setp.ltu.f64 	%p353, %fd1680, 0d0000000000000000;
	fma.rn.f64 	%fd1695, %fd1680, 0d3FAD70A3D70A3D70, 0d0000000000000000;
	selp.f64 	%fd1696, %fd1694, %fd1695, %p353;
	selp.f64 	%fd1697, %fd1694, %fd1696, %p352;
	setp.gtu.f64 	%p354, %fd1680, 0d4032000000000000;
	setp.ltu.f64 	%p355, %fd1680, 0d4028000000000000;
	add.f64 	%fd1698, %fd1680, 0dC028000000000000;
	fma.rn.f64 	%fd1699, %fd1698, 0d3F9B4E81B4E81B50, 0d3FE6147AE147AE14;
	selp.f64 	%fd1700, %fd1697, %fd1699, %p355;
	selp.f64 	%fd1701, %fd1697, %fd1700, %p354;
	setp.gtu.f64 	%p356, %fd1680, 0d4038000000000000;
	setp.ltu.f64 	%p357, %fd1680, 0d4032000000000000;
	add.f64 	%fd1702, %fd1680, 0dC032000000000000;
	fma.rn.f64 	%fd1703, %fd1702, 0d3F9999999999999B, 0d3FEB333333333333;
	selp.f64 	%fd1704, %fd1701, %fd1703, %p357;
	selp.f64 	%fd1705, %fd1701, %fd1704, %p356;
	setp.gtu.f64 	%p358, %fd1680, 0d403E000000000000;
	setp.ltu.f64 	%p359, %fd1680, 0d4038000000000000;
	add.f64 	%fd1706, %fd1680, 0dC038000000000000;
	fma.rn.f64 	%fd1707, %fd1706, 0d0000000000000000, 0d3FF0000000000000;
	selp.f64 	%fd1708, %fd1705, %fd1707, %p359;
	selp.f64 	%fd1709, %fd1705, %fd1708, %p358;
	setp.gtu.f64 	%p360, %fd1680, 0d4042000000000000;
	setp.ltu.f64 	%p361, %fd1680, 0d403E000000000000;
	add.f64 	%fd1710, %fd1680, 0dC03E000000000000;
	fma.rn.f64 	%fd1711, %fd1710, 0dBF962FC962FC9630, 0d3FF0000000000000;
	selp.f64 	%fd1712, %fd1709, %fd1711, %p361;
	selp.f64 	%fd1713, %fd1709, %fd1712, %p360;
	setp.gtu.f64 	%p362, %fd1680, 0d4045000000000000;
	setp.ltu.f64 	%p363, %fd1680, 0d4042000000000000;
	add.f64 	%fd1714, %fd1680, 0dC042000000000000;
	fma.rn.f64 	%fd1715, %fd1714, 0dBFB9999999999999, 0d3FEBD70A3D70A3D7;
	selp.f64 	%fd1716, %fd1713, %fd1715, %p363;
	selp.f64 	%fd1717, %fd1713, %fd1716, %p362;
	mul.f64 	%fd274, %fd1693, %fd1717;
	selp.f64 	%fd1718, 0d0000000000000000, 0d3FD999999999999A, %p343;
	selp.f64 	%fd1719, %fd1718, 0d3FE3333333333333, %p344;
	setp.gtu.f64 	%p364, %fd2785, 0d3FE4CCCCCCCCCCCD;
	add.f64 	%fd1720, %fd273, 0d3FD999999999999A;
	selp.f64 	%fd1721, %fd1719, %fd1720, %p346;
	selp.f64 	%fd1722, %fd1719, %fd1721, %p364;
	setp.ltu.f64 	%p365, %fd2785, 0d3FE4CCCCCCCCCCCD;
	add.f64 	%fd1723, %fd2785, 0dBFE4CCCCCCCCCCCD;
	fma.rn.f64 	%fd1724, %fd1723, 0d3FE2492492492491, 0d3FD999999999999A;
	selp.f64 	%fd1725, %fd1722, %fd1724, %p365;
	selp.f64 	%fd1726, %fd1722, %fd1725, %p345;
	fma.rn.f64 	%fd1727, %fd1686, 0d0000000000000000, 0d3FE3333333333333;
	selp.f64 	%fd1728, %fd1726, %fd1727, %p348;
	selp.f64 	%fd275, %fd1726, %fd1728, %p349;
	setp.gtu.f64 	%p366, %fd1680, 0d4024000000000000;
	selp.f64 	%fd1729, 0d0000000000000000, 0d3FE147AE147AE148, %p366;
	setp.ltu.f64 	%p367, %fd1680, 0d4044000000000000;
	selp.f64 	%fd1730, %fd1729, 0d3FD70A3D70A3D70A, %p367;
	setp.gtu.f64 	%p368, %fd1680, 0d4044000000000000;
	setp.ltu.f64 	%p369, %fd1680, 0d4024000000000000;
	add.f64 	%fd1731, %fd1680, 0dC024000000000000;
	fma.rn.f64 	%fd1732, %fd1731, 0dBF789374BC6A7EFC, 0d3FE147AE147AE148;
	selp.f64 	%fd1733, %fd1730, %fd1732, %p369;
	selp.f64 	%fd276, %fd1730, %fd1733, %p368;
	add.s32 	%r2091, %r2730, 11;
	cvt.rn.f64.s32 	%fd1734, %r2091;
	mul.f64 	%fd1735, %fd1734, 0d401921FB4D12D84A;
	div.rn.f64 	%fd277, %fd1735, 0d4076D00000000000;
	abs.f64 	%fd278, %fd277;
	mul.f64 	%fd1736, %fd277, 0d3FE45F306DC9C883;
	cvt.rni.s32.f64 	%r665, %fd1736;
	cvt.rn.f64.s32 	%fd1737, %r665;
	fma.rn.f64 	%fd1738, %fd1737, 0dBFF921FB54442D18, %fd277;
	fma.rn.f64 	%fd1739, %fd1737, 0dBC91A62633145C00, %fd1738;
	fma.rn.f64 	%fd279, %fd1737, 0dB97B839A252049C0, %fd1739;
	add.s32 	%r2092, %r2730, 1;
	cvt.rn.f64.s32 	%fd1740, %r2092;
	mul.f64 	%fd1741, %fd1740, 0d401921FB4D12D84A;
	div.rn.f64 	%fd280, %fd1741, 0d4076D00000000000;
	abs.f64 	%fd281, %fd280;
	mul.f64 	%fd1742, %fd280, 0d3FE45F306DC9C883;
	cvt.rni.s32.f64 	%r666, %fd1742;
	cvt.rn.f64.s32 	%fd1743, %r666;
	fma.rn.f64 	%fd1744, %fd1743, 0dBFF921FB54442D18, %fd280;
	fma.rn.f64 	%fd1745, %fd1743, 0dBC91A62633145C00, %fd1744;
	fma.rn.f64 	%fd282, %fd1743, 0dB97B839A252049C0, %fd1745;
	neg.f64 	%fd283, %fd275;
	mov.b32 	%r2731, 0;
	mov.u64 	%rd489, %rd6;
	mov.u64 	%rd490, %rd7;
$L__BB0_244:
	mov.f64 	%fd1746, 0d0000000000000000;
	mul.rn.f64 	%fd2795, %fd277, %fd1746;
	setp.eq.f64 	%p370, %fd278, 0d7FF0000000000000;
	mov.b32 	%r2733, 1;
	@%p370 bra 	$L__BB0_248;
	setp.ltu.f64 	%p371, %fd278, 0d41E0000000000000;
	mov.f64 	%fd2795, %fd279;
	mov.u32 	%r2732, %r665;
	@%p371 bra 	$L__BB0_247;
	{ // callseq 6, 0
	.param .b64 param0;
	st.param.f64 	[param0], %fd277;
	.param .align 16 .b8 retval0[16];
	call.uni (retval0), 
	__internal_trig_reduction_slowpathd, 
	(
	param0
	);
	ld.param.f64 	%fd2795, [retval0];
	ld.param.b32 	%r2732, [retval0+8];
	} // callseq 6
$L__BB0_247:
	add.s32 	%r2733, %r2732, 1;
$L__BB0_248:
	shl.b32 	%r2095, %r2733, 6;
	cvt.u64.u32 	%rd341, %r2095;
	and.b64  	%rd342, %rd341, 64;
	mov.u64 	%rd343, __cudart_sin_cos_coeffs;
	add.s64 	%rd344, %rd343, %rd342;
	mul.rn.f64 	%fd1748, %fd2795, %fd2795;
	and.b32  	%r2096, %r2733, 1;
	setp.eq.b32 	%p372, %r2096, 1;
	selp.f64 	%fd1749, 0dBDA8FF8320FD8164, 0d3DE5DB65F9785EBA, %p372;
	ld.global.nc.v2.f64 	{%fd1750, %fd1751}, [%rd344];
	fma.rn.f64 	%fd1752, %fd1749, %fd1748, %fd1750;
	fma.rn.f64 	%fd1753, %fd1752, %fd1748, %fd1751;
	ld.global.nc.v2.f64 	{%fd1754, %fd1755}, [%rd344+16];
	fma.rn.f64 	%fd1756, %fd1753, %fd1748, %fd1754;
	fma.rn.f64 	%fd1757, %fd1756, %fd1748, %fd1755;
	ld.global.nc.v2.f64 	{%fd1758, %fd1759}, [%rd344+32];
	fma.rn.f64 	%fd1760, %fd1757, %fd1748, %fd1758;
	fma.rn.f64 	%fd1761, %fd1760, %fd1748, %fd1759;
	fma.rn.f64 	%fd1762, %fd1761, %fd2795, %fd2795;
	fma.rn.f64 	%fd1763, %fd1761, %fd1748, 0d3FF0000000000000;
	selp.f64 	%fd1764, %fd1763, %fd1762, %p372;
	and.b32  	%r2097, %r2733, 2;
	setp.eq.s32 	%p373, %r2097, 0;
	mov.f64 	%fd1765, 0d0000000000000000;
	sub.f64 	%fd1766, %fd1765, %fd1764;
	selp.f64 	%fd1767, %fd1764, %fd1766, %p373;
	mul.f64 	%fd289, %fd6, %fd1767;
	{
	.reg .b32 %temp; 
	mov.b64 	{%temp, %r2098}, %fd289;
	}
	mov.b32 	%f44, %r2098;
	abs.f32 	%f45, %f44;
	setp.geu.f32 	%p374, %f45, 0f3FE26666;
	@%p374 bra 	$L__BB0_250;
	mul.f64 	%fd1801, %fd289, %fd289;
	fma.rn.f64 	%fd1802, %fd1801, 0d3FB0066BDC1895E9, 0dBFB3823B180754AF;
	fma.rn.f64 	%fd1803, %fd1802, %fd1801, 0d3FB11E52CC2F79AE;
	fma.rn.f64 	%fd1804, %fd1803, %fd1801, 0dBF924EAF3526861B;
	fma.rn.f64 	%fd1805, %fd1804, %fd1801, 0d3F91DF02A31E6CB7;
	fma.rn.f64 	%fd1806, %fd1805, %fd1801, 0d3F847D18B0EEC6CC;
	fma.rn.f64 	%fd1807, %fd1806, %fd1801, 0d3F8D0AF961BA53B0;
	fma.rn.f64 	%fd1808, %fd1807, %fd1801, 0d3F91BF7734CF1C48;
	fma.rn.f64 	%fd1809, %fd1808, %fd1801, 0d3F96E91483144EF7;
	fma.rn.f64 	%fd1810, %fd1809, %fd1801, 0d3F9F1C6E0A4F9F81;
	fma.rn.f64 	%fd1811, %fd1810, %fd1801, 0d3FA6DB6DC27FA92B;
	fma.rn.f64 	%fd1812, %fd1811, %fd1801, 0d3FB333333320F91B;
	fma.rn.f64 	%fd1813, %fd1812, %fd1801, 0d3FC5555555555F4D;
	mul.f64 	%fd1814, %fd1801, %fd1813;
	fma.rn.f64 	%fd2796, %fd1814, %fd289, %fd289;
	bra.uni 	$L__BB0_251;
$L__BB0_250:
	abs.f64 	%fd1768, %fd289;
	fma.rn.f64 	%fd1769, %fd1768, 0dBFE0000000000000, 0d3FE0000000000000;
	rsqrt.approx.ftz.f64 	%fd1770, %fd1769;
	{
	.reg .b32 %temp; 
	mov.b64 	{%r2099, %temp}, %fd1770;
	}
	{
	.reg .b32 %temp; 
	mov.b64 	{%temp, %r2100}, %fd1770;
	}
	add.s32 	%r2101, %r2100, -1048576;
	mov.b64 	%fd1771, {%r2099, %r2101};
	mul.f64 	%fd1772, %fd1769, %fd1770;
	neg.f64 	%fd1773, %fd1772;
	fma.rn.f64 	%fd1774, %fd1772, %fd1773, %fd1769;
	fma.rn.f64 	%fd1775, %fd1774, %fd1771, %fd1772;
	neg.f64 	%fd1776, %fd1775;
	fma.rn.f64 	%fd1777, %fd1770, %fd1776, 0d3FF0000000000000;
	fma.rn.f64 	%fd1778, %fd1777, %fd1771, %fd1771;
	fma.rn.f64 	%fd1779, %fd1775, %fd1776, %fd1769;
	fma.rn.f64 	%fd1780, %fd1779, %fd1778, %fd1775;
	{
	.reg .b32 %temp; 
	mov.b64 	{%temp, %r2102}, %fd1769;
	}
	setp.lt.s32 	%p375, %r2102, 0;
	selp.f64 	%fd1781, 0dFFF8000000000000, %fd1780, %p375;
	setp.ne.f64 	%p376, %fd1769, 0d0000000000000000;
	selp.f64 	%fd1782, %fd1781, %fd1769, %p376;
	fma.rn.f64 	%fd1783, %fd1769, 0d3FB0066BDC1895E9, 0dBFB3823B180754AF;
	fma.rn.f64 	%fd1784, %fd1783, %fd1769, 0d3FB11E52CC2F79AE;
	fma.rn.f64 	%fd1785, %fd1784, %fd1769, 0dBF924EAF3526861B;
	fma.rn.f64 	%fd1786, %fd1785, %fd1769, 0d3F91DF02A31E6CB7;
	fma.rn.f64 	%fd1787, %fd1786, %fd1769, 0d3F847D18B0EEC6CC;
	fma.rn.f64 	%fd1788, %fd1787, %fd1769, 0d3F8D0AF961BA53B0;
	fma.rn.f64 	%fd1789, %fd1788, %fd1769, 0d3F91BF7734CF1C48;
	fma.rn.f64 	%fd1790, %fd1789, %fd1769, 0d3F96E91483144EF7;
	fma.rn.f64 	%fd1791, %fd1790, %fd1769, 0d3F9F1C6E0A4F9F81;
	fma.rn.f64 	%fd1792, %fd1791, %fd1769, 0d3FA6DB6DC27FA92B;
	fma.rn.f64 	%fd1793, %fd1792, %fd1769, 0d3FB333333320F91B;
	fma.rn.f64 	%fd1794, %fd1793, %fd1769, 0d3FC5555555555F4D;
	mul.f64 	%fd1795, %fd1769, %fd1794;
	mul.f64 	%fd1796, %fd1782, 0dC000000000000000;
	fma.rn.f64 	%fd1797, %fd1796, %fd1795, 0d3C91A62633145C07;
	add.f64 	%fd1798, %fd1796, 0d3FE921FB54442D18;
	add.f64 	%fd1799, %fd1798, %fd1797;
	add.f64 	%fd1800, %fd1799, 0d3FE921FB54442D18;
	copysign.f64 	%fd2796, %fd289, %fd1800;
$L__BB0_251:
	neg.f64 	%fd293, %fd2796;
	abs.f64 	%fd294, %fd2796;
	setp.neu.f64 	%p377, %fd294, 0d7FF0000000000000;
	@%p377 bra 	$L__BB0_253;
	mov.f64 	%fd1820, 0d0000000000000000;
	mul.rn.f64 	%fd2797, %fd293, %fd1820;
	mov.b32 	%r2734, 0;
	bra.uni 	$L__BB0_255;
$L__BB0_253:
	mul.f64 	%fd1815, %fd2796, 0dBFE45F306DC9C883;
	cvt.rni.s32.f64 	%r2734, %fd1815;
	cvt.rn.f64.s32 	%fd1816, %r2734;
	fma.rn.f64 	%fd1817, %fd1816, 0dBFF921FB54442D18, %fd293;
	fma.rn.f64 	%fd1818, %fd1816, 0dBC91A62633145C00, %fd1817;
	fma.rn.f64 	%fd2797, %fd1816, 0dB97B839A252049C0, %fd1818;
	setp.ltu.f64 	%p378, %fd294, 0d41E0000000000000;
	@%p378 bra 	$L__BB0_255;
	{ // callseq 7, 0
	.param .b64 param0;
	st.param.f64 	[param0], %fd293;
	.param .align 16 .b8 retval0[16];
	call.uni (retval0), 
	__internal_trig_reduction_slowpathd, 
	(
	param0
	);
	ld.param.f64 	%fd2797, [retval0];
	ld.param.b32 	%r2734, [retval0+8];
	} // callseq 7
$L__BB0_255:
	shl.b32 	%r2105, %r2734, 6;
	cvt.u64.u32 	%rd345, %r2105;
	and.b64  	%rd346, %rd345, 64;
	mov.u64 	%rd347, __cudart_sin_cos_coeffs;
	add.s64 	%rd348, %rd347, %rd346;
	mul.rn.f64 	%fd1821, %fd2797, %fd2797;
	and.b32  	%r2106, %r2734, 1;
	setp.eq.b32 	%p380, %r2106, 1;
	selp.f64 	%fd1822, 0dBDA8FF8320FD8164, 0d3DE5DB65F9785EBA, %p380;
	ld.global.nc.v2.f64 	{%fd1823, %fd1824}, [%rd348];
	fma.rn.f64 	%fd1825, %fd1822, %fd1821, %fd1823;
	fma.rn.f64 	%fd1826, %fd1825, %fd1821, %fd1824;
	ld.global.nc.v2.f64 	{%fd1827, %fd1828}, [%rd348+16];
	fma.rn.f64 	%fd1829, %fd1826, %fd1821, %fd1827;
	fma.rn.f64 	%fd1830, %fd1829, %fd1821, %fd1828;
	ld.global.nc.v2.f64 	{%fd1831, %fd1832}, [%rd348+32];
	fma.rn.f64 	%fd1833, %fd1830, %fd1821, %fd1831;
	fma.rn.f64 	%fd1834, %fd1833, %fd1821, %fd1832;
	fma.rn.f64 	%fd1835, %fd1834, %fd2797, %fd2797;
	fma.rn.f64 	%fd1836, %fd1834, %fd1821, 0d3FF0000000000000;
	selp.f64 	%fd1837, %fd1836, %fd1835, %p380;
	and.b32  	%r2107, %r2734, 2;
	setp.eq.s32 	%p381, %r2107, 0;
	mov.f64 	%fd1838, 0d0000000000000000;
	sub.f64 	%fd1839, %fd1838, %fd1837;
	selp.f64 	%fd1840, %fd1837, %fd1839, %p381;
	mul.f64 	%fd299, %fd7, %fd1840;
	@%p377 bra 	$L__BB0_257;
	mov.f64 	%fd1846, 0d0000000000000000;
	mul.rn.f64 	%fd2799, %fd293, %fd1846;
	mov.b32 	%r2736, 1;
	bra.uni 	$L__BB0_260;
$L__BB0_257:
	mul.f64 	%fd1841, %fd2796, 0dBFE45F306DC9C883;
	cvt.rni.s32.f64 	%r2735, %fd1841;
	cvt.rn.f64.s32 	%fd1842, %r2735;
	fma.rn.f64 	%fd1843, %fd1842, 0dBFF921FB54442D18, %fd293;
	fma.rn.f64 	%fd1844, %fd1842, 0dBC91A62633145C00, %fd1843;
	fma.rn.f64 	%fd2799, %fd1842, 0dB97B839A252049C0, %fd1844;
	setp.ltu.f64 	%p382, %fd294, 0d41E0000000000000;
	@%p382 bra 	$L__BB0_259;
	{ // callseq 8, 0
	.param .b64 param0;
	st.param.f64 	[param0], %fd293;
	.param .align 16 .b8 retval0[16];
	call.uni (retval0), 
	__internal_trig_reduction_slowpathd, 
	(
	param0
	);
	ld.param.f64 	%fd2799, [retval0];
	ld.param.b32 	%r2735, [retval0+8];
	} // callseq 8
$L__BB0_259:
	add.s32 	%r2736, %r2735, 1;
$L__BB0_260:
	shl.b32 	%r2110, %r2736, 6;
	cvt.u64.u32 	%rd349, %r2110;
	and.b64  	%rd350, %rd349, 64;
	mov.u64 	%rd351, __cudart_sin_cos_coeffs;
	add.s64 	%rd352, %rd351, %rd350;
	mul.rn.f64 	%fd1847, %fd2799, %fd2799;
	and.b32  	%r2111, %r2736, 1;
	setp.eq.b32 	%p383, %r2111, 1;
	selp.f64 	%fd1848, 0dBDA8FF8320FD8164, 0d3DE5DB65F9785EBA, %p383;
	ld.global.nc.v2.f64 	{%fd1849, %fd1850}, [%rd352];
	fma.rn.f64 	%fd1851, %fd1848, %fd1847, %fd1849;
	fma.rn.f64 	%fd1852, %fd1851, %fd1847, %fd1850;
	ld.global.nc.v2.f64 	{%fd1853, %fd1854}, [%rd352+16];
	fma.rn.f64 	%fd1855, %fd1852, %fd1847, %fd1853;
	fma.rn.f64 	%fd1856, %fd1855, %fd1847, %fd1854;
	ld.global.nc.v2.f64 	{%fd1857, %fd1858}, [%rd352+32];
	fma.rn.f64 	%fd1859, %fd1856, %fd1847, %fd1857;
	fma.rn.f64 	%fd1860, %fd1859, %fd1847, %fd1858;
	fma.rn.f64 	%fd1861, %fd1860, %fd2799, %fd2799;
	fma.rn.f64 	%fd1862, %fd1860, %fd1847, 0d3FF0000000000000;
	selp.f64 	%fd1863, %fd1862, %fd1861, %p383;
	and.b32  	%r2112, %r2736, 2;
	setp.eq.s32 	%p384, %r2112, 0;
	mov.f64 	%fd1864, 0d0000000000000000;
	sub.f64 	%fd1865, %fd1864, %fd1863;
	selp.f64 	%fd1866, %fd1863, %fd1865, %p384;
	mul.f64 	%fd305, %fd8, %fd1866;
	div.rn.f64 	%fd306, %fd299, %fd305;
	{
	.reg .b32 %temp; 
	mov.b64 	{%temp, %r2113}, %fd306;
	}
	mov.b32 	%f46, %r2113;
	abs.f32 	%f47, %f46;
	setp.geu.f32 	%p385, %f47, 0f3FE26666;
	@%p385 bra 	$L__BB0_262;
	mul.f64 	%fd1900, %fd306, %fd306;
	fma.rn.f64 	%fd1901, %fd1900, 0d3FB0066BDC1895E9, 0dBFB3823B180754AF;
	fma.rn.f64 	%fd1902, %fd1901, %fd1900, 0d3FB11E52CC2F79AE;
	fma.rn.f64 	%fd1903, %fd1902, %fd1900, 0dBF924EAF3526861B;
	fma.rn.f64 	%fd1904, %fd1903, %fd1900, 0d3F91DF02A31E6CB7;
	fma.rn.f64 	%fd1905, %fd1904, %fd1900, 0d3F847D18B0EEC6CC;
	fma.rn.f64 	%fd1906, %fd1905, %fd1900, 0d3F8D0AF961BA53B0;
	fma.rn.f64 	%fd1907, %fd1906, %fd1900, 0d3F91BF7734CF1C48;
	fma.rn.f64 	%fd1908, %fd1907, %fd1900, 0d3F96E91483144EF7;
	fma.rn.f64 	%fd1909, %fd1908, %fd1900, 0d3F9F1C6E0A4F9F81;
	fma.rn.f64 	%fd1910, %fd1909, %fd1900, 0d3FA6DB6DC27FA92B;
	fma.rn.f64 	%fd1911, %fd1910, %fd1900, 0d3FB333333320F91B;
	fma.rn.f64 	%fd1912, %fd1911, %fd1900, 0d3FC5555555555F4D;
	mul.f64 	%fd1913, %fd1900, %fd1912;
	fma.rn.f64 	%fd2800, %fd1913, %fd306, %fd306;
	bra.uni 	$L__BB0_263;
$L__BB0_262:
	abs.f64 	%fd1867, %fd306;
	fma.rn.f64 	%fd1868, %fd1867, 0dBFE0000000000000, 0d3FE0000000000000;
	rsqrt.approx.ftz.f64 	%fd1869, %fd1868;
	{
	.reg .b32 %temp; 
	mov.b64 	{%r2114, %temp}, %fd1869;
	}
	{
	.reg .b32 %temp; 
	mov.b64 	{%temp, %r2115}, %fd1869;
	}
	add.s32 	%r2116, %r2115, -1048576;
	mov.b64 	%fd1870, {%r2114, %r2116};
	mul.f64 	%fd1871, %fd1868, %fd1869;
	neg.f64 	%fd1872, %fd1871;
	fma.rn.f64 	%fd1873, %fd1871, %fd1872, %fd1868;
	fma.rn.f64 	%fd1874, %fd1873, %fd1870, %fd1871;
	neg.f64 	%fd1875, %fd1874;
	fma.rn.f64 	%fd1876, %fd1869, %fd1875, 0d3FF0000000000000;
	fma.rn.f64 	%fd1877, %fd1876, %fd1870, %fd1870;
	fma.rn.f64 	%fd1878, %fd1874, %fd1875, %fd1868;
	fma.rn.f64 	%fd1879, %fd1878, %fd1877, %fd1874;
	{
	.reg .b32 %temp; 
	mov.b64 	{%temp, %r2117}, %fd1868;
	}
	setp.lt.s32 	%p386, %r2117, 0;
	selp.f64 	%fd1880, 0dFFF8000000000000, %fd1879, %p386;
	setp.ne.f64 	%p387, %fd1868, 0d0000000000000000;
	selp.f64 	%fd1881, %fd1880, %fd1868, %p387;
	fma.rn.f64 	%fd1882, %fd1868, 0d3FB0066BDC1895E9, 0dBFB3823B180754AF;
	fma.rn.f64 	%fd1883, %fd1882, %fd1868, 0d3FB11E52CC2F79AE;
	fma.rn.f64 	%fd1884, %fd1883, %fd1868, 0dBF924EAF3526861B;
	fma.rn.f64 	%fd1885, %fd1884, %fd1868, 0d3F91DF02A31E6CB7;
	fma.rn.f64 	%fd1886, %fd1885, %fd1868, 0d3F847D18B0EEC6CC;
	fma.rn.f64 	%fd1887, %fd1886, %fd1868, 0d3F8D0AF961BA53B0;
	fma.rn.f64 	%fd1888, %fd1887, %fd1868, 0d3F91BF7734CF1C48;
	fma.rn.f64 	%fd1889, %fd1888, %fd1868, 0d3F96E91483144EF7;
	fma.rn.f64 	%fd1890, %fd1889, %fd1868, 0d3F9F1C6E0A4F9F81;
	fma.rn.f64 	%fd1891, %fd1890, %fd1868, 0d3FA6DB6DC27FA92B;
	fma.rn.f64 	%fd1892, %fd1891, %fd1868, 0d3FB333333320F91B;
	fma.rn.f64 	%fd1893, %fd1892, %fd1868, 0d3FC5555555555F4D;
	mul.f64 	%fd1894, %fd1868, %fd1893;
	mul.f64 	%fd1895, %fd1881, 0dC000000000000000;
	fma.rn.f64 	%fd1896, %fd1895, %fd1894, 0d3C91A62633145C07;
	add.f64 	%fd1897, %fd1895, 0d3FE921FB54442D18;
	add.f64 	%fd1898, %fd1897, %fd1896;
	add.f64 	%fd1899, %fd1898, 0d3FE921FB54442D18;
	copysign.f64 	%fd2800, %fd306, %fd1899;
$L__BB0_263:
	add.f64 	%fd1914, %fd2800, %fd2800;
	div.rn.f64 	%fd1915, %fd1914, 0d400921FB4D12D84A;
	add.f64 	%fd1916, %fd1915, 0d3FF0000000000000;
	mul.f64 	%fd310, %fd1916, 0d4028000000000000;
	mul.f64 	%fd1917, %fd310, 0d3FE0000000000000;
	ld.local.f64 	%fd1918, [%rd489];
	fma.rn.f64 	%fd1919, %fd1918, %fd1917, 0d4028000000000000;
	add.f64 	%fd1920, %fd1919, 0d4028000000000000;
	mul.f64 	%fd1921, %fd1920, 0d401921FB4D12D84A;
	div.rn.f64 	%fd311, %fd1921, 0d4038000000000000;
	abs.f64 	%fd312, %fd311;
	setp.neu.f64 	%p388, %fd312, 0d7FF0000000000000;
	@%p388 bra 	$L__BB0_265;
	mov.f64 	%fd1927, 0d0000000000000000;
	mul.rn.f64 	%fd2802, %fd311, %fd1927;
	mov.b32 	%r2738, 1;
	bra.uni 	$L__BB0_268;
$L__BB0_265:
	mul.f64 	%fd1922, %fd311, 0d3FE45F306DC9C883;
	cvt.rni.s32.f64 	%r2737, %fd1922;
	cvt.rn.f64.s32 	%fd1923, %r2737;
	fma.rn.f64 	%fd1924, %fd1923, 0dBFF921FB54442D18, %fd311;
	fma.rn.f64 	%fd1925, %fd1923, 0dBC91A62633145C00, %fd1924;
	fma.rn.f64 	%fd2802, %fd1923, 0dB97B839A252049C0, %fd1925;
	setp.ltu.f64 	%p389, %fd312, 0d41E0000000000000;
	@%p389 bra 	$L__BB0_267;
	{ // callseq 9, 0
	.param .b64 param0;
	st.param.f64 	[param0], %fd311;
	.param .align 16 .b8 retval0[16];
	call.uni (retval0), 
	__internal_trig_reduction_slowpathd, 
	(
	param0
	);
	ld.param.f64 	%fd2802, [retval0];
	ld.param.b32 	%r2737, [retval0+8];
	} // callseq 9
$L__BB0_267:
	add.s32 	%r2738, %r2737, 1;
$L__BB0_268:
	ld.param.u64 	%rd482, [_Z3psoPdS_S_S_S_lS__param_4];
	mov.f64 	%fd1928, 0d0000000000000000;
	mul.rn.f64 	%fd2804, %fd280, %fd1928;
	setp.eq.f64 	%p390, %fd281, 0d7FF0000000000000;
	shl.b32 	%r2121, %r2738, 6;
	cvt.u64.u32 	%rd353, %r2121;
	and.b64  	%rd354, %rd353, 64;
	mov.u64 	%rd355, __cudart_sin_cos_coeffs;
	add.s64 	%rd356, %rd355, %rd354;
	mul.rn.f64 	%fd1929, %fd2802, %fd2802;
	and.b32  	%r2122, %r2738, 1;
	setp.eq.b32 	%p391, %r2122, 1;
	selp.f64 	%fd1930, 0dBDA8FF8320FD8164, 0d3DE5DB65F9785EBA, %p391;
	ld.global.nc.v2.f64 	{%fd1931, %fd1932}, [%rd356];
	fma.rn.f64 	%fd1933, %fd1930, %fd1929, %fd1931;
	fma.rn.f64 	%fd1934, %fd1933, %fd1929, %fd1932;
	ld.global.nc.v2.f64 	{%fd1935, %fd1936}, [%rd356+16];
	fma.rn.f64 	%fd1937, %fd1934, %fd1929, %fd1935;
	fma.rn.f64 	%fd1938, %fd1937, %fd1929, %fd1936;
	ld.global.nc.v2.f64 	{%fd1939, %fd1940}, [%rd356+32];
	fma.rn.f64 	%fd1941, %fd1938, %fd1929, %fd1939;
	fma.rn.f64 	%fd1942, %fd1941, %fd1929, %fd1940;
	fma.rn.f64 	%fd1943, %fd1942, %fd2802, %fd2802;
	fma.rn.f64 	%fd1944, %fd1942, %fd1929, 0d3FF0000000000000;
	selp.f64 	%fd1945, %fd1944, %fd1943, %p391;
	and.b32  	%r2123, %r2738, 2;
	setp.eq.s32 	%p392, %r2123, 0;
	sub.f64 	%fd1946, %fd1928, %fd1945;
	selp.f64 	%fd1947, %fd1945, %fd1946, %p392;
	fma.rn.f64 	%fd1948, %fd305, %fd1947, %fd299;
	setp.lt.f64 	%p393, %fd1948, 0d0000000000000000;
	selp.f64 	%fd319, 0d0000000000000000, %fd1948, %p393;
	mul.f64 	%fd1949, %fd305, %fd305;
	mul.f64 	%fd1950, %fd1949, 0d3FE0000000000000;
	fma.rn.f64 	%fd1951, %fd299, %fd299, %fd1950;
	fma.rn.f64 	%fd1952, %fd1951, 0d3FD999999999999A, %fd299;
	mul.f64 	%fd1953, %fd305, 0d4028000000000000;
	fma.rn.f64 	%fd1954, %fd299, 0d3FF3333333333334, 0d4000000000000000;
	mul.f64 	%fd1955, %fd1954, %fd1953;
	mul.f64 	%fd1956, %fd306, %fd306;
	mov.f64 	%fd1957, 0d3FF0000000000000;
	sub.f64 	%fd1958, %fd1957, %fd1956;
	sqrt.rn.f64 	%fd320, %fd1958;
	mul.f64 	%fd1959, %fd1955, %fd320;
	div.rn.f64 	%fd1960, %fd1959, 0d400921FB4D12D84A;
	fma.rn.f64 	%fd1961, %fd1952, %fd310, %fd1960;
	mul.f64 	%fd1962, %fd1961, 0d40AC200000000000;
	cvta.to.global.u64 	%rd357, %rd482;
	mul.wide.s32 	%rd358, %r2730, 8;
	add.s64 	%rd359, %rd357, %rd358;
	ld.global.f64 	%fd321, [%rd359];
	mul.f64 	%fd1963, %fd321, 0d3FE0000000000000;
	mul.f64 	%fd1964, %fd1963, %fd319;
	fma.rn.f64 	%fd1965, %fd319, 0d3FD999999999999A, 0d3FF0000000000000;
	mul.f64 	%fd1966, %fd1964, %fd1965;
	div.rn.f64 	%fd322, %fd1966, %fd1962;
	mov.b32 	%r2740, 1;
	@%p390 bra 	$L__BB0_272;
	setp.ltu.f64 	%p394, %fd281, 0d41E0000000000000;
	mov.f64 	%fd2804, %fd282;
	mov.u32 	%r2739, %r666;
	@%p394 bra 	$L__BB0_271;
	{ // callseq 10, 0
	.param .b64 param0;
	st.param.f64 	[param0], %fd280;
	.param .align 16 .b8 retval0[16];
	call.uni (retval0), 
	__internal_trig_reduction_slowpathd, 
	(
	param0
	);
	ld.param.f64 	%fd2804, [retval0];
	ld.param.b32 	%r2739, [retval0+8];
	} // callseq 10
$L__BB0_271:
	add.s32 	%r2740, %r2739, 1;
$L__BB0_272:
	shl.b32 	%r2125, %r2740, 6;
	cvt.u64.u32 	%rd360, %r2125;
	and.b64  	%rd361, %rd360, 64;
	mov.u64 	%rd362, __cudart_sin_cos_coeffs;
	add.s64 	%rd363, %rd362, %rd361;
	mul.rn.f64 	%fd1969, %fd2804, %fd2804;
	and.b32  	%r2126, %r2740, 1;
	setp.eq.b32 	%p395, %r2126, 1;
	selp.f64 	%fd1970, 0dBDA8FF8320FD8164, 0d3DE5DB65F9785EBA, %p395;
	ld.global.nc.v2.f64 	{%fd1971, %fd1972}, [%rd363];
	fma.rn.f64 	%fd1973, %fd1970, %fd1969, %fd1971;
	fma.rn.f64 	%fd1974, %fd1973, %fd1969, %fd1972;
	ld.global.nc.v2.f64 	{%fd1975, %fd1976}, [%rd363+16];
	fma.rn.f64 	%fd1977, %fd1974, %fd1969, %fd1975;
	fma.rn.f64 	%fd1978, %fd1977, %fd1969, %fd1976;
	ld.global.nc.v2.f64 	{%fd1979, %fd1980}, [%rd363+32];
	fma.rn.f64 	%fd1981, %fd1978, %fd1969, %fd1979;
	fma.rn.f64 	%fd1982, %fd1981, %fd1969, %fd1980;
	fma.rn.f64 	%fd1983, %fd1982, %fd2804, %fd2804;
	fma.rn.f64 	%fd1984, %fd1982, %fd1969, 0d3FF0000000000000;
	selp.f64 	%fd1985, %fd1984, %fd1983, %p395;
	and.b32  	%r2127, %r2740, 2;
	setp.eq.s32 	%p396, %r2127, 0;
	mov.f64 	%fd1986, 0d0000000000000000;
	sub.f64 	%fd1987, %fd1986, %fd1985;
	selp.f64 	%fd1988, %fd1985, %fd1987, %p396;
	fma.rn.f64 	%fd1989, %fd1988, 0d3FA0E5604189374C, 0d3FF0000000000000;
	mul.f64 	%fd326, %fd1989, 0d4095680000000000;
	mul.f64 	%fd1990, %fd305, 0d4038000000000000;
	mul.f64 	%fd1991, %fd1990, %fd320;
	div.rn.f64 	%fd1992, %fd1991, 0d400921FB4D12D84A;
	fma.rn.f64 	%fd1993, %fd299, %fd310, %fd1992;
	mul.f64 	%fd1994, %fd1993, 0d40AC200000000000;
	mul.f64 	%fd1995, %fd1994, %fd326;
	div.rn.f64 	%fd327, %fd321, %fd1995;
	setp.gt.f64 	%p397, %fd327, 0d3FE8000000000000;
	mov.f64 	%fd2805, 0d3FCD70A3D70A3D71;
	@%p397 bra 	$L__BB0_277;
	setp.leu.f64 	%p398, %fd327, 0d3FD6666666666666;
	setp.gtu.f64 	%p399, %fd327, 0d3FE8000000000000;
	or.pred  	%p400, %p398, %p399;
	@%p400 bra 	$L__BB0_275;
	fma.rn.f64 	%fd2805, %fd327, 0dBFF75C28F5C28F5C, 0d3FF547AE147AE148;
	bra.uni 	$L__BB0_277;
$L__BB0_275:
	setp.leu.f64 	%p401, %fd327, 0d3FB1EB851EB851EC;
	setp.gtu.f64 	%p402, %fd327, 0d3FD6666666666666;
	mov.f64 	%fd2805, 0d3FF0000000000000;
	or.pred  	%p403, %p401, %p402;
	@%p403 bra 	$L__BB0_277;
	add.f64 	%fd1997, %fd327, 0dBFB1EB851EB851EC;
	mul.f64 	%fd1998, %fd1997, 0dC002666666666666;
	fma.rn.f64 	%fd2805, %fd1997, %fd1998, 0d3FF0000000000000;
$L__BB0_277:
	mul.f64 	%fd1999, %fd327, %fd2805;
	mul.f64 	%fd2000, %fd1999, 0d3FE0000000000000;
	mul.f64 	%fd2001, %fd326, %fd2000;
	mul.f64 	%fd2002, %fd319, %fd2001;
	setp.lt.f64 	%p404, %fd322, %fd2002;
	selp.f64 	%fd2003, %fd322, %fd2002, %p404;
	sub.f64 	%fd2004, %fd322, %fd2003;
	fma.rn.f64 	%fd2005, %fd319, 0d3FF999999999999A, 0d3FF0000000000000;
	mov.f64 	%fd2006, 0dBFBC8864680B5841;
	div.rn.f64 	%fd2007, %fd2006, %fd2005;
	mov.f64 	%fd2008, 0d3FE0000000000000;
	div.rn.f64 	%fd2009, %fd2008, %fd319;
	mul.f64 	%fd2010, %fd275, %fd2009;
	div.rn.f64 	%fd2011, %fd2010, 0d3FE6E5B7D16657E1;
	mul.f64 	%fd2012, %fd2011, 0d3FEC9F25C5BFEDD9;
	mul.wide.s32 	%rd364, %r2730, 8;
	add.s64 	%rd365, %rd5, %rd364;
	ld.local.f64 	%fd331, [%rd365];
	add.f64 	%fd2013, %fd2007, 0d3FF0000000000000;
	mul.f64 	%fd2014, %fd2013, %fd2003;
	mul.f64 	%fd332, %fd275, %fd2014;
	mul.f64 	%fd2015, %fd2013, %fd2004;
	mul.f64 	%fd333, %fd2012, %fd2015;
	neg.f64 	%fd334, %fd2012;
	mul.f64 	%fd2016, %fd2004, 0d3FE999999999999A;
	mul.f64 	%fd335, %fd2011, %fd2016;
	neg.f64 	%fd336, %fd2011;
	div.rn.f64 	%fd337, %fd2016, %fd319;
	neg.f64 	%fd2017, %fd337;
	mul.f64 	%fd2018, %fd276, %fd2017;
	setp.lt.f64 	%p405, %fd274, 0d4000000000000000;
	selp.f64 	%fd2019, 0d4000000000000000, %fd274, %p405;
	div.rn.f64 	%fd2020, %fd2018, %fd2019;
	fma.rn.f64 	%fd2021, %fd2020, 0d3FF71547652B82FE, 0d4338000000000000;
	{
	.reg .b32 %temp; 
	mov.b64 	{%r2128, %temp}, %fd2021;
	}
	mov.f64 	%fd2022, 0dC338000000000000;
	add.rn.f64 	%fd2023, %fd2021, %fd2022;
	fma.rn.f64 	%fd2024, %fd2023, 0dBFE62E42FEFA39EF, %fd2020;
	fma.rn.f64 	%fd2025, %fd2023, 0dBC7ABC9E3B39803F, %fd2024;
	fma.rn.f64 	%fd2026, %fd2025, 0d3E5ADE1569CE2BDF, 0d3E928AF3FCA213EA;
	fma.rn.f64 	%fd2027, %fd2026, %fd2025, 0d3EC71DEE62401315;
	fma.rn.f64 	%fd2028, %fd2027, %fd2025, 0d3EFA01997C89EB71;
	fma.rn.f64 	%fd2029, %fd2028, %fd2025, 0d3F2A01A014761F65;
	fma.rn.f64 	%fd2030, %fd2029, %fd2025, 0d3F56C16C1852B7AF;
	fma.rn.f64 	%fd2031, %fd2030, %fd2025, 0d3F81111111122322;
	fma.rn.f64 	%fd2032, %fd2031, %fd2025, 0d3FA55555555502A1;
	fma.rn.f64 	%fd2033, %fd2032, %fd2025, 0d3FC5555555555511;
	fma.rn.f64 	%fd2034, %fd2033, %fd2025, 0d3FE000000000000B;
	fma.rn.f64 	%fd2035, %fd2034, %fd2025, 0d3FF0000000000000;
	fma.rn.f64 	%fd2036, %fd2035, %fd2025, 0d3FF0000000000000;
	{
	.reg .b32 %temp; 
	mov.b64 	{%r2129, %temp}, %fd2036;
	}
	{
	.reg .b32 %temp; 
	mov.b64 	{%temp, %r2130}, %fd2036;
	}
	shl.b32 	%r2131, %r2128, 20;
	add.s32 	%r2132, %r2131, %r2130;
	mov.b64 	%fd338, {%r2129, %r2132};
	{
	.reg .b32 %temp; 
	mov.b64 	{%temp, %r2133}, %fd2020;
	}
	mov.b32 	%f48, %r2133;
	abs.f32 	%f14, %f48;
	setp.lt.f64 	%p406, %fd2020, 0d0000000000000000;
	add.f64 	%fd2037, %fd2020, 0d7FF0000000000000;
	selp.f64 	%fd339, 0d0000000000000000, %fd2037, %p406;
	shr.u32 	%r2134, %r2128, 31;
	add.s32 	%r2135, %r2128, %r2134;
	shr.s32 	%r2136, %r2135, 1;
	shl.b32 	%r2137, %r2136, 20;
	add.s32 	%r2138, %r2130, %r2137;
	mov.b64 	%fd2038, {%r2129, %r2138};
	sub.s32 	%r2139, %r2128, %r2136;
	shl.b32 	%r2140, %r2139, 20;
	add.s32 	%r2141, %r2140, 1072693248;
	mov.b32 	%r2142, 0;
	mov.b64 	%fd2039, {%r2142, %r2141};
	mul.f64 	%fd340, %fd2039, %fd2038;
	mul.f64 	%fd341, %fd276, %fd337;
	mul.f64 	%fd2040, %fd331, 0d3FBCDA04C3B41F57;
	mul.f64 	%fd2041, %fd2040, %fd283;
	fma.rn.f64 	%fd2042, %fd2041, 0d3FF71547652B82FE, 0d4338000000000000;
	{
	.reg .b32 %temp; 
	mov.b64 	{%r689, %temp}, %fd2042;
	}
	add.rn.f64 	%fd2043, %fd2042, %fd2022;
	fma.rn.f64 	%fd2044, %fd2043, 0dBFE62E42FEFA39EF, %fd2041;
	fma.rn.f64 	%fd2045, %fd2043, 0dBC7ABC9E3B39803F, %fd2044;
	fma.rn.f64 	%fd2046, %fd2045, 0d3E5ADE1569CE2BDF, 0d3E928AF3FCA213EA;
	fma.rn.f64 	%fd2047, %fd2046, %fd2045, 0d3EC71DEE62401315;
	fma.rn.f64 	%fd2048, %fd2047, %fd2045, 0d3EFA01997C89EB71;
	fma.rn.f64 	%fd2049, %fd2048, %fd2045, 0d3F2A01A014761F65;
	fma.rn.f64 	%fd2050, %fd2049, %fd2045, 0d3F56C16C1852B7AF;
	fma.rn.f64 	%fd2051, %fd2050, %fd2045, 0d3F81111111122322;
	fma.rn.f64 	%fd2052, %fd2051, %fd2045, 0d3FA55555555502A1;
	fma.rn.f64 	%fd2053, %fd2052, %fd2045, 0d3FC5555555555511;
	fma.rn.f64 	%fd2054, %fd2053, %fd2045, 0d3FE000000000000B;
	fma.rn.f64 	%fd2055, %fd2054, %fd2045, 0d3FF0000000000000;
	fma.rn.f64 	%fd2056, %fd2055, %fd2045, 0d3FF0000000000000;
	{
	.reg .b32 %temp; 
	mov.b64 	{%r690, %temp}, %fd2056;
	}
	{
	.reg .b32 %temp; 
	mov.b64 	{%temp, %r691}, %fd2056;
	}
	shl.b32 	%r2143, %r689, 20;
	add.s32 	%r2144, %r2143, %r691;
	mov.b64 	%fd2806, {%r690, %r2144};
	{
	.reg .b32 %temp; 
	mov.b64 	{%temp, %r2145}, %fd2041;
	}
	mov.b32 	%f49, %r2145;
	abs.f32 	%f15, %f49;
	setp.lt.f32 	%p407, %f15, 0f4086232B;
	@%p407 bra 	$L__BB0_280;
	mul.f64 	%fd2057, %fd331, 0d3FBCDA04C3B41F57;
	mul.f64 	%fd2058, %fd2057, %fd283;
	setp.lt.f64 	%p408, %fd2058, 0d0000000000000000;
	add.f64 	%fd2059, %fd2058, 0d7FF0000000000000;
	selp.f64 	%fd2806, 0d0000000000000000, %fd2059, %p408;
	setp.geu.f32 	%p409, %f15, 0f40874800;
	@%p409 bra 	$L__BB0_280;
	shr.u32 	%r2146, %r689, 31;
	add.s32 	%r2147, %r689, %r2146;
	shr.s32 	%r2148, %r2147, 1;
	shl.b32 	%r2149, %r2148, 20;
	add.s32 	%r2150, %r691, %r2149;
	mov.b64 	%fd2060, {%r690, %r2150};
	sub.s32 	%r2151, %r689, %r2148;
	shl.b32 	%r2152, %r2151, 20;
	add.s32 	%r2153, %r2152, 1072693248;
	mov.b32 	%r2154, 0;
	mov.b64 	%fd2061, {%r2154, %r2153};
	mul.f64 	%fd2806, %fd2061, %fd2060;
$L__BB0_280:
	mul.f64 	%fd2062, %fd331, 0d3FBCDA04C3B41F57;
	mul.f64 	%fd2063, %fd2062, %fd334;
	fma.rn.f64 	%fd2064, %fd2063, 0d3FF71547652B82FE, 0d4338000000000000;
	{
	.reg .b32 %temp; 
	mov.b64 	{%r692, %temp}, %fd2064;
	}
	mov.f64 	%fd2065, 0dC338000000000000;
	add.rn.f64 	%fd2066, %fd2064, %fd2065;
	fma.rn.f64 	%fd2067, %fd2066, 0dBFE62E42FEFA39EF, %fd2063;
	fma.rn.f64 	%fd2068, %fd2066, 0dBC7ABC9E3B39803F, %fd2067;
	fma.rn.f64 	%fd2069, %fd2068, 0d3E5ADE1569CE2BDF, 0d3E928AF3FCA213EA;
	fma.rn.f64 	%fd2070, %fd2069, %fd2068, 0d3EC71DEE62401315;
	fma.rn.f64 	%fd2071, %fd2070, %fd2068, 0d3EFA01997C89EB71;
	fma.rn.f64 	%fd2072, %fd2071, %fd2068, 0d3F2A01A014761F65;
	fma.rn.f64 	%fd2073, %fd2072, %fd2068, 0d3F56C16C1852B7AF;
	fma.rn.f64 	%fd2074, %fd2073, %fd2068, 0d3F81111111122322;
	fma.rn.f64 	%fd2075, %fd2074, %fd2068, 0d3FA55555555502A1;
	fma.rn.f64 	%fd2076, %fd2075, %fd2068, 0d3FC5555555555511;
	fma.rn.f64 	%fd2077, %fd2076, %fd2068, 0d3FE000000000000B;
	fma.rn.f64 	%fd2078, %fd2077, %fd2068, 0d3FF0000000000000;
	fma.rn.f64 	%fd2079, %fd2078, %fd2068, 0d3FF0000000000000;
	{
	.reg .b32 %temp; 
	mov.b64 	{%r693, %temp}, %fd2079;
	}
	{
	.reg .b32 %temp; 
	mov.b64 	{%temp, %r694}, %fd2079;
	}
	shl.b32 	%r2155, %r692, 20;
	add.s32 	%r2156, %r2155, %r694;
	mov.b64 	%fd2807, {%r693, %r2156};
	{
	.reg .b32 %temp; 
	mov.b64 	{%temp, %r2157}, %fd2063;
	}
	mov.b32 	%f50, %r2157;
	abs.f32 	%f16, %f50;
	setp.lt.f32 	%p410, %f16, 0f4086232B;
	@%p410 bra 	$L__BB0_283;
	mul.f64 	%fd2080, %fd331, 0d3FBCDA04C3B41F57;
	mul.f64 	%fd2081, %fd2080, %fd334;
	setp.lt.f64 	%p411, %fd2081, 0d0000000000000000;
	add.f64 	%fd2082, %fd2081, 0d7FF0000000000000;
	selp.f64 	%fd2807, 0d0000000000000000, %fd2082, %p411;
	setp.geu.f32 	%p412, %f16, 0f40874800;
	@%p412 bra 	$L__BB0_283;
	shr.u32 	%r2158, %r692, 31;
	add.s32 	%r2159, %r692, %r2158;
	shr.s32 	%r2160, %r2159, 1;
	shl.b32 	%r2161, %r2160, 20;
	add.s32 	%r2162, %r694, %r2161;
	mov.b64 	%fd2083, {%r693, %r2162};
	sub.s32 	%r2163, %r692, %r2160;
	shl.b32 	%r2164, %r2163, 20;
	add.s32 	%r2165, %r2164, 1072693248;
	mov.b32 	%r2166, 0;
	mov.b64 	%fd2084, {%r2166, %r2165};
	mul.f64 	%fd2807, %fd2084, %fd2083;
$L__BB0_283:
	mul.f64 	%fd2085, %fd331, 0d3FBCDA04C3B41F57;
	mul.f64 	%fd2086, %fd2085, %fd336;
	fma.rn.f64 	%fd2087, %fd2086, 0d3FF71547652B82FE, 0d4338000000000000;
	{
	.reg .b32 %temp; 
	mov.b64 	{%r695, %temp}, %fd2087;
	}
	mov.f64 	%fd2088, 0dC338000000000000;
	add.rn.f64 	%fd2089, %fd2087, %fd2088;
	fma.rn.f64 	%fd2090, %fd2089, 0dBFE62E42FEFA39EF, %fd2086;
	fma.rn.f64 	%fd2091, %fd2089, 0dBC7ABC9E3B39803F, %fd2090;
	fma.rn.f64 	%fd2092, %fd2091, 0d3E5ADE1569CE2BDF, 0d3E928AF3FCA213EA;
	fma.rn.f64 	%fd2093, %fd2092, %fd2091, 0d3EC71DEE62401315;
	fma.rn.f64 	%fd2094, %fd2093, %fd2091, 0d3EFA01997C89EB71;
	fma.rn.f64 	%fd2095, %fd2094, %fd2091, 0d3F2A01A014761F65;
	fma.rn.f64 	%fd2096, %fd2095, %fd2091, 0d3F56C16C1852B7AF;
	fma.rn.f64 	%fd2097, %fd2096, %fd2091, 0d3F81111111122322;
	fma.rn.f64 	%fd2098, %fd2097, %fd2091, 0d3FA55555555502A1;
	fma.rn.f64 	%fd2099, %fd2098, %fd2091, 0d3FC5555555555511;
	fma.rn.f64 	%fd2100, %fd2099, %fd2091, 0d3FE000000000000B;
	fma.rn.f64 	%fd2101, %fd2100, %fd2091, 0d3FF0000000000000;
	fma.rn.f64 	%fd2102, %fd2101, %fd2091, 0d3FF0000000000000;
	{
	.reg .b32 %temp; 
	mov.b64 	{%r696, %temp}, %fd2102;
	}
	{
	.reg .b32 %temp; 
	mov.b64 	{%temp, %r697}, %fd2102;
	}
	shl.b32 	%r2167, %r695, 20;
	add.s32 	%r2168, %r2167, %r697;
	mov.b64 	%fd2808, {%r696, %r2168};
	{
	.reg .b32 %temp; 
	mov.b64 	{%temp, %r2169}, %fd2086;
	}
	mov.b32 	%f51, %r2169;
	abs.f32 	%f17, %f51;
	setp.lt.f32 	%p413, %f17, 0f4086232B;
	@%p413 bra 	$L__BB0_286;
	mul.f64 	%fd2103, %fd331, 0d3FBCDA04C3B41F57;
	mul.f64 	%fd2104, %fd2103, %fd336;
	setp.lt.f64 	%p414, %fd2104, 0d0000000000000000;
	add.f64 	%fd2105, %fd2104, 0d7FF0000000000000;
	selp.f64 	%fd2808, 0d0000000000000000, %fd2105, %p414;
	setp.geu.f32 	%p415, %f17, 0f40874800;
	@%p415 bra 	$L__BB0_286;
	shr.u32 	%r2170, %r695, 31;
	add.s32 	%r2171, %r695, %r2170;
	shr.s32 	%r2172, %r2171, 1;
	shl.b32 	%r2173, %r2172, 20;
	add.s32 	%r2174, %r697, %r2173;
	mov.b64 	%fd2106, {%r696, %r2174};
	sub.s32 	%r2175, %r695, %r2172;
	shl.b32 	%r2176, %r2175, 20;
	add.s32 	%r2177, %r2176, 1072693248;
	mov.b32 	%r2178, 0;
	mov.b64 	%fd2107, {%r2178, %r2177};
	mul.f64 	%fd2808, %fd2107, %fd2106;
$L__BB0_286:
	mul.f64 	%fd2108, %fd335, %fd2808;
	mul.f64 	%fd2109, %fd333, %fd2807;
	fma.rn.f64 	%fd2110, %fd332, %fd2806, %fd2109;
	sub.f64 	%fd2111, %fd2110, %fd2108;
	neg.f64 	%fd2112, %fd2111;
	mul.f64 	%fd2113, %fd276, %fd2112;
	setp.lt.f64 	%p416, %fd274, 0d4000000000000000;
	selp.f64 	%fd2114, 0d4000000000000000, %fd274, %p416;
	div.rn.f64 	%fd354, %fd2113, %fd2114;
	fma.rn.f64 	%fd2115, %fd354, 0d3FF71547652B82FE, 0d4338000000000000;
	{
	.reg .b32 %temp; 
	mov.b64 	{%r698, %temp}, %fd2115;
	}
	mov.f64 	%fd2116, 0dC338000000000000;
	add.rn.f64 	%fd2117, %fd2115, %fd2116;
	fma.rn.f64 	%fd2118, %fd2117, 0dBFE62E42FEFA39EF, %fd354;
	fma.rn.f64 	%fd2119, %fd2117, 0dBC7ABC9E3B39803F, %fd2118;
	fma.rn.f64 	%fd2120, %fd2119, 0d3E5ADE1569CE2BDF, 0d3E928AF3FCA213EA;
	fma.rn.f64 	%fd2121, %fd2120, %fd2119, 0d3EC71DEE62401315;
	fma.rn.f64 	%fd2122, %fd2121, %fd2119, 0d3EFA01997C89EB71;
	fma.rn.f64 	%fd2123, %fd2122, %fd2119, 0d3F2A01A014761F65;
	fma.rn.f64 	%fd2124, %fd2123, %fd2119, 0d3F56C16C1852B7AF;
	fma.rn.f64 	%fd2125, %fd2124, %fd2119, 0d3F81111111122322;
	fma.rn.f64 	%fd2126, %fd2125, %fd2119, 0d3FA55555555502A1;
	fma.rn.f64 	%fd2127, %fd2126, %fd2119, 0d3FC5555555555511;
	fma.rn.f64 	%fd2128, %fd2127, %fd2119, 0d3FE000000000000B;
	fma.rn.f64 	%fd2129, %fd2128, %fd2119, 0d3FF0000000000000;
	fma.rn.f64 	%fd2130, %fd2129, %fd2119, 0d3FF0000000000000;
	{
	.reg .b32 %temp; 
	mov.b64 	{%r699, %temp}, %fd2130;
	}
	{
	.reg .b32 %temp; 
	mov.b64 	{%temp, %r700}, %fd2130;
	}
	shl.b32 	%r2179, %r698, 20;
	add.s32 	%r2180, %r2179, %r700;
	mov.b64 	%fd2809, {%r699, %r2180};
	{
	.reg .b32 %temp; 
	mov.b64 	{%temp, %r2181}, %fd354;
	}
	mov.b32 	%f52, %r2181;
	abs.f32 	%f18, %f52;
	setp.lt.f32 	%p417, %f18, 0f4086232B;
	@%p417 bra 	$L__BB0_289;
	setp.lt.f64 	%p418, %fd354, 0d0000000000000000;
	add.f64 	%fd2131, %fd354, 0d7FF0000000000000;
	selp.f64 	%fd2809, 0d0000000000000000, %fd2131, %p418;
	setp.geu.f32 	%p419, %f18, 0f40874800;
	@%p419 bra 	$L__BB0_289;
	shr.u32 	%r2182, %r698, 31;
	add.s32 	%r2183, %r698, %r2182;
	shr.s32 	%r2184, %r2183, 1;
	shl.b32 	%r2185, %r2184, 20;
	add.s32 	%r2186, %r700, %r2185;
	mov.b64 	%fd2132, {%r699, %r2186};
	sub.s32 	%r2187, %r698, %r2184;
	shl.b32 	%r2188, %r2187, 20;
	add.s32 	%r2189, %r2188, 1072693248;
	mov.b32 	%r2190, 0;
	mov.b64 	%fd2133, {%r2190, %r2189};
	mul.f64 	%fd2809, %fd2133, %fd2132;
$L__BB0_289:
	setp.le.f64 	%p420, %fd337, 0d0000000000000000;
	mov.f64 	%fd2134, 0d3FF0000000000000;
	sub.f64 	%fd2135, %fd2134, %fd2809;
	mul.f64 	%fd359, %fd274, %fd2135;
	mov.f64 	%fd2810, %fd359;
	@%p420 bra 	$L__BB0_291;
	setp.geu.f32 	%p421, %f14, 0f40874800;
	setp.lt.f32 	%p422, %f14, 0f4086232B;
	sub.f64 	%fd2136, %fd274, %fd359;
	selp.f64 	%fd2137, %fd339, %fd340, %p421;
	selp.f64 	%fd2138, %fd338, %fd2137, %p422;
	mov.f64 	%fd2139, 0d3FF0000000000000;
	sub.f64 	%fd2140, %fd2139, %fd2138;
	mul.f64 	%fd2141, %fd2136, %fd2140;
	div.rn.f64 	%fd2142, %fd2141, %fd341;
	sub.f64 	%fd2143, %fd2139, %fd2142;
	mul.f64 	%fd2810, %fd274, %fd2143;
$L__BB0_291:
	mul.f64 	%fd2144, %fd2808, %fd2810;
	mov.f64 	%fd2145, 0d3FF0000000000000;
	sub.f64 	%fd2146, %fd2145, %fd2808;
	fma.rn.f64 	%fd2147, %fd2146, %fd359, %fd2144;
	fma.rn.f64 	%fd362, %fd2147, 0d3FD1C71C89A38251, 0d0000000000000000;
	mul.f64 	%fd2148, %fd331, 0d3FE0000000000000;
	mul.f64 	%fd2149, %fd2148, %fd283;
	fma.rn.f64 	%fd2150, %fd2149, 0d3FF71547652B82FE, 0d4338000000000000;
	{
	.reg .b32 %temp; 
	mov.b64 	{%r701, %temp}, %fd2150;
	}
	mov.f64 	%fd2151, 0dC338000000000000;
	add.rn.f64 	%fd2152, %fd2150, %fd2151;
	fma.rn.f64 	%fd2153, %fd2152, 0dBFE62E42FEFA39EF, %fd2149;
	fma.rn.f64 	%fd2154, %fd2152, 0dBC7ABC9E3B39803F, %fd2153;
	fma.rn.f64 	%fd2155, %fd2154, 0d3E5ADE1569CE2BDF, 0d3E928AF3FCA213EA;
	fma.rn.f64 	%fd2156, %fd2155, %fd2154, 0d3EC71DEE62401315;
	fma.rn.f64 	%fd2157, %fd2156, %fd2154, 0d3EFA01997C89EB71;
	fma.rn.f64 	%fd2158, %fd2157, %fd2154, 0d3F2A01A014761F65;
	fma.rn.f64 	%fd2159, %fd2158, %fd2154, 0d3F56C16C1852B7AF;
	fma.rn.f64 	%fd2160, %fd2159, %fd2154, 0d3F81111111122322;
	fma.rn.f64 	%fd2161, %fd2160, %fd2154, 0d3FA55555555502A1;
	fma.rn.f64 	%fd2162, %fd2161, %fd2154, 0d3FC5555555555511;
	fma.rn.f64 	%fd2163, %fd2162, %fd2154, 0d3FE000000000000B;
	fma.rn.f64 	%fd2164, %fd2163, %fd2154, 0d3FF0000000000000;
	fma.rn.f64 	%fd2165, %fd2164, %fd2154, 0d3FF0000000000000;
	{
	.reg .b32 %temp; 
	mov.b64 	{%r702, %temp}, %fd2165;
	}
	{
	.reg .b32 %temp; 
	mov.b64 	{%temp, %r703}, %fd2165;
	}
	shl.b32 	%r2191, %r701, 20;
	add.s32 	%r2192, %r2191, %r703;
	mov.b64 	%fd2811, {%r702, %r2192};
	{
	.reg .b32 %temp; 
	mov.b64 	{%temp, %r2193}, %fd2149;
	}
	mov.b32 	%f53, %r2193;
	abs.f32 	%f19, %f53;
	setp.lt.f32 	%p423, %f19, 0f4086232B;
	@%p423 bra 	$L__BB0_294;
	mul.f64 	%fd2166, %fd331, 0d3FE0000000000000;
	mul.f64 	%fd2167, %fd2166, %fd283;
	setp.lt.f64 	%p424, %fd2167, 0d0000000000000000;
	add.f64 	%fd2168, %fd2167, 0d7FF0000000000000;
	selp.f64 	%fd2811, 0d0000000000000000, %fd2168, %p424;
	setp.geu.f32 	%p425, %f19, 0f40874800;
	@%p425 bra 	$L__BB0_294;
	shr.u32 	%r2194, %r701, 31;
	add.s32 	%r2195, %r701, %r2194;
	shr.s32 	%r2196, %r2195, 1;
	shl.b32 	%r2197, %r2196, 20;
	add.s32 	%r2198, %r703, %r2197;
	mov.b64 	%fd2169, {%r702, %r2198};
	sub.s32 	%r2199, %r701, %r2196;
	shl.b32 	%r2200, %r2199, 20;
	add.s32 	%r2201, %r2200, 1072693248;
	mov.b32 	%r2202, 0;
	mov.b64 	%fd2170, {%r2202, %r2201};
	mul.f64 	%fd2811, %fd2170, %fd2169;
$L__BB0_294:
	mul.f64 	%fd2171, %fd331, 0d3FE0000000000000;
	mul.f64 	%fd2172, %fd2171, %fd334;
	fma.rn.f64 	%fd2173, %fd2172, 0d3FF71547652B82FE, 0d4338000000000000;
	{
	.reg .b32 %temp; 
	mov.b64 	{%r704, %temp}, %fd2173;
	}
	mov.f64 	%fd2174, 0dC338000000000000;
	add.rn.f64 	%fd2175, %fd2173, %fd2174;
	fma.rn.f64 	%fd2176, %fd2175, 0dBFE62E42FEFA39EF, %fd2172;
	fma.rn.f64 	%fd2177, %fd2175, 0dBC7ABC9E3B39803F, %fd2176;
	fma.rn.f64 	%fd2178, %fd2177, 0d3E5ADE1569CE2BDF, 0d3E928AF3FCA213EA;
	fma.rn.f64 	%fd2179, %fd2178, %fd2177, 0d3EC71DEE62401315;
	fma.rn.f64 	%fd2180, %fd2179, %fd2177, 0d3EFA01997C89EB71;
	fma.rn.f64 	%fd2181, %fd2180, %fd2177, 0d3F2A01A014761F65;
	fma.rn.f64 	%fd2182, %fd2181, %fd2177, 0d3F56C16C1852B7AF;
	fma.rn.f64 	%fd2183, %fd2182, %fd2177, 0d3F81111111122322;
	fma.rn.f64 	%fd2184, %fd2183, %fd2177, 0d3FA55555555502A1;
	fma.rn.f64 	%fd2185, %fd2184, %fd2177, 0d3FC5555555555511;
	fma.rn.f64 	%fd2186, %fd2185, %fd2177, 0d3FE000000000000B;
	fma.rn.f64 	%fd2187, %fd2186, %fd2177, 0d3FF0000000000000;
	fma.rn.f64 	%fd2188, %fd2187, %fd2177, 0d3FF0000000000000;
	{
	.reg .b32 %temp; 
	mov.b64 	{%r705, %temp}, %fd2188;
	}
	{
	.reg .b32 %temp; 
	mov.b64 	{%temp, %r706}, %fd2188;
	}
	shl.b32 	%r2203, %r704, 20;
	add.s32 	%r2204, %r2203, %r706;
	mov.b64 	%fd2812, {%r705, %r2204};
	{
	.reg .b32 %temp; 
	mov.b64 	{%temp, %r2205}, %fd2172;
	}
	mov.b32 	%f54, %r2205;
	abs.f32 	%f20, %f54;
	setp.lt.f32 	%p426, %f20, 0f4086232B;
	@%p426 bra 	$L__BB0_297;
	mul.f64 	%fd2189, %fd331, 0d3FE0000000000000;
	mul.f64 	%fd2190, %fd2189, %fd334;
	setp.lt.f64 	%p427, %fd2190, 0d0000000000000000;
	add.f64 	%fd2191, %fd2190, 0d7FF0000000000000;
	selp.f64 	%fd2812, 0d0000000000000000, %fd2191, %p427;
	setp.geu.f32 	%p428, %f20, 0f40874800;
	@%p428 bra 	$L__BB0_297;
	shr.u32 	%r2206, %r704, 31;
	add.s32 	%r2207, %r704, %r2206;
	shr.s32 	%r2208, %r2207, 1;
	shl.b32 	%r2209, %r2208, 20;
	add.s32 	%r2210, %r706, %r2209;
	mov.b64 	%fd2192, {%r705, %r2210};
	sub.s32 	%r2211, %r704, %r2208;
	shl.b32 	%r2212, %r2211, 20;
	add.s32 	%r2213, %r2212, 1072693248;
	mov.b32 	%r2214, 0;
	mov.b64 	%fd2193, {%r2214, %r2213};
	mul.f64 	%fd2812, %fd2193, %fd2192;
$L__BB0_297:
	mul.f64 	%fd2194, %fd331, 0d3FE0000000000000;
	mul.f64 	%fd2195, %fd2194, %fd336;
	fma.rn.f64 	%fd2196, %fd2195, 0d3FF71547652B82FE, 0d4338000000000000;
	{
	.reg .b32 %temp; 
	mov.b64 	{%r707, %temp}, %fd2196;
	}
	mov.f64 	%fd2197, 0dC338000000000000;
	add.rn.f64 	%fd2198, %fd2196, %fd2197;
	fma.rn.f64 	%fd2199, %fd2198, 0dBFE62E42FEFA39EF, %fd2195;
	fma.rn.f64 	%fd2200, %fd2198, 0dBC7ABC9E3B39803F, %fd2199;
	fma.rn.f64 	%fd2201, %fd2200, 0d3E5ADE1569CE2BDF, 0d3E928AF3FCA213EA;
	fma.rn.f64 	%fd2202, %fd2201, %fd2200, 0d3EC71DEE62401315;
	fma.rn.f64 	%fd2203, %fd2202, %fd2200, 0d3EFA01997C89EB71;
	fma.rn.f64 	%fd2204, %fd2203, %fd2200, 0d3F2A01A014761F65;
	fma.rn.f64 	%fd2205, %fd2204, %fd2200, 0d3F56C16C1852B7AF;
	fma.rn.f64 	%fd2206, %fd2205, %fd2200, 0d3F81111111122322;
	fma.rn.f64 	%fd2207, %fd2206, %fd2200, 0d3FA55555555502A1;
	fma.rn.f64 	%fd2208, %fd2207, %fd2200, 0d3FC5555555555511;
	fma.rn.f64 	%fd2209, %fd2208, %fd2200, 0d3FE000000000000B;
	fma.rn.f64 	%fd2210, %fd2209, %fd2200, 0d3FF0000000000000;
	fma.rn.f64 	%fd2211, %fd2210, %fd2200, 0d3FF0000000000000;
	{
	.reg .b32 %temp; 
	mov.b64 	{%r708, %temp}, %fd2211;
	}
	{
	.reg .b32 %temp; 
	mov.b64 	{%temp, %r709}, %fd2211;
	}
	shl.b32 	%r2215, %r707, 20;
	add.s32 	%r2216, %r2215, %r709;
	mov.b64 	%fd2813, {%r708, %r2216};
	{
	.reg .b32 %temp; 
	mov.b64 	{%temp, %r2217}, %fd2195;
	}
	mov.b32 	%f55, %r2217;
	abs.f32 	%f21, %f55;
	setp.lt.f32 	%p429, %f21, 0f4086232B;
	@%p429 bra 	$L__BB0_300;
	mul.f64 	%fd2212, %fd331, 0d3FE0000000000000;
	mul.f64 	%fd2213, %fd2212, %fd336;
	setp.lt.f64 	%p430, %fd2213, 0d0000000000000000;
	add.f64 	%fd2214, %fd2213, 0d7FF0000000000000;
	selp.f64 	%fd2813, 0d0000000000000000, %fd2214, %p430;
	setp.geu.f32 	%p431, %f21, 0f40874800;
	@%p431 bra 	$L__BB0_300;
	shr.u32 	%r2218, %r707, 31;
	add.s32 	%r2219, %r707, %r2218;
	shr.s32 	%r2220, %r2219, 1;
	shl.b32 	%r2221, %r2220, 20;
	add.s32 	%r2222, %r709, %r2221;
	mov.b64 	%fd2215, {%r708, %r2222};
	sub.s32 	%r2223, %r707, %r2220;
	shl.b32 	%r2224, %r2223, 20;
	add.s32 	%r2225, %r2224, 1072693248;
	mov.b32 	%r2226, 0;
	mov.b64 	%fd2216, {%r2226, %r2225};
	mul.f64 	%fd2813, %fd2216, %fd2215;
$L__BB0_300:
	mul.f64 	%fd2217, %fd335, %fd2813;
	mul.f64 	%fd2218, %fd333, %fd2812;
	fma.rn.f64 	%fd2219, %fd332, %fd2811, %fd2218;
	sub.f64 	%fd2220, %fd2219, %fd2217;
	neg.f64 	%fd2221, %fd2220;
	mul.f64 	%fd2222, %fd276, %fd2221;
	setp.lt.f64 	%p432, %fd274, 0d4000000000000000;
	selp.f64 	%fd2223, 0d4000000000000000, %fd274, %p432;
	div.rn.f64 	%fd375, %fd2222, %fd2223;
	fma.rn.f64 	%fd2224, %fd375, 0d3FF71547652B82FE, 0d4338000000000000;
	{
	.reg .b32 %temp; 
	mov.b64 	{%r710, %temp}, %fd2224;
	}
	mov.f64 	%fd2225, 0dC338000000000000;
	add.rn.f64 	%fd2226, %fd2224, %fd2225;
	fma.rn.f64 	%fd2227, %fd2226, 0dBFE62E42FEFA39EF, %fd375;
	fma.rn.f64 	%fd2228, %fd2226, 0dBC7ABC9E3B39803F, %fd2227;
	fma.rn.f64 	%fd2229, %fd2228, 0d3E5ADE1569CE2BDF, 0d3E928AF3FCA213EA;
	fma.rn.f64 	%fd2230, %fd2229, %fd2228, 0d3EC71DEE62401315;
	fma.rn.f64 	%fd2231, %fd2230, %fd2228, 0d3EFA01997C89EB71;
	fma.rn.f64 	%fd2232, %fd2231, %fd2228, 0d3F2A01A014761F65;
	fma.rn.f64 	%fd2233, %fd2232, %fd2228, 0d3F56C16C1852B7AF;
	fma.rn.f64 	%fd2234, %fd2233, %fd2228, 0d3F81111111122322;
	fma.rn.f64 	%fd2235, %fd2234, %fd2228, 0d3FA55555555502A1;
	fma.rn.f64 	%fd2236, %fd2235, %fd2228, 0d3FC5555555555511;
	fma.rn.f64 	%fd2237, %fd2236, %fd2228, 0d3FE000000000000B;
	fma.rn.f64 	%fd2238, %fd2237, %fd2228, 0d3FF0000000000000;
	fma.rn.f64 	%fd2239, %fd2238, %fd2228, 0d3FF0000000000000;
	{
	.reg .b32 %temp; 
	mov.b64 	{%r711, %temp}, %fd2239;
	}
	{
	.reg .b32 %temp; 
	mov.b64 	{%temp, %r712}, %fd2239;
	}
	shl.b32 	%r2227, %r710, 20;
	add.s32 	%r2228, %r2227, %r712;
	mov.b64 	%fd2814, {%r711, %r2228};
	{
	.reg .b32 %temp; 
	mov.b64 	{%temp, %r2229}, %fd375;
	}
	mov.b32 	%f56, %r2229;
	abs.f32 	%f22, %f56;
	setp.lt.f32 	%p433, %f22, 0f4086232B;
	@%p433 bra 	$L__BB0_303;
	setp.lt.f64 	%p434, %fd375, 0d0000000000000000;
	add.f64 	%fd2240, %fd375, 0d7FF0000000000000;
	selp.f64 	%fd2814, 0d0000000000000000, %fd2240, %p434;
	setp.geu.f32 	%p435, %f22, 0f40874800;
	@%p435 bra 	$L__BB0_303;
	shr.u32 	%r2230, %r710, 31;
	add.s32 	%r2231, %r710, %r2230;
	shr.s32 	%r2232, %r2231, 1;
	shl.b32 	%r2233, %r2232, 20;
	add.s32 	%r2234, %r712, %r2233;
	mov.b64 	%fd2241, {%r711, %r2234};
	sub.s32 	%r2235, %r710, %r2232;
	shl.b32 	%r2236, %r2235, 20;
	add.s32 	%r2237, %r2236, 1072693248;
	mov.b32 	%r2238, 0;
	mov.b64 	%fd2242, {%r2238, %r2237};
	mul.f64 	%fd2814, %fd2242, %fd2241;
$L__BB0_303:
	mov.f64 	%fd2243, 0d3FF0000000000000;
	sub.f64 	%fd2244, %fd2243, %fd2814;
	mul.f64 	%fd380, %fd274, %fd2244;
	mov.f64 	%fd2815, %fd380;
	@%p420 bra 	$L__BB0_305;
	setp.geu.f32 	%p437, %f14, 0f40874800;
	setp.lt.f32 	%p438, %f14, 0f4086232B;
	sub.f64 	%fd2245, %fd274, %fd380;
	selp.f64 	%fd2246, %fd339, %fd340, %p437;
	selp.f64 	%fd2247, %fd338, %fd2246, %p438;
	mov.f64 	%fd2248, 0d3FF0000000000000;
	sub.f64 	%fd2249, %fd2248, %fd2247;
	mul.f64 	%fd2250, %fd2245, %fd2249;
	div.rn.f64 	%fd2251, %fd2250, %fd341;
	sub.f64 	%fd2252, %fd2248, %fd2251;
	mul.f64 	%fd2815, %fd274, %fd2252;
$L__BB0_305:
	mul.f64 	%fd2253, %fd2813, %fd2815;
	mov.f64 	%fd2254, 0d3FF0000000000000;
	sub.f64 	%fd2255, %fd2254, %fd2813;
	fma.rn.f64 	%fd2256, %fd2255, %fd380, %fd2253;
	fma.rn.f64 	%fd383, %fd2256, 0d3FDC71C6ECB8FB5F, %fd362;
	mul.f64 	%fd2257, %fd331, 0d3FEC64BF67897C15;
	mul.f64 	%fd2258, %fd2257, %fd283;
	fma.rn.f64 	%fd2259, %fd2258, 0d3FF71547652B82FE, 0d4338000000000000;
	{
	.reg .b32 %temp; 
	mov.b64 	{%r713, %temp}, %fd2259;
	}
	mov.f64 	%fd2260, 0dC338000000000000;
	add.rn.f64 	%fd2261, %fd2259, %fd2260;
	fma.rn.f64 	%fd2262, %fd2261, 0dBFE62E42FEFA39EF, %fd2258;
	fma.rn.f64 	%fd2263, %fd2261, 0dBC7ABC9E3B39803F, %fd2262;
	fma.rn.f64 	%fd2264, %fd2263, 0d3E5ADE1569CE2BDF, 0d3E928AF3FCA213EA;
	fma.rn.f64 	%fd2265, %fd2264, %fd2263, 0d3EC71DEE62401315;
	fma.rn.f64 	%fd2266, %fd2265, %fd2263, 0d3EFA01997C89EB71;
	fma.rn.f64 	%fd2267, %fd2266, %fd2263, 0d3F2A01A014761F65;
	fma.rn.f64 	%fd2268, %fd2267, %fd2263, 0d3F56C16C1852B7AF;
	fma.rn.f64 	%fd2269, %fd2268, %fd2263, 0d3F81111111122322;
	fma.rn.f64 	%fd2270, %fd2269, %fd2263, 0d3FA55555555502A1;
	fma.rn.f64 	%fd2271, %fd2270, %fd2263, 0d3FC5555555555511;
	fma.rn.f64 	%fd2272, %fd2271, %fd2263, 0d3FE000000000000B;
	fma.rn.f64 	%fd2273, %fd2272, %fd2263, 0d3FF0000000000000;
	fma.rn.f64 	%fd2274, %fd2273, %fd2263, 0d3FF0000000000000;
	{
	.reg .b32 %temp; 
	mov.b64 	{%r714, %temp}, %fd2274;
	}
	{
	.reg .b32 %temp; 
	mov.b64 	{%temp, %r715}, %fd2274;
	}
	shl.b32 	%r2239, %r713, 20;
	add.s32 	%r2240, %r2239, %r715;
	mov.b64 	%fd2816, {%r714, %r2240};
	{
	.reg .b32 %temp; 
	mov.b64 	{%temp, %r2241}, %fd2258;
	}
	mov.b32 	%f57, %r2241;
	abs.f32 	%f23, %f57;
	setp.lt.f32 	%p439, %f23, 0f4086232B;
	@%p439 bra 	$L__BB0_308;
	mul.f64 	%fd2275, %fd331, 0d3FEC64BF67897C15;
	mul.f64 	%fd2276, %fd2275, %fd283;
	setp.lt.f64 	%p440, %fd2276, 0d0000000000000000;
	add.f64 	%fd2277, %fd2276, 0d7FF0000000000000;
	selp.f64 	%fd2816, 0d0000000000000000, %fd2277, %p440;
	setp.geu.f32 	%p441, %f23, 0f40874800;
	@%p441 bra 	$L__BB0_308;
	shr.u32 	%r2242, %r713, 31;
	add.s32 	%r2243, %r713, %r2242;
	shr.s32 	%r2244, %r2243, 1;
	shl.b32 	%r2245, %r2244, 20;
	add.s32 	%r2246, %r715, %r2245;
	mov.b64 	%fd2278, {%r714, %r2246};
	sub.s32 	%r2247, %r713, %r2244;
	shl.b32 	%r2248, %r2247, 20;
	add.s32 	%r2249, %r2248, 1072693248;
	mov.b32 	%r2250, 0;
	mov.b64 	%fd2279, {%r2250, %r2249};
	mul.f64 	%fd2816, %fd2279, %fd2278;
$L__BB0_308:
	mul.f64 	%fd388, %fd332, %fd2816;
	mul.f64 	%fd2280, %fd331, 0d3FEC64BF67897C15;
	mul.f64 	%fd389, %fd2280, %fd334;
	fma.rn.f64 	%fd2281, %fd389, 0d3FF71547652B82FE, 0d4338000000000000;
	{
	.reg .b32 %temp; 
	mov.b64 	{%r716, %temp}, %fd2281;
	}
	mov.f64 	%fd2282, 0dC338000000000000;
	add.rn.f64 	%fd2283, %fd2281, %fd2282;
	fma.rn.f64 	%fd2284, %fd2283, 0dBFE62E42FEFA39EF, %fd389;
	fma.rn.f64 	%fd2285, %fd2283, 0dBC7ABC9E3B39803F, %fd2284;
	fma.rn.f64 	%fd2286, %fd2285, 0d3E5ADE1569CE2BDF, 0d3E928AF3FCA213EA;
	fma.rn.f64 	%fd2287, %fd2286, %fd2285, 0d3EC71DEE62401315;
	fma.rn.f64 	%fd2288, %fd2287, %fd2285, 0d3EFA01997C89EB71;
	fma.rn.f64 	%fd2289, %fd2288, %fd2285, 0d3F2A01A014761F65;
	fma.rn.f64 	%fd2290, %fd2289, %fd2285, 0d3F56C16C1852B7AF;
	fma.rn.f64 	%fd2291, %fd2290, %fd2285, 0d3F81111111122322;
	fma.rn.f64 	%fd2292, %fd2291, %fd2285, 0d3FA55555555502A1;
	fma.rn.f64 	%fd2293, %fd2292, %fd2285, 0d3FC5555555555511;
	fma.rn.f64 	%fd2294, %fd2293, %fd2285, 0d3FE000000000000B;
	fma.rn.f64 	%fd2295, %fd2294, %fd2285, 0d3FF0000000000000;
	fma.rn.f64 	%fd2296, %fd2295, %fd2285, 0d3FF0000000000000;
	{
	.reg .b32 %temp; 
	mov.b64 	{%r717, %temp}, %fd2296;
	}
	{
	.reg .b32 %temp; 
	mov.b64 	{%temp, %r718}, %fd2296;
	}
	shl.b32 	%r2251, %r716, 20;
	add.s32 	%r2252, %r2251, %r718;
	mov.b64 	%fd2817, {%r717, %r2252};
	{
	.reg .b32 %temp; 
	mov.b64 	{%temp, %r2253}, %fd389;
	}
	mov.b32 	%f58, %r2253;
	abs.f32 	%f24, %f58;
	setp.lt.f32 	%p442, %f24, 0f4086232B;
	@%p442 bra 	$L__BB0_311;
	setp.lt.f64 	%p443, %fd389, 0d0000000000000000;
	add.f64 	%fd2297, %fd389, 0d7FF0000000000000;
	selp.f64 	%fd2817, 0d0000000000000000, %fd2297, %p443;
	setp.geu.f32 	%p444, %f24, 0f40874800;
	@%p444 bra 	$L__BB0_311;
	shr.u32 	%r2254, %r716, 31;
	add.s32 	%r2255, %r716, %r2254;
	shr.s32 	%r2256, %r2255, 1;
	shl.b32 	%r2257, %r2256, 20;
	add.s32 	%r2258, %r718, %r2257;
	mov.b64 	%fd2298, {%r717, %r2258};
	sub.s32 	%r2259, %r716, %r2256;
	shl.b32 	%r2260, %r2259, 20;
	add.s32 	%r2261, %r2260, 1072693248;
	mov.b32 	%r2262, 0;
	mov.b64 	%fd2299, {%r2262, %r2261};
	mul.f64 	%fd2817, %fd2299, %fd2298;
$L__BB0_311:
	mul.f64 	%fd394, %fd333, %fd2817;
	mul.f64 	%fd2300, %fd331, 0d3FEC64BF67897C15;
	mul.f64 	%fd395, %fd2300, %fd336;
	fma.rn.f64 	%fd2301, %fd395, 0d3FF71547652B82FE, 0d4338000000000000;
	{
	.reg .b32 %temp; 
	mov.b64 	{%r719, %temp}, %fd2301;
	}
	mov.f64 	%fd2302, 0dC338000000000000;
	add.rn.f64 	%fd2303, %fd2301, %fd2302;
	fma.rn.f64 	%fd2304, %fd2303, 0dBFE62E42FEFA39EF, %fd395;
	fma.rn.f64 	%fd2305, %fd2303, 0dBC7ABC9E3B39803F, %fd2304;
	fma.rn.f64 	%fd2306, %fd2305, 0d3E5ADE1569CE2BDF, 0d3E928AF3FCA213EA;
	fma.rn.f64 	%fd2307, %fd2306, %fd2305, 0d3EC71DEE62401315;
	fma.rn.f64 	%fd2308, %fd2307, %fd2305, 0d3EFA01997C89EB71;
	fma.rn.f64 	%fd2309, %fd2308, %fd2305, 0d3F2A01A014761F65;
	fma.rn.f64 	%fd2310, %fd2309, %fd2305, 0d3F56C16C1852B7AF;
	fma.rn.f64 	%fd2311, %fd2310, %fd2305, 0d3F81111111122322;
	fma.rn.f64 	%fd2312, %fd2311, %fd2305, 0d3FA55555555502A1;
	fma.rn.f64 	%fd2313, %fd2312, %fd2305, 0d3FC5555555555511;
	fma.rn.f64 	%fd2314, %fd2313, %fd2305, 0d3FE000000000000B;
	fma.rn.f64 	%fd2315, %fd2314, %fd2305, 0d3FF0000000000000;
	fma.rn.f64 	%fd2316, %fd2315, %fd2305, 0d3FF0000000000000;
	{
	.reg .b32 %temp; 
	mov.b64 	{%r720, %temp}, %fd2316;
	}
	{
	.reg .b32 %temp; 
	mov.b64 	{%temp, %r721}, %fd2316;
	}
	shl.b32 	%r2263, %r719, 20;
	add.s32 	%r2264, %r2263, %r721;
	mov.b64 	%fd2818, {%r720, %r2264};
	{
	.reg .b32 %temp; 
	mov.b64 	{%temp, %r2265}, %fd395;
	}
	mov.b32 	%f59, %r2265;
	abs.f32 	%f25, %f59;
	setp.lt.f32 	%p445, %f25, 0f4086232B;
	@%p445 bra 	$L__BB0_314;
	setp.lt.f64 	%p446, %fd395, 0d0000000000000000;
	add.f64 	%fd2317, %fd395, 0d7FF0000000000000;
	selp.f64 	%fd2818, 0d0000000000000000, %fd2317, %p446;
	setp.geu.f32 	%p447, %f25, 0f40874800;
	@%p447 bra 	$L__BB0_314;
	shr.u32 	%r2266, %r719, 31;
	add.s32 	%r2267, %r719, %r2266;
	shr.s32 	%r2268, %r2267, 1;
	shl.b32 	%r2269, %r2268, 20;
	add.s32 	%r2270, %r721, %r2269;
	mov.b64 	%fd2318, {%r720, %r2270};
	sub.s32 	%r2271, %r719, %r2268;
	shl.b32 	%r2272, %r2271, 20;
	add.s32 	%r2273, %r2272, 1072693248;
	mov.b32 	%r2274, 0;
	mov.b64 	%fd2319, {%r2274, %r2273};
	mul.f64 	%fd2818, %fd2319, %fd2318;
$L__BB0_314:
	mul.f64 	%fd2320, %fd335, %fd2818;
	add.f64 	%fd2321, %fd388, %fd394;
	sub.f64 	%fd2322, %fd2321, %fd2320;
	neg.f64 	%fd2323, %fd2322;
	mul.f64 	%fd2324, %fd276, %fd2323;
	setp.lt.f64 	%p448, %fd274, 0d4000000000000000;
	selp.f64 	%fd2325, 0d4000000000000000, %fd274, %p448;
	div.rn.f64 	%fd400, %fd2324, %fd2325;
	fma.rn.f64 	%fd2326, %fd400, 0d3FF71547652B82FE, 0d4338000000000000;
	{
	.reg .b32 %temp; 
	mov.b64 	{%r722, %temp}, %fd2326;
	}
	mov.f64 	%fd2327, 0dC338000000000000;
	add.rn.f64 	%fd2328, %fd2326, %fd2327;
	fma.rn.f64 	%fd2329, %fd2328, 0dBFE62E42FEFA39EF, %fd400;
	fma.rn.f64 	%fd2330, %fd2328, 0dBC7ABC9E3B39803F, %fd2329;
	fma.rn.f64 	%fd2331, %fd2330, 0d3E5ADE1569CE2BDF, 0d3E928AF3FCA213EA;
	fma.rn.f64 	%fd2332, %fd2331, %fd2330, 0d3EC71DEE62401315;
	fma.rn.f64 	%fd2333, %fd2332, %fd2330, 0d3EFA01997C89EB71;
	fma.rn.f64 	%fd2334, %fd2333, %fd2330, 0d3F2A01A014761F65;
	fma.rn.f64 	%fd2335, %fd2334, %fd2330, 0d3F56C16C1852B7AF;
	fma.rn.f64 	%fd2336, %fd2335, %fd2330, 0d3F81111111122322;
	fma.rn.f64 	%fd2337, %fd2336, %fd2330, 0d3FA55555555502A1;
	fma.rn.f64 	%fd2338, %fd2337, %fd2330, 0d3FC5555555555511;
	fma.rn.f64 	%fd2339, %fd2338, %fd2330, 0d3FE000000000000B;
	fma.rn.f64 	%fd2340, %fd2339, %fd2330, 0d3FF0000000000000;
	fma.rn.f64 	%fd2341, %fd2340, %fd2330, 0d3FF0000000000000;
	{
	.reg .b32 %temp; 
	mov.b64 	{%r723, %temp}, %fd2341;
	}
	{
	.reg .b32 %temp; 
	mov.b64 	{%temp, %r724}, %fd2341;
	}
	shl.b32 	%r2275, %r722, 20;
	add.s32 	%r2276, %r2275, %r724;
	mov.b64 	%fd2819, {%r723, %r2276};
	{
	.reg .b32 %temp; 
	mov.b64 	{%temp, %r2277}, %fd400;
	}
	mov.b32 	%f60, %r2277;
	abs.f32 	%f26, %f60;
	setp.lt.f32 	%p449, %f26, 0f4086232B;
	@%p449 bra 	$L__BB0_317;
	setp.lt.f64 	%p450, %fd400, 0d0000000000000000;
	add.f64 	%fd2342, %fd400, 0d7FF0000000000000;
	selp.f64 	%fd2819, 0d0000000000000000, %fd2342, %p450;
	setp.geu.f32 	%p451, %f26, 0f40874800;
	@%p451 bra 	$L__BB0_317;
	shr.u32 	%r2278, %r722, 31;
	add.s32 	%r2279, %r722, %r2278;
	shr.s32 	%r2280, %r2279, 1;
	shl.b32 	%r2281, %r2280, 20;
	add.s32 	%r2282, %r724, %r2281;
	mov.b64 	%fd2343, {%r723, %r2282};
	sub.s32 	%r2283, %r722, %r2280;
	shl.b32 	%r2284, %r2283, 20;
	add.s32 	%r2285, %r2284, 1072693248;
	mov.b32 	%r2286, 0;
	mov.b64 	%fd2344, {%r2286, %r2285};
	mul.f64 	%fd2819, %fd2344, %fd2343;
$L__BB0_317:
	mov.f64 	%fd2345, 0d3FF0000000000000;
	sub.f64 	%fd2346, %fd2345, %fd2819;
	mul.f64 	%fd405, %fd274, %fd2346;
	mov.f64 	%fd2820, %fd405;
	@%p420 bra 	$L__BB0_319;
	setp.geu.f32 	%p453, %f14, 0f40874800;
	setp.lt.f32 	%p454, %f14, 0f4086232B;
	sub.f64 	%fd2347, %fd274, %fd405;
	selp.f64 	%fd2348, %fd339, %fd340, %p453;
	selp.f64 	%fd2349, %fd338, %fd2348, %p454;
	mov.f64 	%fd2350, 0d3FF0000000000000;
	sub.f64 	%fd2351, %fd2350, %fd2349;
	mul.f64 	%fd2352, %fd2347, %fd2351;
	div.rn.f64 	%fd2353, %fd2352, %fd341;
	sub.f64 	%fd2354, %fd2350, %fd2353;
	mul.f64 	%fd2820, %fd274, %fd2354;
$L__BB0_319:
	mul.f64 	%fd2355, %fd2818, %fd2820;
	mov.f64 	%fd2356, 0d3FF0000000000000;
	sub.f64 	%fd2357, %fd2356, %fd2818;
	fma.rn.f64 	%fd2358, %fd2357, %fd405, %fd2355;
	fma.rn.f64 	%fd2359, %fd2358, 0d3FD1C71C89A38251, %fd383;
	mul.f64 	%fd2360, %fd2359, %fd331;
	ld.local.f64 	%fd2361, [%rd490];
	fma.rn.f64 	%fd2793, %fd2360, %fd2361, %fd2793;
	add.s32 	%r2731, %r2731, 1;
	add.s64 	%rd490, %rd490, 8;
	add.s64 	%rd489, %rd489, 8;
	setp.ne.s32 	%p455, %r2731, 3;
	@%p455 bra 	$L__BB0_244;
	setp.neu.f64 	%p456, %fd2791, 0dC058C00000000000;
	add.f64 	%fd2362, %fd2791, 0d0000000000000000;
	selp.f64 	%fd2363, %fd2362, 0d0000000000000000, %p456;
	setp.neu.f64 	%p457, %fd252, 0dC058C00000000000;
	add.f64 	%fd2364, %fd2363, %fd252;
	selp.f64 	%fd2365, %fd2364, %fd2363, %p457;
	setp.neu.f64 	%p458, %fd2790, 0dC058C00000000000;
	add.f64 	%fd2366, %fd2365, %fd2790;
	selp.f64 	%fd2367, %fd2366, %fd2365, %p458;
	setp.neu.f64 	%p459, %fd2789, 0dC058C00000000000;
	add.f64 	%fd2368, %fd2367, %fd2789;
	selp.f64 	%fd2369, %fd2368, %fd2367, %p459;
	setp.neu.f64 	%p460, %fd2788, 0dC058C00000000000;
	add.f64 	%fd2370, %fd2369, %fd2788;
	selp.f64 	%fd2371, %fd2370, %fd2369, %p460;
	setp.neu.f64 	%p461, %fd2787, 0dC058C00000000000;
	add.f64 	%fd2372, %fd2371, %fd2787;
	selp.f64 	%fd2373, %fd2372, %fd2371, %p461;
	setp.neu.f64 	%p462, %fd2777, 0dC058C00000000000;
	selp.u32 	%r2287, 1, 0, %p462;
	selp.u32 	%r2288, 1, 0, %p461;
	selp.u32 	%r2289, 1, 0, %p460;
	selp.u32 	%r2290, 1, 0, %p459;
	selp.u32 	%r2291, 1, 0, %p458;
	selp.b32 	%r2292, 2, 1, %p456;
	selp.u32 	%r2293, 1, 0, %p456;
	selp.b32 	%r2294, %r2292, %r2293, %p457;
	add.s32 	%r2295, %r2294, %r2291;
	add.s32 	%r2296, %r2295, %r2290;
	add.s32 	%r2297, %r2296, %r2289;
	add.s32 	%r2298, %r2297, %r2288;
	add.s32 	%r2299, %r2298, %r2287;
	cvt.rn.f64.u32 	%fd2374, %r2299;
	add.f64 	%fd2375, %fd2373, %fd2777;
	selp.f64 	%fd2376, %fd2375, %fd2373, %p462;
	div.rn.f64 	%fd2377, %fd2376, %fd2374;
	setp.gtu.f64 	%p463, %fd2785, 0d4000000000000000;
	setp.ltu.f64 	%p464, %fd2785, 0d0000000000000000;
	setp.lt.s32 	%p465, %r558, 0;
	mul.f64 	%fd2378, %fd2793, %fd310;
	setp.ltu.f64 	%p466, %fd2377, 0d4008000000000000;
	selp.f64 	%fd2379, 0d0000000000000000, 0d3FF0000000000000, %p466;
	setp.gtu.f64 	%p467, %fd2377, 0d4008000000000000;
	setp.ltu.f64 	%p468, %fd2377, 0d0000000000000000;
	fma.rn.f64 	%fd2380, %fd2377, 0d3FD5555555555555, 0d0000000000000000;
	selp.f64 	%fd2381, %fd2379, %fd2380, %p468;
	selp.f64 	%fd2382, %fd2379, %fd2381, %p467;
	mul.f64 	%fd2383, %fd2378, %fd2382;
	mul.f64 	%fd2384, %fd2383, 0d403E000000000000;
	div.rn.f64 	%fd409, %fd2384, 0d4046000000000000;
	mul.f64 	%fd2385, %fd2780, 0d3F947AE147AE147B;
	fma.rn.f64 	%fd2386, %fd2783, 0d3F847AE147AE147B, %fd2385;
	fma.rn.f64 	%fd2387, %fd2782, 0d3F8EB851EB851EB8, %fd2386;
	fma.rn.f64 	%fd2388, %fd2781, 0d3F689374BC6A7EFA, %fd2387;
	setp.gtu.f64 	%p469, %fd2785, 0d0000000000000000;
	setp.ltu.f64 	%p470, %fd2785, 0d4000000000000000;
	selp.f64 	%fd2389, 0d0000000000000000, 0d3FF0000000000000, %p470;
	selp.f64 	%fd2390, %fd2389, 0d3FF0000000000000, %p469;
	add.f64 	%fd2391, %fd273, 0d3FF0000000000000;
	selp.f64 	%fd2392, %fd2390, %fd2391, %p464;
	selp.f64 	%fd2393, %fd2390, %fd2392, %p463;
	mul.f64 	%fd410, %fd2388, %fd2393;
	add.f64 	%fd2394, %fd267, 0dC039000000000000;
	div.rn.f64 	%fd2395, %fd2394, 0d4024000000000000;
	{
	.reg .b32 %temp; 
	mov.b64 	{%temp, %r726}, %fd2395;
	}
	shr.u32 	%r2300, %r726, 20;
	and.b32  	%r2301, %r2300, 2047;
	add.s32 	%r2302, %r2301, -1012;
	mov.b64 	%rd366, %fd2395;
	shl.b64 	%rd367, %rd366, %r2302;
	setp.eq.s64 	%p471, %rd367, -9223372036854775808;
	{ // callseq 11, 0
	.param .b64 param0;
	st.param.f64 	[param0], %fd2395;
	.param .b64 retval0;
	call.uni (retval0), 
	__internal_accurate_pow, 
	(
	param0
	);
	ld.param.f64 	%fd2396, [retval0];
	} // callseq 11
	neg.f64 	%fd2398, %fd2396;
	selp.f64 	%fd2399, %fd2398, %fd2396, %p471;
	selp.f64 	%fd2400, %fd2399, %fd2396, %p465;
	cvt.rzi.f64.f64 	%fd2401, %fd2395;
	setp.neu.f64 	%p472, %fd2395, %fd2401;
	selp.f64 	%fd2403, 0dFFF8000000000000, %fd2400, %p472;
	selp.f64 	%fd2821, %fd2403, %fd2400, %p465;
	add.f64 	%fd2404, %fd2395, 0d4000000000000000;
	{
	.reg .b32 %temp; 
	mov.b64 	{%temp, %r2303}, %fd2404;
	}
	and.b32  	%r2304, %r2303, 2146435072;
	setp.ne.s32 	%p473, %r2304, 2146435072;
	@%p473 bra 	$L__BB0_325;
	setp.num.f64 	%p474, %fd2395, %fd2395;
	@%p474 bra 	$L__BB0_323;
	mov.f64 	%fd2406, 0d4000000000000000;
	add.rn.f64 	%fd2821, %fd2406, %fd2395;
	bra.uni 	$L__BB0_325;
$L__BB0_323:
	abs.f64 	%fd2405, %fd2395;
	setp.neu.f64 	%p475, %fd2405, 0d7FF0000000000000;
	@%p475 bra 	$L__BB0_325;
	setp.lt.s32 	%p476, %r726, 0;
	selp.b32 	%r2305, 0, 2146435072, %p476;
	mov.b32 	%r2306, 0;
	mov.b64 	%fd2821, {%r2306, %r2305};
$L__BB0_325:
	setp.ltu.f64 	%p477, %fd2785, 0d3FE4CCCCCCCCCCCD;
	setp.gtu.f64 	%p478, %fd2785, 0d3FE4CCCCCCCCCCCD;
	setp.gtu.f64 	%p479, %fd2785, 0d4000000000000000;
	setp.ltu.f64 	%p480, %fd2785, 0d3FF0000000000000;
	setp.ltu.f64 	%p481, %fd2785, 0d0000000000000000;
	setp.gtu.f64 	%p482, %fd2785, 0d3FF0000000000000;
	setp.ltu.f64 	%p483, %fd2785, 0d4000000000000000;
	setp.eq.f64 	%p484, %fd2395, 0d0000000000000000;
	selp.f64 	%fd2407, 0d3FF0000000000000, %fd2821, %p484;
	mul.f64 	%fd2408, %fd410, %fd2407;
	setp.lt.f64 	%p485, %fd409, %fd2408;
	selp.f64 	%fd2409, %fd409, %fd2408, %p485;
	sub.f64 	%fd2410, %fd409, %fd2409;
	setp.le.f64 	%p486, %fd2785, 0d0000000000000000;
	selp.f64 	%fd2411, 0d3FE0000000000000, 0d0000000000000000, %p486;
	setp.gtu.f64 	%p487, %fd2785, 0d3FDB851EB851EB85;
	fma.rn.f64 	%fd2412, %fd2785, 0dBFBDC47711DC476F, 0d3FE0000000000000;
	selp.f64 	%fd2413, %fd2411, %fd2412, %p481;
	selp.f64 	%fd2414, %fd2411, %fd2413, %p487;
	setp.ltu.f64 	%p488, %fd2785, 0d3FDB851EB851EB85;
	add.f64 	%fd2415, %fd2785, 0dBFDB851EB851EB85;
	fma.rn.f64 	%fd2416, %fd2415, 0dBFCD1745D1745D14, 0d3FDCCCCCCCCCCCCD;
	selp.f64 	%fd2417, %fd2414, %fd2416, %p488;
	selp.f64 	%fd2418, %fd2414, %fd2417, %p478;
	setp.gtu.f64 	%p489, %fd2785, 0d3FE999999999999A;
	add.f64 	%fd2419, %fd2785, 0dBFE4CCCCCCCCCCCD;
	fma.rn.f64 	%fd2420, %fd2419, 0dBFC999999999999F, 0d3FD999999999999A;
	selp.f64 	%fd2421, %fd2418, %fd2420, %p477;
	selp.f64 	%fd2422, %fd2418, %fd2421, %p489;
	setp.gtu.f64 	%p490, %fd2785, 0d3FEB333333333333;
	setp.ltu.f64 	%p491, %fd2785, 0d3FE999999999999A;
	add.f64 	%fd2423, %fd2785, 0dBFE999999999999A;
	fma.rn.f64 	%fd2424, %fd2423, 0dC000000000000005, 0d3FD7AE147AE147AE;
	selp.f64 	%fd2425, %fd2422, %fd2424, %p491;
	selp.f64 	%fd2426, %fd2422, %fd2425, %p490;
	setp.gtu.f64 	%p492, %fd2785, 0d3FEFAE147AE147AE;
	setp.ltu.f64 	%p493, %fd2785, 0d3FEB333333333333;
	add.f64 	%fd2427, %fd2785, 0dBFEB333333333333;
	fma.rn.f64 	%fd2428, %fd2427, 0dBFF36DB6DB6DB6DB, 0d3FD147AE147AE148;
	selp.f64 	%fd2429, %fd2426, %fd2428, %p493;
	selp.f64 	%fd2430, %fd2426, %fd2429, %p492;
	setp.ltu.f64 	%p494, %fd2785, 0d3FEFAE147AE147AE;
	add.f64 	%fd2431, %fd2785, 0dBFEFAE147AE147AE;
	fma.rn.f64 	%fd2432, %fd2431, 0dC023FFFFFFFFFFFB, 0d3FB999999999999A;
	selp.f64 	%fd2433, %fd2430, %fd2432, %p494;
	selp.f64 	%fd2434, %fd2430, %fd2433, %p482;
	add.f64 	%fd2435, %fd2785, 0dBFF0000000000000;
	fma.rn.f64 	%fd2436, %fd2435, 0d0000000000000000, 0d0000000000000000;
	selp.f64 	%fd2437, %fd2434, %fd2436, %p480;
	selp.f64 	%fd2438, %fd2434, %fd2437, %p479;
	selp.f64 	%fd2439, 0d3FE4CCCCCCCCCCCD, 0d0000000000000000, %p486;
	setp.gtu.f64 	%p495, %fd2785, 0d3FD3D70A3D70A3D7;
	or.pred  	%p496, %p495, %p481;
	fma.rn.f64 	%fd2440, %fd2785, 0dBFC4A5294A5294AA, 0d3FE4CCCCCCCCCCCD;
	selp.f64 	%fd2441, %fd2439, %fd2440, %p496;
	setp.gtu.f64 	%p497, %fd2785, 0d3FE0F5C28F5C28F6;
	setp.ltu.f64 	%p498, %fd2785, 0d3FD3D70A3D70A3D7;
	or.pred  	%p499, %p497, %p498;
	add.f64 	%fd2442, %fd2785, 0dBFD3D70A3D70A3D7;
	fma.rn.f64 	%fd2443, %fd2442, 0dBFC1745D1745D178, 0d3FE3333333333333;
	selp.f64 	%fd2444, %fd2441, %fd2443, %p499;
	setp.ltu.f64 	%p500, %fd2785, 0d3FE0F5C28F5C28F6;
	or.pred  	%p501, %p489, %p500;
	add.f64 	%fd2445, %fd2785, 0dBFE0F5C28F5C28F6;
	fma.rn.f64 	%fd2446, %fd2445, 0dBFEA12F684BDA12E, 0d3FE23D70A3D70A3D;
	selp.f64 	%fd2447, %fd2444, %fd2446, %p501;
	setp.gtu.f64 	%p502, %fd2785, 0d3FEE147AE147AE14;
	or.pred  	%p503, %p502, %p491;
	fma.rn.f64 	%fd2448, %fd2423, 0dBFF8000000000004, 0d3FD6666666666666;
	selp.f64 	%fd2449, %fd2447, %fd2448, %p503;
	setp.ltu.f64 	%p504, %fd2785, 0d3FEE147AE147AE14;
	or.pred  	%p505, %p482, %p504;
	add.f64 	%fd2450, %fd2785, 0dBFEE147AE147AE14;
	fma.rn.f64 	%fd2451, %fd2450, 0dBFE5555555555551, 0d3FC1EB851EB851EC;
	selp.f64 	%fd2452, %fd2449, %fd2451, %p505;
	setp.gtu.f64 	%p506, %fd2785, 0d3FF3333333333333;
	or.pred  	%p507, %p506, %p480;
	fma.rn.f64 	%fd2453, %fd2435, 0dBFE0000000000001, 0d3FB999999999999A;
	selp.f64 	%fd2454, %fd2452, %fd2453, %p507;
	setp.gtu.f64 	%p508, %fd2785, 0d4000CCCCCCCCCCCD;
	setp.ltu.f64 	%p509, %fd2785, 0d3FF3333333333333;
	or.pred  	%p510, %p508, %p509;
	add.f64 	%fd2455, %fd2785, 0dBFF3333333333333;
	fma.rn.f64 	%fd2456, %fd2455, 0d0000000000000000, 0d0000000000000000;
	selp.f64 	%fd2457, %fd2454, %fd2456, %p510;
	selp.f64 	%fd2458, 0d3FD6666666666666, 0d0000000000000000, %p486;
	fma.rn.f64 	%fd2459, %fd2785, 0d3FC4A5294A5294AA, 0d3FD6666666666666;
	selp.f64 	%fd2460, %fd2458, %fd2459, %p496;
	fma.rn.f64 	%fd2461, %fd2442, 0d3FC1745D1745D16F, 0d3FD999999999999A;
	selp.f64 	%fd2462, %fd2460, %fd2461, %p499;
	fma.rn.f64 	%fd2463, %fd2445, 0d3FE8888888888889, 0d3FDB851EB851EB85;
	selp.f64 	%fd2464, %fd2462, %fd2463, %p501;
	fma.rn.f64 	%fd2465, %fd2423, 0dBFE3333333333335, 0d3FE4624DD2F1A9FC;
	selp.f64 	%fd2466, %fd2464, %fd2465, %p503;
	fma.rn.f64 	%fd2467, %fd2450, 0dC01E33333333332D, 0d3FE1B22D0E560419;
	selp.f64 	%fd2468, %fd2466, %fd2467, %p505;
	selp.f64 	%fd2469, %fd2468, %fd2453, %p507;
	selp.f64 	%fd2470, %fd2469, %fd2456, %p510;
	selp.f64 	%fd2471, 0d0000000000000000, 0d3FF0000000000000, %p483;
	setp.gtu.f64 	%p511, %fd2785, 0d3FE0000000000000;
	add.f64 	%fd2472, %fd273, 0d0000000000000000;
	selp.f64 	%fd2473, %fd2471, %fd2472, %p481;
	selp.f64 	%fd2474, %fd2471, %fd2473, %p511;
	setp.ltu.f64 	%p512, %fd2785, 0d3FE0000000000000;
	add.f64 	%fd2475, %fd2785, 0dBFE0000000000000;
	fma.rn.f64 	%fd2476, %fd2475, 0d3FA62FC962FC962F, 0d0000000000000000;
	selp.f64 	%fd2477, %fd2474, %fd2476, %p512;
	selp.f64 	%fd2478, %fd2474, %fd2477, %p489;
	fma.rn.f64 	%fd2479, %fd2423, 0d400150750750750B, 0d3F8A9FBE76C8B439;
	selp.f64 	%fd2480, %fd2478, %fd2479, %p503;
	fma.rn.f64 	%fd2481, %fd2450, 0d402022222222221E, 0d3FD4395810624DD3;
	selp.f64 	%fd2482, %fd2480, %fd2481, %p505;
	add.f64 	%fd2483, %fd2435, 0d3FE999999999999A;
	selp.f64 	%fd2484, %fd2482, %fd2483, %p507;
	setp.gtu.f64 	%p513, %fd2785, 0d3FF8000000000000;
	fma.rn.f64 	%fd2485, %fd2455, 0d0000000000000000, 0d3FF0000000000000;
	selp.f64 	%fd2486, %fd2484, %fd2485, %p509;
	selp.f64 	%fd2487, %fd2484, %fd2486, %p513;
	setp.ltu.f64 	%p514, %fd2785, 0d3FF8000000000000;
	add.f64 	%fd2488, %fd2785, 0dBFF8000000000000;
	fma.rn.f64 	%fd2489, %fd2488, 0d0000000000000000, 0d3FF0000000000000;
	selp.f64 	%fd2490, %fd2487, %fd2489, %p514;
	selp.f64 	%fd2491, %fd2487, %fd2490, %p479;
	div.rn.f64 	%fd2492, %fd2457, 0d3FE820C49BA5E354;
	div.rn.f64 	%fd2493, %fd2470, 0d3FE820C49BA5E354;
	add.f64 	%fd2494, %fd2492, %fd2493;
	div.rn.f64 	%fd2495, %fd2491, 0d3FE5E353F7CED917;
	add.f64 	%fd2496, %fd2494, %fd2495;
	mov.f64 	%fd2497, 0d3FF0000000000000;
	sub.f64 	%fd2498, %fd2497, %fd2438;
	div.rn.f64 	%fd2499, %fd2438, 0d3FE820C49BA5E354;
	fma.rn.f64 	%fd2500, %fd2498, %fd2496, %fd2499;
	rcp.rn.f64 	%fd2501, %fd2500;
	mul.f64 	%fd2502, %fd2410, %fd2501;
	mul.f64 	%fd2503, %fd2438, %fd2502;
	selp.f64 	%fd2504, 0d0000000000000000, 0d3F947AE147AE147B, %p483;
	selp.f64 	%fd2505, %fd2504, %fd2472, %p481;
	selp.f64 	%fd2506, %fd2504, %fd2505, %p513;
	setp.gtu.f64 	%p515, %fd2785, 0d3FF80068DB8BAC71;
	fma.rn.f64 	%fd2507, %fd2488, 0d4069000000000307, 0d0000000000000000;
	selp.f64 	%fd2508, %fd2506, %fd2507, %p514;
	selp.f64 	%fd2509, %fd2506, %fd2508, %p515;
	setp.ltu.f64 	%p516, %fd2785, 0d3FF80068DB8BAC71;
	add.f64 	%fd2510, %fd2785, 0dBFF80068DB8BAC71;
	fma.rn.f64 	%fd2511, %fd2510, 0d0000000000000000, 0d3F947AE147AE147B;
	selp.f64 	%fd2512, %fd2509, %fd2511, %p516;
	selp.f64 	%fd2513, %fd2509, %fd2512, %p479;
	mul.f64 	%fd2514, %fd2783, %fd2513;
	sub.f64 	%fd416, %fd2503, %fd2514;
	mul.f64 	%fd2515, %fd2498, %fd2502;
	mul.f64 	%fd2516, %fd2470, %fd2515;
	mul.f64 	%fd2517, %fd2782, %fd2513;
	sub.f64 	%fd417, %fd2516, %fd2517;
	mul.f64 	%fd418, %fd2491, %fd2515;
	mul.f64 	%fd2830, %fd2457, %fd2515;
	mov.f64 	%fd2518, 0d400999999999999A;
	div.rn.f64 	%fd2519, %fd2518, %fd275;
	sub.f64 	%fd2520, %fd331, %fd2519;
	mul.f64 	%fd2521, %fd2520, 0d3F9EB851EB851EB8;
	div.rn.f64 	%fd2522, %fd2521, %fd2519;
	setp.lt.f64 	%p517, %fd2522, 0d0000000000000000;
	setp.gt.f64 	%p518, %fd2522, 0d3F9EB851EB851EB8;
	selp.f64 	%fd2523, 0d3F9EB851EB851EB8, %fd2522, %p518;
	selp.f64 	%fd2524, 0d0000000000000000, %fd2523, %p517;
	mul.f64 	%fd2823, %fd2780, %fd2524;
	add.f64 	%fd2525, %fd2784, 0dBFF0000000000000;
	cvt.rzi.s32.f64 	%r2742, %fd2525;
	cvt.s64.s32 	%rd491, %r2742;
	mul.wide.s32 	%rd369, %r2742, 8;
	add.s64 	%rd370, %rd4, %rd369;
	ld.local.f64 	%fd2526, [%rd370];
	setp.leu.f64 	%p519, %fd2823, %fd2526;
	setp.gt.s32 	%p623, %r2742, -1;
	setp.lt.s32 	%p520, %r2742, 0;
	or.pred  	%p521, %p520, %p519;
	@%p521 bra 	$L__BB0_328;
	mov.u32 	%r2741, %r2742;
$L__BB0_327:
	mul.wide.u32 	%rd371, %r2741, 8;
	add.s64 	%rd372, %rd4, %rd371;
	ld.local.f64 	%fd2527, [%rd372];
	sub.f64 	%fd2823, %fd2823, %fd2527;
	setp.ne.s32 	%p623, %r2741, 0;
	add.s32 	%r729, %r2741, -1;
	cvt.s64.s32 	%rd491, %r729;
	mul.wide.s32 	%rd373, %r2741, 8;
	add.s64 	%rd374, %rd4, %rd373;
	ld.local.f64 	%fd2528, [%rd374+-8];
	setp.gt.f64 	%p522, %fd2823, %fd2528;
	and.pred  	%p523, %p623, %p522;
	mov.u32 	%r2741, %r729;
	@%p523 bra 	$L__BB0_327;
$L__BB0_328:
	setp.ltu.f64 	%p524, %fd2785, 0d3FE999999999999A;
	setp.gtu.f64 	%p525, %fd2785, 0d3FE999999999999A;
	setp.ltu.f64 	%p526, %fd2785, 0d3FF0000000000000;
	setp.ltu.f64 	%p527, %fd2785, 0d0000000000000000;
	setp.gtu.f64 	%p528, %fd2785, 0d3FF0000000000000;
	setp.gtu.f64 	%p529, %fd2785, 0d0000000000000000;
	shl.b64 	%rd375, %rd491, 3;
	add.s64 	%rd376, %rd3, %rd375;
	ld.local.f64 	%fd2529, [%rd376];
	setp.gt.f64 	%p530, %fd2529, %fd250;
	setp.gt.f64 	%p531, %fd2823, 0d0000000000000000;
	selp.f64 	%fd2530, 0d0000000000000000, %fd2823, %p530;
	selp.f64 	%fd2531, %fd2530, %fd2823, %p531;
	selp.f64 	%fd2826, %fd2531, %fd2823, %p623;
	add.f64 	%fd425, %fd267, 0dC02E000000000000;
	div.rn.f64 	%fd2532, %fd425, 0d4034000000000000;
	setp.lt.f64 	%p532, %fd2532, 0d0000000000000000;
	selp.f64 	%fd426, 0d0000000000000000, %fd2532, %p532;
	selp.f64 	%fd2533, 0d0000000000000000, 0d3F726E978D4FDF3B, %p529;
	setp.ltu.f64 	%p533, %fd2785, 0d400028F5C28F5C29;
	selp.f64 	%fd2534, %fd2533, 0d3F5D7DBF487FCB92, %p533;
	setp.gtu.f64 	%p534, %fd2785, 0d3FC47AE147AE147B;
	fma.rn.f64 	%fd2535, %fd2785, 0dBF7EB851EB851EB6, 0d3F726E978D4FDF3B;
	selp.f64 	%fd2536, %fd2534, %fd2535, %p527;
	selp.f64 	%fd2537, %fd2534, %fd2536, %p534;
	setp.gtu.f64 	%p535, %fd2785, 0d3FE3851EB851EB85;
	setp.ltu.f64 	%p536, %fd2785, 0d3FC47AE147AE147B;
	add.f64 	%fd2538, %fd2785, 0dBFC47AE147AE147B;
	fma.rn.f64 	%fd2539, %fd2538, 0dBF45D867C3ECE2A4, 0d3F6B089A02752546;
	selp.f64 	%fd2540, %fd2537, %fd2539, %p536;
	selp.f64 	%fd2541, %fd2537, %fd2540, %p535;
	setp.ltu.f64 	%p537, %fd2785, 0d3FE3851EB851EB85;
	add.f64 	%fd2542, %fd2785, 0dBFE3851EB851EB85;
	fma.rn.f64 	%fd2543, %fd2542, 0dBF413F0E8D34472F, 0d3F689374BC6A7EFA;
	selp.f64 	%fd2544, %fd2541, %fd2543, %p537;
	selp.f64 	%fd2545, %fd2541, %fd2544, %p525;
	add.f64 	%fd2546, %fd2785, 0dBFE999999999999A;
	fma.rn.f64 	%fd2547, %fd2546, 0dBF60624DD2F1A9FA, 0d3F67C1BDA5119CE0;
	selp.f64 	%fd2548, %fd2545, %fd2547, %p524;
	selp.f64 	%fd2549, %fd2545, %fd2548, %p528;
	setp.gtu.f64 	%p538, %fd2785, 0d3FF8CCCCCCCCCCCD;
	add.f64 	%fd2550, %fd2785, 0dBFF0000000000000;
	fma.rn.f64 	%fd2551, %fd2550, 0dBF27D4CE4A19B17F, 0d3F647AE147AE147B;
	selp.f64 	%fd2552, %fd2549, %fd2551, %p526;
	selp.f64 	%fd2553, %fd2549, %fd2552, %p538;
	setp.gtu.f64 	%p539, %fd2785, 0d400028F5C28F5C29;
	setp.ltu.f64 	%p540, %fd2785, 0d3FF8CCCCCCCCCCCD;
	add.f64 	%fd2554, %fd2785, 0dBFF8CCCCCCCCCCCD;
	fma.rn.f64 	%fd2555, %fd2554, 0dBF54EA6E3E4FBDC3, 0d3F63A92A30553261;
	selp.f64 	%fd2556, %fd2553, %fd2555, %p540;
	selp.f64 	%fd2824, %fd2553, %fd2556, %p539;
	setp.geu.f64 	%p541, %fd2779, 0d4018000000000000;
	@%p541 bra 	$L__BB0_330;
	setp.lt.f64 	%p542, %fd425, 0d0000000000000000;
	selp.f64 	%fd2557, 0d0000000000000000, %fd425, %p542;
	mul.f64 	%fd2558, %fd2779, 0d3F7CAC083126E979;
	mul.f64 	%fd2825, %fd2558, %fd2557;
	mul.f64 	%fd2559, %fd2830, %fd2824;
	setp.lt.f64 	%p543, %fd2825, %fd2559;
	selp.f64 	%fd2560, %fd2825, %fd2559, %p543;
	setp.gt.f64 	%p544, %fd2830, 0d0000000000000000;
	div.rn.f64 	%fd2561, %fd2560, %fd2830;
	selp.f64 	%fd2824, %fd2561, %fd2824, %p544;
$L__BB0_330:
	setp.lt.s32 	%p545, %r2742, 0;
	add.f64 	%fd2562, %fd2785, %fd2792;
	setp.ge.f64 	%p546, %fd2562, 0d3FF0000000000000;
	setp.eq.f64 	%p547, %fd2786, 0dC058C00000000000;
	and.pred  	%p548, %p547, %p546;
	cvt.rn.f64.s32 	%fd2563, %r2730;
	sub.f64 	%fd2564, %fd2563, %fd249;
	selp.f64 	%fd2786, %fd2564, %fd2786, %p548;
	selp.f64 	%fd2785, 0d3FF0000000000000, %fd2562, %p548;
	setp.leu.f64 	%p549, %fd2826, 0d0000000000000000;
	or.pred  	%p550, %p549, %p545;
	@%p550 bra 	$L__BB0_331;
	bra.uni 	$L__BB0_346;
$L__BB0_331:
	mul.wide.s32 	%rd384, %r2742, 8;
	add.s64 	%rd385, %rd3, %rd384;
	ld.local.f64 	%fd2567, [%rd385];
	setp.ltu.f64 	%p555, %fd2567, %fd250;
	setp.lt.s32 	%p556, %r2742, 0;
	or.pred  	%p557, %p556, %p555;
	@%p557 bra 	$L__BB0_333;
$L__BB0_332:
	mul.wide.u32 	%rd386, %r2742, 8;
	add.s64 	%rd387, %rd4, %rd386;
	mov.b64 	%rd388, 0;
	st.local.u64 	[%rd387], %rd388;
	add.s32 	%r735, %r2742, -1;
	setp.ne.s32 	%p558, %r2742, 0;
	mul.wide.s32 	%rd389, %r2742, 8;
	add.s64 	%rd390, %rd3, %rd389;
	ld.local.f64 	%fd2568, [%rd390+-8];
	setp.ge.f64 	%p559, %fd2568, %fd250;
	and.pred  	%p560, %p558, %p559;
	mov.u32 	%r2742, %r735;
	@%p560 bra 	$L__BB0_332;
$L__BB0_333:
	add.s32 	%r737, %r2742, 1;
	cvt.rn.f64.s32 	%fd2569, %r2742;
	cvt.rzi.s32.f64 	%r738, %fd2569;
	setp.lt.s32 	%p561, %r738, 0;
	@%p561 bra 	$L__BB0_340;
	and.b32  	%r2307, %r738, 3;
	setp.eq.s32 	%p562, %r2307, 3;
	mov.u32 	%r2745, %r738;
	@%p562 bra 	$L__BB0_338;
	mul.wide.u32 	%rd391, %r738, 8;
	add.s64 	%rd392, %rd4, %rd391;
	ld.local.f64 	%fd2570, [%rd392];
	st.local.f64 	[%rd392+8], %fd2570;
	add.s64 	%rd393, %rd2, %rd391;
	ld.local.f64 	%fd2571, [%rd393];
	st.local.f64 	[%rd393+8], %fd2571;
	add.s64 	%rd394, %rd3, %rd391;
	ld.local.f64 	%fd2572, [%rd394];
	add.f64 	%fd2573, %fd426, %fd2572;
	st.local.f64 	[%rd394+8], %fd2573;
	add.s32 	%r2745, %r738, -1;
	and.b32  	%r2308, %r738, 3;
	setp.eq.s32 	%p563, %r2308, 0;
	@%p563 bra 	$L__BB0_338;
	add.s32 	%r2309, %r738, -1;
	mul.wide.u32 	%rd395, %r2309, 8;
	add.s64 	%rd396, %rd4, %rd395;
	ld.local.f64 	%fd2574, [%rd396];
	mul.wide.u32 	%rd397, %r738, 8;
	add.s64 	%rd398, %rd4, %rd397;
	st.local.f64 	[%rd398], %fd2574;
	add.s64 	%rd399, %rd2, %rd395;
	ld.local.f64 	%fd2575, [%rd399];
	add.s64 	%rd400, %rd2, %rd397;
	st.local.f64 	[%rd400], %fd2575;
	add.s64 	%rd401, %rd3, %rd395;
	ld.local.f64 	%fd2576, [%rd401];
	add.f64 	%fd2577, %fd426, %fd2576;
	add.s64 	%rd402, %rd3, %rd397;
	st.local.f64 	[%rd402], %fd2577;
	add.s32 	%r2745, %r738, -2;
	and.b32  	%r2310, %r738, 3;
	setp.eq.s32 	%p564, %r2310, 1;
	@%p564 bra 	$L__BB0_338;
	add.s32 	%r2311, %r738, -2;
	mul.wide.u32 	%rd403, %r2311, 8;
	add.s64 	%rd404, %rd4, %rd403;
	ld.local.f64 	%fd2578, [%rd404];
	add.s32 	%r2312, %r738, -1;
	mul.wide.u32 	%rd405, %r2312, 8;
	add.s64 	%rd406, %rd4, %rd405;
	st.local.f64 	[%rd406], %fd2578;
	add.s64 	%rd407, %rd2, %rd403;
	ld.local.f64 	%fd2579, [%rd407];
	add.s64 	%rd408, %rd2, %rd405;
	st.local.f64 	[%rd408], %fd2579;
	add.s64 	%rd409, %rd3, %rd403;
	ld.local.f64 	%fd2580, [%rd409];
	add.f64 	%fd2581, %fd426, %fd2580;
	add.s64 	%rd410, %rd3, %rd405;
	st.local.f64 	[%rd410], %fd2581;
	add.s32 	%r2745, %r738, -3;
$L__BB0_338:
	setp.lt.u32 	%p565, %r738, 3;
	@%p565 bra 	$L__BB0_340;
$L__BB0_339:
	mul.wide.u32 	%rd411, %r2745, 8;
	add.s64 	%rd412, %rd4, %rd411;
	ld.local.f64 	%fd2582, [%rd412];
	st.local.f64 	[%rd412+8], %fd2582;
	add.s64 	%rd413, %rd2, %rd411;
	ld.local.f64 	%fd2583, [%rd413];
	st.local.f64 	[%rd413+8], %fd2583;
	add.s64 	%rd414, %rd3, %rd411;
	ld.local.f64 	%fd2584, [%rd414];
	add.f64 	%fd2585, %fd426, %fd2584;
	st.local.f64 	[%rd414+8], %fd2585;
	add.s32 	%r2313, %r2745, -1;
	mul.wide.u32 	%rd415, %r2313, 8;
	add.s64 	%rd416, %rd4, %rd415;
	ld.local.f64 	%fd2586, [%rd416];
	st.local.f64 	[%rd412], %fd2586;
	add.s64 	%rd417, %rd2, %rd415;
	ld.local.f64 	%fd2587, [%rd417];
	st.local.f64 	[%rd413], %fd2587;
	add.s64 	%rd418, %rd3, %rd415;
	ld.local.f64 	%fd2588, [%rd418];
	add.f64 	%fd2589, %fd426, %fd2588;
	st.local.f64 	[%rd414], %fd2589;
	add.s32 	%r2314, %r2745, -2;
	mul.wide.u32 	%rd419, %r2314, 8;
	add.s64 	%rd420, %rd4, %rd419;
	ld.local.f64 	%fd2590, [%rd420];
	st.local.f64 	[%rd416], %fd2590;
	add.s64 	%rd421, %rd2, %rd419;
	ld.local.f64 	%fd2591, [%rd421];
	st.local.f64 	[%rd417], %fd2591;
	add.s64 	%rd422, %rd3, %rd419;
	ld.local.f64 	%fd2592, [%rd422];
	add.f64 	%fd2593, %fd426, %fd2592;
	st.local.f64 	[%rd418], %fd2593;
	add.s32 	%r2315, %r2745, -3;
	mul.wide.u32 	%rd423, %r2315, 8;
	add.s64 	%rd424, %rd4, %rd423;
	ld.local.f64 	%fd2594, [%rd424];
	st.local.f64 	[%rd420], %fd2594;
	add.s64 	%rd425, %rd2, %rd423;
	ld.local.f64 	%fd2595, [%rd425];
	st.local.f64 	[%rd421], %fd2595;
	add.s64 	%rd426, %rd3, %rd423;
	ld.local.f64 	%fd2596, [%rd426];
	add.f64 	%fd2597, %fd426, %fd2596;
	st.local.f64 	[%rd422], %fd2597;
	add.s32 	%r744, %r2745, -4;
	setp.gt.s32 	%p566, %r2745, 3;
	mov.u32 	%r2745, %r744;
	@%p566 bra 	$L__BB0_339;
$L__BB0_340:
	cvt.rn.f64.s32 	%fd2599, %r737;
	add.f64 	%fd2600, %fd2599, 0d3FF0000000000000;
	st.local.f64 	[%rd4], %fd2830;
	st.local.f64 	[%rd2], %fd2824;
	mov.b64 	%rd427, 0;
	st.local.u64 	[%rd3], %rd427;
	setp.leu.f64 	%p567, %fd2600, 0d0000000000000000;
	mov.f64 	%fd2829, 0d0000000000000000;
	@%p567 bra 	$L__BB0_343;
	mov.f64 	%fd2829, 0d0000000000000000;
	mov.b32 	%r2747, 0;
$L__BB0_342:
	mul.wide.u32 	%rd428, %r2747, 8;
	add.s64 	%rd429, %rd4, %rd428;
	ld.local.f64 	%fd2602, [%rd429];
	add.s64 	%rd430, %rd2, %rd428;
	ld.local.f64 	%fd2603, [%rd430];
	fma.rn.f64 	%fd2829, %fd2602, %fd2603, %fd2829;
	add.s32 	%r2747, %r2747, 1;
	cvt.rn.f64.u32 	%fd2604, %r2747;
	add.s32 	%r2317, %r2742, 1;
	cvt.rn.f64.s32 	%fd2605, %r2317;
	add.f64 	%fd2606, %fd2605, 0d3FF0000000000000;
	setp.gt.f64 	%p568, %fd2606, %fd2604;
	@%p568 bra 	$L__BB0_342;
$L__BB0_343:
	mov.f64 	%fd2831, 0d0000000000000000;
	mov.b32 	%r2748, 0;
$L__BB0_344:
	setp.gt.f64 	%p569, %fd2830, 0d0000000000000000;
	add.f64 	%fd2608, %fd2831, %fd2830;
	selp.f64 	%fd2780, %fd2608, %fd2831, %p569;
	setp.eq.s32 	%p570, %r2748, 364;
	@%p570 bra 	$L__BB0_350;
	mul.wide.u32 	%rd431, %r2748, 8;
	add.s64 	%rd432, %rd4, %rd431;
	ld.local.f64 	%fd2609, [%rd432+8];
	setp.gt.f64 	%p571, %fd2609, 0d0000000000000000;
	add.f64 	%fd2610, %fd2780, %fd2609;
	selp.f64 	%fd2611, %fd2610, %fd2780, %p571;
	ld.local.f64 	%fd2612, [%rd432+16];
	setp.gt.f64 	%p572, %fd2612, 0d0000000000000000;
	add.f64 	%fd2613, %fd2611, %fd2612;
	selp.f64 	%fd2614, %fd2613, %fd2611, %p572;
	ld.local.f64 	%fd2615, [%rd432+24];
	setp.gt.f64 	%p573, %fd2615, 0d0000000000000000;
	add.f64 	%fd2616, %fd2614, %fd2615;
	selp.f64 	%fd2831, %fd2616, %fd2614, %p573;
	add.s32 	%r2748, %r2748, 4;
	ld.local.f64 	%fd2830, [%rd432+32];
	bra.uni 	$L__BB0_344;
$L__BB0_346:
	mul.wide.u32 	%rd377, %r2742, 8;
	add.s64 	%rd378, %rd4, %rd377;
	ld.local.f64 	%fd435, [%rd378];
	setp.ltu.f64 	%p551, %fd2826, %fd435;
	@%p551 bra 	$L__BB0_348;
	sub.f64 	%fd2826, %fd2826, %fd435;
	mul.wide.u32 	%rd379, %r2742, 8;
	add.s64 	%rd380, %rd4, %rd379;
	mov.b64 	%rd381, 0;
	st.local.u64 	[%rd380], %rd381;
	add.s32 	%r2742, %r2742, -1;
	bra.uni 	$L__BB0_349;
$L__BB0_348:
	sub.f64 	%fd2566, %fd435, %fd2826;
	mul.wide.u32 	%rd382, %r2742, 8;
	add.s64 	%rd383, %rd4, %rd382;
	st.local.f64 	[%rd383], %fd2566;
	mov.f64 	%fd2826, 0d0000000000000000;
$L__BB0_349:
	setp.gt.f64 	%p552, %fd2826, 0d0000000000000000;
	setp.gt.s32 	%p553, %r2742, -1;
	and.pred  	%p554, %p552, %p553;
	@%p554 bra 	$L__BB0_346;
	bra.uni 	$L__BB0_331;
$L__BB0_350:
	add.f64 	%fd2783, %fd2783, %fd416;
	add.f64 	%fd2782, %fd2782, %fd417;
	add.f64 	%fd2781, %fd2781, %fd418;
	mul.wide.s32 	%rd433, %r2730, 8;
	add.s64 	%rd434, %rd5, %rd433;
	st.local.f64 	[%rd434+8], %fd2829;
	add.s32 	%r2319, %r2742, 1;
	cvt.rn.f64.s32 	%fd2617, %r2319;
	add.f64 	%fd2784, %fd2617, 0d3FF0000000000000;
	setp.gt.f64 	%p574, %fd2784, 0d4076C00000000000;
	setp.ge.f64 	%p575, %fd2785, 0d4000000000000000;
	or.pred  	%p576, %p574, %p575;
	@%p576 bra 	$L__BB0_354;
	ld.local.f64 	%fd2832, [%rd5];
	mov.f64 	%fd2833, 0d0000000000000000;
	mov.b32 	%r2749, 0;
$L__BB0_352:
	mul.wide.u32 	%rd435, %r2749, 8;
	add.s64 	%rd436, %rd5, %rd435;
	ld.local.f64 	%fd2620, [%rd436+8];
	setp.gt.f64 	%p577, %fd2620, %fd2832;
	selp.f64 	%fd2621, %fd2620, %fd2833, %p577;
	ld.local.f64 	%fd2622, [%rd436+16];
	setp.gt.f64 	%p578, %fd2622, %fd2620;
	selp.f64 	%fd2623, %fd2622, %fd2621, %p578;
	ld.local.f64 	%fd2624, [%rd436+24];
	setp.gt.f64 	%p579, %fd2624, %fd2622;
	selp.f64 	%fd2625, %fd2624, %fd2623, %p579;
	add.s32 	%r2749, %r2749, 4;
	ld.local.f64 	%fd2832, [%rd436+32];
	setp.gt.f64 	%p580, %fd2832, %fd2624;
	selp.f64 	%fd2833, %fd2832, %fd2625, %p580;
	setp.ne.s32 	%p581, %r2749, 364;
	@%p581 bra 	$L__BB0_352;
	add.s32 	%r751, %r2730, 1;
	setp.gtu.f64 	%p582, %fd2833, 0d3F60624DD2F1A9FC;
	setp.leu.f64 	%p583, %fd2785, 0d3FE0000000000000;
	or.pred  	%p584, %p583, %p582;
	setp.lt.s32 	%p585, %r2730, 364;
	and.pred  	%p586, %p584, %p585;
	add.f64 	%fd2779, %fd2779, %fd2825;
	mov.u32 	%r2730, %r751;
	mov.f64 	%fd2791, %fd252;
	@%p586 bra 	$L__BB0_240;
$L__BB0_354:
	ld.param.u64 	%rd475, [_Z3psoPdS_S_S_S_lS__param_0];
	cvta.to.global.u64 	%rd41, %rd475;
	ld.global.f64 	%fd2627, [%rd41+80];
	cvt.rzi.s32.f64 	%r2322, %fd2627;
	mul.wide.s32 	%rd437, %r2322, 8;
	add.s64 	%rd438, %rd5, %rd437;
	ld.local.f64 	%fd456, [%rd438];
	ld.global.f64 	%fd2628, [%rd41+88];
	cvt.rzi.s32.f64 	%r2323, %fd2628;
	mul.wide.s32 	%rd439, %r2323, 8;
	add.s64 	%rd440, %rd5, %rd439;
	ld.local.f64 	%fd457, [%rd440];
	ld.global.f64 	%fd2629, [%rd41+96];
	cvt.rzi.s32.f64 	%r2324, %fd2629;
	mul.wide.s32 	%rd441, %r2324, 8;
	add.s64 	%rd442, %rd5, %rd441;
	ld.local.f64 	%fd458, [%rd442];
	ld.global.f64 	%fd2630, [%rd41+104];
	cvt.rzi.s32.f64 	%r2325, %fd2630;
	mul.wide.s32 	%rd443, %r2325, 8;
	add.s64 	%rd444, %rd5, %rd443;
	ld.local.f64 	%fd459, [%rd444];
	and.b32  	%r2326, %r2729, 1;
	setp.eq.b32 	%p587, %r2326, 1;
	@%p587 bra 	$L__BB0_356;
	sub.f64 	%fd2631, %fd2, %fd456;
	sub.f64 	%fd2632, %fd3, %fd457;
	mul.f64 	%fd2633, %fd2632, %fd2632;
	fma.rn.f64 	%fd2634, %fd2631, %fd2631, %fd2633;
	sub.f64 	%fd2635, %fd4, %fd458;
	fma.rn.f64 	%fd2636, %fd2635, %fd2635, %fd2634;
	sub.f64 	%fd2637, %fd5, %fd459;
	fma.rn.f64 	%fd2638, %fd2637, %fd2637, %fd2636;
	sqrt.rn.f64 	%fd2639, %fd2638;
	mul.f64 	%fd2640, %fd2639, 0d3FD0000000000000;
	shr.u32 	%r2327, %r2729, 1;
	mul.wide.u32 	%rd445, %r2327, 8;
	add.s64 	%rd446, %rd8, %rd445;
	st.local.f64 	[%rd446], %fd2640;
$L__BB0_356:
	add.s32 	%r2729, %r2729, 1;
	setp.ne.s32 	%p588, %r2729, 20;
	@%p588 bra 	$L__BB0_238;
	ld.local.f64 	%fd460, [%rd8];
	setp.ltu.f64 	%p589, %fd2774, %fd460;
	@%p589 bra 	$L__BB0_359;
	st.local.f64 	[%rd13], %fd460;
	ld.local.f64 	%fd2641, [%rd11];
	st.local.f64 	[%rd12], %fd2641;
	mov.f64 	%fd2774, %fd460;
$L__BB0_359:
	ld.local.f64 	%fd462, [%rd8+8];
	setp.ltu.f64 	%p590, %fd2773, %fd462;
	@%p590 bra 	$L__BB0_361;
	st.local.f64 	[%rd13+8], %fd462;
	ld.local.f64 	%fd2642, [%rd11+16];
	st.local.f64 	[%rd12+8], %fd2642;
	mov.f64 	%fd2773, %fd462;
$L__BB0_361:
	ld.local.f64 	%fd464, [%rd8+16];
	setp.ltu.f64 	%p591, %fd2772, %fd464;
	@%p591 bra 	$L__BB0_363;
	st.local.f64 	[%rd13+16], %fd464;
	ld.local.f64 	%fd2643, [%rd11+32];
	st.local.f64 	[%rd12+16], %fd2643;
	mov.f64 	%fd2772, %fd464;
$L__BB0_363:
	ld.local.f64 	%fd466, [%rd8+24];
	setp.ltu.f64 	%p592, %fd2771, %fd466;
	@%p592 bra 	$L__BB0_365;
	st.local.f64 	[%rd13+24], %fd466;
	ld.local.f64 	%fd2644, [%rd11+48];
	st.local.f64 	[%rd12+24], %fd2644;
	mov.f64 	%fd2771, %fd466;
$L__BB0_365:
	ld.local.f64 	%fd468, [%rd8+32];
	setp.ltu.f64 	%p593, %fd2770, %fd468;
	@%p593 bra 	$L__BB0_367;
	st.local.f64 	[%rd13+32], %fd468;
	ld.local.f64 	%fd2645, [%rd11+64];
	st.local.f64 	[%rd12+32], %fd2645;
	mov.f64 	%fd2770, %fd468;
$L__BB0_367:
	ld.local.f64 	%fd470, [%rd8+40];
	setp.ltu.f64 	%p594, %fd2769, %fd470;
	@%p594 bra 	$L__BB0_369;
	st.local.f64 	[%rd13+40], %fd470;
	ld.local.f64 	%fd2646, [%rd11+80];
	st.local.f64 	[%rd12+40], %fd2646;
	mov.f64 	%fd2769, %fd470;
$L__BB0_369:
	ld.local.f64 	%fd472, [%rd8+48];
	setp.ltu.f64 	%p595, %fd2768, %fd472;
	@%p595 bra 	$L__BB0_371;
	st.local.f64 	[%rd13+48], %fd472;
	ld.local.f64 	%fd2647, [%rd11+96];
	st.local.f64 	[%rd12+48], %fd2647;
	mov.f64 	%fd2768, %fd472;
$L__BB0_371:
	ld.local.f64 	%fd474, [%rd8+56];
	setp.ltu.f64 	%p596, %fd2767, %fd474;
	@%p596 bra 	$L__BB0_373;
	st.local.f64 	[%rd13+56], %fd474;
	ld.local.f64 	%fd2648, [%rd11+112];
	st.local.f64 	[%rd12+56], %fd2648;
	mov.f64 	%fd2767, %fd474;
$L__BB0_373:
	ld.local.f64 	%fd476, [%rd8+64];
	setp.ltu.f64 	%p597, %fd2766, %fd476;
	@%p597 bra 	$L__BB0_375;
	st.local.f64 	[%rd13+64], %fd476;
	ld.local.f64 	%fd2649, [%rd11+128];
	st.local.f64 	[%rd12+64], %fd2649;
	mov.f64 	%fd2766, %fd476;
$L__BB0_375:
	ld.local.f64 	%fd478, [%rd8+72];
	setp.ltu.f64 	%p598, %fd2765, %fd478;
	@%p598 bra 	$L__BB0_377;
	st.local.f64 	[%rd13+72], %fd478;
	ld.local.f64 	%fd2650, [%rd11+144];
	st.local.f64 	[%rd12+72], %fd2650;
	mov.f64 	%fd2765, %fd478;
$L__BB0_377:
	setp.gt.f64 	%p599, %fd2774, %fd2773;
	selp.b32 	%r2328, 1, %r2728, %p599;
	selp.f64 	%fd2651, %fd2773, %fd2774, %p599;
	setp.gt.f64 	%p600, %fd2651, %fd2772;
	selp.b32 	%r2329, 2, %r2328, %p600;
	selp.f64 	%fd2652, %fd2772, %fd2651, %p600;
	setp.gt.f64 	%p601, %fd2652, %fd2771;
	selp.b32 	%r2330, 3, %r2329, %p601;
	selp.f64 	%fd2653, %fd2771, %fd2652, %p601;
	setp.gt.f64 	%p602, %fd2653, %fd2770;
	selp.b32 	%r2331, 4, %r2330, %p602;
	selp.f64 	%fd2654, %fd2770, %fd2653, %p602;
	setp.gt.f64 	%p603, %fd2654, %fd2769;
	selp.b32 	%r2332, 5, %r2331, %p603;
	selp.f64 	%fd2655, %fd2769, %fd2654, %p603;
	setp.gt.f64 	%p604, %fd2655, %fd2768;
	selp.b32 	%r2333, 6, %r2332, %p604;
	selp.f64 	%fd2656, %fd2768, %fd2655, %p604;
	setp.gt.f64 	%p605, %fd2656, %fd2767;
	selp.b32 	%r2334, 7, %r2333, %p605;
	selp.f64 	%fd2657, %fd2767, %fd2656, %p605;
	setp.gt.f64 	%p606, %fd2657, %fd2766;
	selp.b32 	%r2335, 8, %r2334, %p606;
	selp.f64 	%fd2658, %fd2766, %fd2657, %p606;
	setp.gt.f64 	%p607, %fd2658, %fd2765;
	selp.b32 	%r2728, 9, %r2335, %p607;
	mul.wide.s32 	%rd447, %r2728, 8;
	add.s64 	%rd448, %rd13, %rd447;
	ld.local.f64 	%fd480, [%rd448];
	setp.ltu.f64 	%p608, %fd248, %fd480;
	mov.f64 	%fd2776, %fd248;
	@%p608 bra 	$L__BB0_379;
	ld.param.u64 	%rd486, [_Z3psoPdS_S_S_S_lS__param_6];
	add.s64 	%rd450, %rd12, %rd447;
	ld.local.f64 	%fd2845, [%rd450];
	cvta.to.global.u64 	%rd451, %rd486;
	mov.u32 	%r2336, %ntid.x;
	mov.u32 	%r2337, %ctaid.x;
	mov.u32 	%r2338, %tid.x;
	mad.lo.s32 	%r2339, %r2336, %r2337, %r2338;
	mul.wide.s32 	%rd452, %r2339, 8;
	add.s64 	%rd453, %rd451, %rd452;
	st.global.f64 	[%rd453], %fd2845;
	ld.global.f64 	%fd2844, [%rd41+48];
	mov.f64 	%fd2776, %fd480;
$L__BB0_379:
	ld.global.f64 	%fd2659, [%rd41+56];
	sub.f64 	%fd2660, %fd2659, %fd2844;
	div.rn.f64 	%fd2661, %fd2660, 0d402C000000000000;
	add.s32 	%r2341, %r2727, -1;
	cvt.rn.f64.s32 	%fd2662, %r2341;
	fma.rn.f64 	%fd2663, %fd2661, %fd2662, %fd2844;
	mul.wide.u32 	%rd454, %r2727, 8;
	add.s64 	%rd455, %rd14, %rd454;
	st.local.f64 	[%rd455], %fd2663;
	ld.global.f64 	%fd486, [%rd41+32];
	ld.global.f64 	%fd487, [%rd41+40];
	ld.global.f64 	%fd488, [%rd41+16];
	ld.global.f64 	%fd489, [%rd41+24];
	mov.b32 	%r2756, 0;
$L__BB0_380:
	mul.wide.u32 	%rd456, %r2756, 8;
	add.s64 	%rd457, %rd12, %rd456;
	ld.local.f64 	%fd2664, [%rd457];
	shr.u32 	%r2342, %r2726, 2;
	xor.b32  	%r2343, %r2342, %r2726;
	shl.b32 	%r2344, %r2722, 4;
	shl.b32 	%r2345, %r2343, 1;
	xor.b32  	%r2346, %r2345, %r2344;
	xor.b32  	%r2347, %r2346, %r2343;
	xor.b32  	%r2348, %r2347, %r2722;
	add.s32 	%r2349, %r2721, %r2348;
	add.s32 	%r2350, %r2349, 362437;
	shr.u32 	%r2351, %r2725, 2;
	xor.b32  	%r2352, %r2351, %r2725;
	shl.b32 	%r2353, %r2348, 4;
	shl.b32 	%r2354, %r2352, 1;
	xor.b32  	%r2355, %r2354, %r2353;
	xor.b32  	%r2356, %r2355, %r2352;
	xor.b32  	%r2357, %r2356, %r2348;
	add.s32 	%r2358, %r2721, %r2357;
	add.s32 	%r2359, %r2358, 724874;
	cvt.u64.u32 	%rd458, %r2350;
	mul.wide.u32 	%rd459, %r2359, 2097152;
	xor.b64  	%rd460, %rd459, %rd458;
	cvt.rn.f64.u64 	%fd2665, %rd460;
	fma.rn.f64 	%fd2666, %fd2665, 0d3CA0000000000000, 0d3C90000000000000;
	shr.u32 	%r2360, %r2724, 2;
	xor.b32  	%r2361, %r2360, %r2724;
	shl.b32 	%r2362, %r2357, 4;
	shl.b32 	%r2363, %r2361, 1;
	xor.b32  	%r2364, %r2363, %r2362;
	xor.b32  	%r2365, %r2364, %r2361;
	xor.b32  	%r2366, %r2365, %r2357;
	add.s32 	%r2367, %r2721, %r2366;
	add.s32 	%r2368, %r2367, 1087311;
	shr.u32 	%r2369, %r2723, 2;
	xor.b32  	%r2370, %r2369, %r2723;
	shl.b32 	%r2371, %r2366, 4;
	shl.b32 	%r2372, %r2370, 1;
	xor.b32  	%r2373, %r2372, %r2371;
	xor.b32  	%r2374, %r2373, %r2370;
	xor.b32  	%r2726, %r2374, %r2366;
	add.s32 	%r2375, %r2721, %r2726;
	add.s32 	%r2376, %r2375, 1449748;
	cvt.u64.u32 	%rd461, %r2368;
	mul.wide.u32 	%rd462, %r2376, 2097152;
	xor.b64  	%rd463, %rd462, %rd461;
	cvt.rn.f64.u64 	%fd2667, %rd463;
	fma.rn.f64 	%fd2668, %fd2667, 0d3CA0000000000000, 0d3C90000000000000;
	mul.f64 	%fd2669, %fd2666, %fd486;
	mul.f64 	%fd2670, %fd487, %fd2668;
	add.s64 	%rd464, %rd14, %rd456;
	ld.local.f64 	%fd2671, [%rd464];
	add.s64 	%rd465, %rd10, %rd456;
	ld.local.v2.f64 	{%fd2672, %fd2673}, [%rd465];
	add.s64 	%rd466, %rd11, %rd456;
	ld.local.v2.f64 	{%fd2674, %fd2675}, [%rd466];
	sub.f64 	%fd2676, %fd2664, %fd2674;
	mul.f64 	%fd2677, %fd2669, %fd2676;
	fma.rn.f64 	%fd2678, %fd2671, %fd2672, %fd2677;
	sub.f64 	%fd2679, %fd2845, %fd2674;
	fma.rn.f64 	%fd2680, %fd2670, %fd2679, %fd2678;
	setp.lt.f64 	%p609, %fd2680, %fd229;
	setp.lt.f64 	%p610, %fd1, %fd2680;
	selp.f64 	%fd2681, %fd1, %fd2680, %p610;
	selp.f64 	%fd2682, %fd229, %fd2681, %p609;
	add.f64 	%fd2683, %fd2674, %fd2682;
	setp.gt.f64 	%p611, %fd488, %fd2683;
	setp.lt.f64 	%p612, %fd489, %fd2683;
	selp.f64 	%fd2684, %fd489, %fd2683, %p612;
	selp.f64 	%fd2685, %fd488, %fd2684, %p611;
	shr.u32 	%r2377, %r2722, 2;
	xor.b32  	%r2378, %r2377, %r2722;
	shl.b32 	%r2379, %r2726, 4;
	shl.b32 	%r2380, %r2378, 1;
	xor.b32  	%r2381, %r2380, %r2379;
	xor.b32  	%r2382, %r2381, %r2378;
	xor.b32  	%r2725, %r2382, %r2726;
	add.s32 	%r2383, %r2721, %r2725;
	add.s32 	%r2384, %r2383, 1812185;
	shr.u32 	%r2385, %r2348, 2;
	xor.b32  	%r2386, %r2385, %r2348;
	shl.b32 	%r2387, %r2725, 4;
	shl.b32 	%r2388, %r2386, 1;
	xor.b32  	%r2389, %r2388, %r2387;
	xor.b32  	%r2390, %r2389, %r2386;
	xor.b32  	%r2724, %r2390, %r2725;
	add.s32 	%r2391, %r2721, %r2724;
	add.s32 	%r2392, %r2391, 2174622;
	cvt.u64.u32 	%rd467, %r2384;
	mul.wide.u32 	%rd468, %r2392, 2097152;
	xor.b64  	%rd469, %rd468, %rd467;
	cvt.rn.f64.u64 	%fd2686, %rd469;
	fma.rn.f64 	%fd2687, %fd2686, 0d3CA0000000000000, 0d3C90000000000000;
	shr.u32 	%r2393, %r2357, 2;
	xor.b32  	%r2394, %r2393, %r2357;
	shl.b32 	%r2395, %r2724, 4;
	shl.b32 	%r2396, %r2394, 1;
	xor.b32  	%r2397, %r2396, %r2395;
	xor.b32  	%r2398, %r2397, %r2394;
	xor.b32  	%r2723, %r2398, %r2724;
	add.s32 	%r2399, %r2721, %r2723;
	add.s32 	%r2400, %r2399, 2537059;
	shr.u32 	%r2401, %r2366, 2;
	xor.b32  	%r2402, %r2401, %r2366;
	shl.b32 	%r2403, %r2723, 4;
	shl.b32 	%r2404, %r2402, 1;
	xor.b32  	%r2405, %r2404, %r2403;
	xor.b32  	%r2406, %r2405, %r2402;
	xor.b32  	%r2722, %r2406, %r2723;
	add.s32 	%r2721, %r2721, 2899496;
	add.s32 	%r2407, %r2722, %r2721;
	cvt.u64.u32 	%rd470, %r2400;
	mul.wide.u32 	%rd471, %r2407, 2097152;
	xor.b64  	%rd472, %rd471, %rd470;
	cvt.rn.f64.u64 	%fd2688, %rd472;
	fma.rn.f64 	%fd2689, %fd2688, 0d3CA0000000000000, 0d3C90000000000000;
	mul.f64 	%fd2690, %fd2687, %fd486;
	mul.f64 	%fd2691, %fd487, %fd2689;
	ld.local.f64 	%fd2692, [%rd464+8];
	sub.f64 	%fd2693, %fd2664, %fd2675;
	mul.f64 	%fd2694, %fd2690, %fd2693;
	fma.rn.f64 	%fd2695, %fd2692, %fd2673, %fd2694;
	sub.f64 	%fd2696, %fd2845, %fd2675;
	fma.rn.f64 	%fd2697, %fd2691, %fd2696, %fd2695;
	setp.lt.f64 	%p613, %fd2697, %fd229;
	setp.lt.f64 	%p614, %fd1, %fd2697;
	selp.f64 	%fd2698, %fd1, %fd2697, %p614;
	selp.f64 	%fd2699, %fd229, %fd2698, %p613;
	st.local.v2.f64 	[%rd465], {%fd2682, %fd2699};
	add.f64 	%fd2700, %fd2675, %fd2699;
	setp.gt.f64 	%p615, %fd488, %fd2700;
	setp.lt.f64 	%p616, %fd489, %fd2700;
	selp.f64 	%fd2701, %fd489, %fd2700, %p616;
	selp.f64 	%fd2702, %fd488, %fd2701, %p615;
	st.local.v2.f64 	[%rd466], {%fd2685, %fd2702};
	add.s32 	%r2756, %r2756, 2;
	setp.ne.s32 	%p617, %r2756, 20;
	@%p617 bra 	$L__BB0_380;
	ld.param.u64 	%rd476, [_Z3psoPdS_S_S_S_lS__param_0];
	sub.f64 	%fd2704, %fd248, %fd2776;
	abs.f64 	%fd490, %fd2704;
	cvta.to.global.u64 	%rd42, %rd476;
	ld.global.f64 	%fd491, [%rd42+64];
	setp.gt.f64 	%p618, %fd490, %fd491;
	mov.f64 	%fd2847, 0d0000000000000000;
	@%p618 bra 	$L__BB0_384;
	setp.gtu.f64 	%p619, %fd490, %fd491;
	mov.f64 	%fd2847, %fd247;
	@%p619 bra 	$L__BB0_384;
	add.f64 	%fd2847, %fd247, 0d3FF0000000000000;
	ld.global.f64 	%fd2705, [%rd42+72];
	setp.ge.f64 	%p620, %fd2847, %fd2705;
	@%p620 bra 	$L__BB0_385;
$L__BB0_384:
	add.s32 	%r2727, %r2727, 1;
	setp.ne.s32 	%p621, %r2727, 15;
	@%p621 bra 	$L__BB0_237;
$L__BB0_385:
	ret;

}
.func  (.param .align 16 .b8 func_retval0[16]) __internal_trig_reduction_slowpathd(
	.param .b64 __internal_trig_reduction_slowpathd_param_0
)
{
	.local .align 8 .b8 	__local_depot1[40];
	.reg .b64 	%SP;
	.reg .b64 	%SPL;
	.reg .pred 	%p<10>;
	.reg .b32 	%r<47>;
	.reg .b64 	%rd<74>;
	.reg .b64 	%fd<5>;

	mov.u64 	%SPL, __local_depot1;
	ld.param.f64 	%fd4, [__internal_trig_reduction_slowpathd_param_0];
	add.u64 	%rd1, %SPL, 0;
	{
	.reg .b32 %temp; 
	mov.b64 	{%temp, %r1}, %fd4;
	}
	shr.u32 	%r2, %r1, 20;
	and.b32  	%r3, %r2, 2047;
	setp.eq.s32 	%p1, %r3, 2047;
	mov.b32 	%r46, 0;
	@%p1 bra 	$L__BB1_9;
	add.s32 	%r20, %r3, -1024;
	mov.b64 	%rd20, %fd4;
	shl.b64 	%rd2, %rd20, 11;
	shr.u32 	%r4, %r20, 6;
	sub.s32 	%r45, 15, %r4;
	sub.s32 	%r21, 19, %r4;
	setp.lt.u32 	%p2, %r20, 128;
	selp.b32 	%r6, 18, %r21, %p2;
	setp.ge.s32 	%p3, %r45, %r6;
	mov.b64 	%rd70, 0;
	@%p3 bra 	$L__BB1_4;
	add.s32 	%r23, %r6, %r4;
	neg.s32 	%r43, %r23;
	or.b64  	%rd3, %rd2, -9223372036854775808;
	mov.b64 	%rd70, 0;
	mov.b32 	%r42, 0;
	mov.u64 	%rd25, __cudart_i2opi_d;
	mov.u32 	%r44, %r45;
$L__BB1_3:
	.pragma "nounroll";
	mul.wide.s32 	%rd22, %r42, 8;
	add.s64 	%rd23, %rd1, %rd22;
	mul.wide.s32 	%rd24, %r44, 8;
	add.s64 	%rd26, %rd25, %rd24;
	ld.global.nc.u64 	%rd27, [%rd26];
	{
	.reg .u32 %r0, %r1, %r2, %r3, %alo, %ahi, %blo, %bhi, %clo, %chi;
	mov.b64 	{%alo,%ahi}, %rd27;
	mov.b64 	{%blo,%bhi}, %rd3;
	mov.b64 	{%clo,%chi}, %rd70;
	mad.lo.cc.u32 	%r0, %alo, %blo, %clo;
	madc.hi.cc.u32 	%r1, %alo, %blo, %chi;
	madc.hi.u32 	%r2, %alo, %bhi, 0;
	mad.lo.cc.u32 	%r1, %alo, %bhi, %r1;
	madc.hi.cc.u32 	%r2, %ahi, %blo, %r2;
	madc.hi.u32 	%r3, %ahi, %bhi, 0;
	mad.lo.cc.u32 	%r1, %ahi, %blo, %r1;
	madc.lo.cc.u32 	%r2, %ahi, %bhi, %r2;
	addc.u32 	%r3, %r3, 0;
	mov.b64 	%rd28, {%r0,%r1};
	mov.b64 	%rd70, {%r2,%r3};
	}
	st.local.u64 	[%rd23], %rd28;
	add.s32 	%r44, %r44, 1;
	add.s32 	%r43, %r43, 1;
	add.s32 	%r42, %r42, 1;
	setp.ne.s32 	%p4, %r43, -15;
	mov.u32 	%r45, %r6;
	@%p4 bra 	$L__BB1_3;
$L__BB1_4:
	cvt.s64.s32 	%rd29, %r45;
	cvt.u64.u32 	%rd30, %r4;
	add.s64 	%rd31, %rd30, %rd29;
	shl.b64 	%rd32, %rd31, 3;
	add.s64 	%rd33, %rd1, %rd32;
	st.local.u64 	[%rd33+-120], %rd70;
	and.b32  	%r15, %r2, 63;
	ld.local.u64 	%rd72, [%rd1+16];
	ld.local.u64 	%rd71, [%rd1+24];
	setp.eq.s32 	%p5, %r15, 0;
	@%p5 bra 	$L__BB1_6;
	shl.b64 	%rd34, %rd71, %r15;
	shr.u64 	%rd35, %rd72, 1;
	xor.b32  	%r24, %r15, 63;
	shr.u64 	%rd36, %rd35, %r24;
	or.b64  	%rd71, %rd34, %rd36;
	ld.local.u64 	%rd37, [%rd1+8];
	shl.b64 	%rd38, %rd72, %r15;
	shr.u64 	%rd39, %rd37, 1;
	shr.u64 	%rd40, %rd39, %r24;
	or.b64  	%rd72, %rd38, %rd40;
$L__BB1_6:
	and.b32  	%r25, %r1, -2147483648;
	shr.u64 	%rd41, %rd71, 62;
	cvt.u32.u64 	%r26, %rd41;
	mov.b64 	{%r27, %r28}, %rd71;
	mov.b64 	{%r29, %r30}, %rd72;
	shf.l.wrap.b32 	%r31, %r30, %r27, 2;
	shf.l.wrap.b32 	%r32, %r27, %r28, 2;
	mov.b64 	%rd42, {%r31, %r32};
	shl.b64 	%rd43, %rd72, 2;
	shr.u64 	%rd44, %rd42, 63;
	cvt.u32.u64 	%r33, %rd44;
	add.s32 	%r34, %r33, %r26;
	setp.eq.s32 	%p6, %r25, 0;
	neg.s32 	%r35, %r34;
	selp.b32 	%r46, %r34, %r35, %p6;
	setp.gt.s64 	%p7, %rd42, -1;
	mov.b64 	%rd45, 0;
	{
	.reg .u32 %r0, %r1, %r2, %r3, %a0, %a1, %a2, %a3, %b0, %b1, %b2, %b3;
	mov.b64 	{%a0,%a1}, %rd45;
	mov.b64 	{%a2,%a3}, %rd45;
	mov.b64 	{%b0,%b1}, %rd43;
	mov.b64 	{%b2,%b3}, %rd42;
	sub.cc.u32 	%r0, %a0, %b0;
	subc.cc.u32 	%r1, %a1, %b1;
	subc.cc.u32 	%r2, %a2, %b2;
	subc.u32 	%r3, %a3, %b3;
	mov.b64 	%rd46, {%r0,%r1};
	mov.b64 	%rd47, {%r2,%r3};
	}
	xor.b32  	%r36, %r25, -2147483648;
	selp.b64 	%rd73, %rd42, %rd47, %p7;
	selp.b64 	%rd14, %rd43, %rd46, %p7;
	selp.b32 	%r17, %r25, %r36, %p7;
	clz.b64 	%r37, %rd73;
	cvt.u64.u32 	%rd15, %r37;
	setp.eq.s32 	%p8, %r37, 0;
	@%p8 bra 	$L__BB1_8;
	cvt.u32.u64 	%r38, %rd15;
	and.b32  	%r39, %r38, 63;
	shl.b64 	%rd48, %rd73, %r39;
	shr.u64 	%rd49, %rd14, 1;
	not.b32 	%r40, %r38;
	and.b32  	%r41, %r40, 63;
	shr.u64 	%rd50, %rd49, %r41;
	or.b64  	%rd73, %rd48, %rd50;
$L__BB1_8:
	mov.b64 	%rd51, -3958705157555305931;
	{
	.reg .u32 %r0, %r1, %r2, %r3, %alo, %ahi, %blo, %bhi;
	mov.b64 	{%alo,%ahi}, %rd73;
	mov.b64 	{%blo,%bhi}, %rd51;
	mul.lo.u32 	%r0, %alo, %blo;
	mul.hi.u32 	%r1, %alo, %blo;
	mad.lo.cc.u32 	%r1, %alo, %bhi, %r1;
	madc.hi.u32 	%r2, %alo, %bhi, 0;
	mad.lo.cc.u32 	%r1, %ahi, %blo, %r1;
	madc.hi.cc.u32 	%r2, %ahi, %blo, %r2;
	madc.hi.u32 	%r3, %ahi, %bhi, 0;
	mad.lo.cc.u32 	%r2, %ahi, %bhi, %r2;
	addc.u32 	%r3, %r3, 0;
	mov.b64 	%rd52, {%r0,%r1};
	mov.b64 	%rd53, {%r2,%r3};
	}
	setp.gt.s64 	%p9, %rd53, 0;
	{
	.reg .u32 %r0, %r1, %r2, %r3, %a0, %a1, %a2, %a3, %b0, %b1, %b2, %b3;
	mov.b64 	{%a0,%a1}, %rd52;
	mov.b64 	{%a2,%a3}, %rd53;
	mov.b64 	{%b0,%b1}, %rd52;
	mov.b64 	{%b2,%b3}, %rd53;
	add.cc.u32 	%r0, %a0, %b0;
	addc.cc.u32 	%r1, %a1, %b1;
	addc.cc.u32 	%r2, %a2, %b2;
	addc.u32 	%r3, %a3, %b3;
	mov.b64 	%rd54, {%r0,%r1};
	mov.b64 	%rd55, {%r2,%r3};
	}
	selp.b64 	%rd56, %rd55, %rd53, %p9;
	selp.s64 	%rd57, -1, 0, %p9;
	sub.s64 	%rd58, %rd57, %rd15;
	cvt.u64.u32 	%rd59, %r17;
	shl.b64 	%rd60, %rd59, 32;
	add.s64 	%rd61, %rd56, 1;
	shr.u64 	%rd62, %rd61, 10;
	add.s64 	%rd63, %rd62, 1;
	shr.u64 	%rd64, %rd63, 1;
	shl.b64 	%rd65, %rd58, 52;
	add.s64 	%rd66, %rd65, %rd64;
	add.s64 	%rd67, %rd66, 4602678819172646912;
	or.b64  	%rd68, %rd67, %rd60;
	mov.b64 	%fd4, %rd68;
$L__BB1_9:
	st.param.f64 	[func_retval0], %fd4;
	st.param.b32 	[func_retval0+8], %r46;
	ret;

}
.func  (.param .b64 func_retval0) __internal_accurate_pow(
	.param .b64 __internal_accurate_pow_param_0
)
{
	.reg .pred 	%p<8>;
	.reg .b32 	%r<46>;
	.reg .b32 	%f<3>;
	.reg .b64 	%fd<109>;

	ld.param.f64 	%fd10, [__internal_accurate_pow_param_0];
	mov.f64 	%fd11, 0d4000000000000000;
	{
	.reg .b32 %temp; 
	mov.b64 	{%temp, %r8}, %fd11;
	}
	{
	.reg .b32 %temp; 
	mov.b64 	{%r9, %temp}, %fd11;
	}
	shr.u32 	%r10, %r8, 20;
	setp.lt.u32 	%p1, %r8, 1048576;
	mov.f64 	%fd12, 0d4360000000000000;
	{
	.reg .b32 %temp; 
	mov.b64 	{%temp, %r11}, %fd12;
	}
	{
	.reg .b32 %temp; 
	mov.b64 	{%r12, %temp}, %fd12;
	}
	shr.u32 	%r13, %r11, 20;
	add.s32 	%r14, %r13, -54;
	selp.b32 	%r15, %r12, %r9, %p1;
	selp.b32 	%r16, %r11, %r8, %p1;
	selp.b32 	%r1, %r14, %r10, %p1;
	add.s32 	%r45, %r1, -1023;
	and.b32  	%r17, %r16, -2146435073;
	or.b32  	%r18, %r17, 1072693248;
	mov.b64 	%fd107, {%r15, %r18};
	setp.lt.u32 	%p2, %r18, 1073127583;
	@%p2 bra 	$L__BB2_2;
	{
	.reg .b32 %temp; 
	mov.b64 	{%r19, %temp}, %fd107;
	}
	{
	.reg .b32 %temp; 
	mov.b64 	{%temp, %r20}, %fd107;
	}
	add.s32 	%r21, %r20, -1048576;
	mov.b64 	%fd107, {%r19, %r21};
	add.s32 	%r45, %r1, -1022;
$L__BB2_2:
	add.f64 	%fd13, %fd107, 0dBFF0000000000000;
	add.f64 	%fd14, %fd107, 0d3FF0000000000000;
	rcp.approx.ftz.f64 	%fd15, %fd14;
	neg.f64 	%fd16, %fd14;
	fma.rn.f64 	%fd17, %fd16, %fd15, 0d3FF0000000000000;
	fma.rn.f64 	%fd18, %fd17, %fd17, %fd17;
	fma.rn.f64 	%fd19, %fd18, %fd15, %fd15;
	mul.f64 	%fd20, %fd13, %fd19;
	fma.rn.f64 	%fd21, %fd13, %fd19, %fd20;
	mul.f64 	%fd22, %fd21, %fd21;
	fma.rn.f64 	%fd23, %fd22, 0d3EB0F5FF7D2CAFE2, 0d3ED0F5D241AD3B5A;
	fma.rn.f64 	%fd24, %fd23, %fd22, 0d3EF3B20A75488A3F;
	fma.rn.f64 	%fd25, %fd24, %fd22, 0d3F1745CDE4FAECD5;
	fma.rn.f64 	%fd26, %fd25, %fd22, 0d3F3C71C7258A578B;
	fma.rn.f64 	%fd27, %fd26, %fd22, 0d3F6249249242B910;
	fma.rn.f64 	%fd28, %fd27, %fd22, 0d3F89999999999DFB;
	sub.f64 	%fd29, %fd13, %fd21;
	add.f64 	%fd30, %fd29, %fd29;
	neg.f64 	%fd31, %fd21;
	fma.rn.f64 	%fd32, %fd31, %fd13, %fd30;
	mul.f64 	%fd33, %fd19, %fd32;
	fma.rn.f64 	%fd34, %fd22, %fd28, 0d3FB5555555555555;
	mov.f64 	%fd35, 0d3FB5555555555555;
	sub.f64 	%fd36, %fd35, %fd34;
	fma.rn.f64 	%fd37, %fd22, %fd28, %fd36;
	add.f64 	%fd38, %fd37, 0dBC46A4CB00B9E7B0;
	add.f64 	%fd39, %fd34, %fd38;
	sub.f64 	%fd40, %fd34, %fd39;
	add.f64 	%fd41, %fd38, %fd40;
	mul.rn.f64 	%fd42, %fd21, %fd21;
	neg.f64 	%fd43, %fd42;
	fma.rn.f64 	%fd44, %fd21, %fd21, %fd43;
	{
	.reg .b32 %temp; 
	mov.b64 	{%r22, %temp}, %fd33;
	}
	{
	.reg .b32 %temp; 
	mov.b64 	{%temp, %r23}, %fd33;
	}
	add.s32 	%r24, %r23, 1048576;
	mov.b64 	%fd45, {%r22, %r24};
	fma.rn.f64 	%fd46, %fd21, %fd45, %fd44;
	mul.rn.f64 	%fd47, %fd42, %fd21;
	neg.f64 	%fd48, %fd47;
	fma.rn.f64 	%fd49, %fd42, %fd21, %fd48;
	fma.rn.f64 	%fd50, %fd42, %fd33, %fd49;
	fma.rn.f64 	%fd51, %fd46, %fd21, %fd50;
	mul.rn.f64 	%fd52, %fd39, %fd47;
	neg.f64 	%fd53, %fd52;
	fma.rn.f64 	%fd54, %fd39, %fd47, %fd53;
	fma.rn.f64 	%fd55, %fd39, %fd51, %fd54;
	fma.rn.f64 	%fd56, %fd41, %fd47, %fd55;
	add.f64 	%fd57, %fd52, %fd56;
	sub.f64 	%fd58, %fd52, %fd57;
	add.f64 	%fd59, %fd56, %fd58;
	add.f64 	%fd60, %fd21, %fd57;
	sub.f64 	%fd61, %fd21, %fd60;
	add.f64 	%fd62, %fd57, %fd61;
	add.f64 	%fd63, %fd59, %fd62;
	add.f64 	%fd64, %fd33, %fd63;
	add.f64 	%fd65, %fd60, %fd64;
	sub.f64 	%fd66, %fd60, %fd65;
	add.f64 	%fd67, %fd64, %fd66;
	xor.b32  	%r25, %r45, -2147483648;
	mov.b32 	%r26, 1127219200;
	mov.b64 	%fd68, {%r25, %r26};
	mov.b32 	%r27, -2147483648;
	mov.b64 	%fd69, {%r27, %r26};
	sub.f64 	%fd70, %fd68, %fd69;
	fma.rn.f64 	%fd71, %fd70, 0d3FE62E42FEFA39EF, %fd65;
	fma.rn.f64 	%fd72, %fd70, 0dBFE62E42FEFA39EF, %fd71;
	sub.f64 	%fd73, %fd72, %fd65;
	sub.f64 	%fd74, %fd67, %fd73;
	fma.rn.f64 	%fd75, %fd70, 0d3C7ABC9E3B39803F, %fd74;
	add.f64 	%fd76, %fd71, %fd75;
	sub.f64 	%fd77, %fd71, %fd76;
	add.f64 	%fd78, %fd75, %fd77;
	{
	.reg .b32 %temp; 
	mov.b64 	{%temp, %r28}, %fd10;
	}
	{
	.reg .b32 %temp; 
	mov.b64 	{%r29, %temp}, %fd10;
	}
	shl.b32 	%r30, %r28, 1;
	setp.gt.u32 	%p3, %r30, -33554433;
	and.b32  	%r31, %r28, -15728641;
	selp.b32 	%r32, %r31, %r28, %p3;
	mov.b64 	%fd79, {%r29, %r32};
	mul.rn.f64 	%fd80, %fd76, %fd79;
	neg.f64 	%fd81, %fd80;
	fma.rn.f64 	%fd82, %fd76, %fd79, %fd81;
	fma.rn.f64 	%fd83, %fd78, %fd79, %fd82;
	add.f64 	%fd4, %fd80, %fd83;
	sub.f64 	%fd84, %fd80, %fd4;
	add.f64 	%fd5, %fd83, %fd84;
	fma.rn.f64 	%fd85, %fd4, 0d3FF71547652B82FE, 0d4338000000000000;
	{
	.reg .b32 %temp; 
	mov.b64 	{%r5, %temp}, %fd85;
	}
	mov.f64 	%fd86, 0dC338000000000000;
	add.rn.f64 	%fd87, %fd85, %fd86;
	fma.rn.f64 	%fd88, %fd87, 0dBFE62E42FEFA39EF, %fd4;
	fma.rn.f64 	%fd89, %fd87, 0dBC7ABC9E3B39803F, %fd88;
	fma.rn.f64 	%fd90, %fd89, 0d3E5ADE1569CE2BDF, 0d3E928AF3FCA213EA;
	fma.rn.f64 	%fd91, %fd90, %fd89, 0d3EC71DEE62401315;
	fma.rn.f64 	%fd92, %fd91, %fd89, 0d3EFA01997C89EB71;
	fma.rn.f64 	%fd93, %fd92, %fd89, 0d3F2A01A014761F65;
	fma.rn.f64 	%fd94, %fd93, %fd89, 0d3F56C16C1852B7AF;
	fma.rn.f64 	%fd95, %fd94, %fd89, 0d3F81111111122322;
	fma.rn.f64 	%fd96, %fd95, %fd89, 0d3FA55555555502A1;
	fma.rn.f64 	%fd97, %fd96, %fd89, 0d3FC5555555555511;
	fma.rn.f64 	%fd98, %fd97, %fd89, 0d3FE000000000000B;
	fma.rn.f64 	%fd99, %fd98, %fd89, 0d3FF0000000000000;
	fma.rn.f64 	%fd100, %fd99, %fd89, 0d3FF0000000000000;
	{
	.reg .b32 %temp; 
	mov.b64 	{%r6, %temp}, %fd100;
	}
	{
	.reg .b32 %temp; 
	mov.b64 	{%temp, %r7}, %fd100;
	}
	shl.b32 	%r33, %r5, 20;
	add.s32 	%r34, %r33, %r7;
	mov.b64 	%fd108, {%r6, %r34};
	{
	.reg .b32 %temp; 
	mov.b64 	{%temp, %r35}, %fd4;
	}
	mov.b32 	%f2, %r35;
	abs.f32 	%f1, %f2;
	setp.lt.f32 	%p4, %f1, 0f4086232B;
	@%p4 bra 	$L__BB2_5;
	setp.lt.f64 	%p5, %fd4, 0d0000000000000000;
	add.f64 	%fd101, %fd4, 0d7FF0000000000000;
	selp.f64 	%fd108, 0d0000000000000000, %fd101, %p5;
	setp.geu.f32 	%p6, %f1, 0f40874800;
	@%p6 bra 	$L__BB2_5;
	shr.u32 	%r36, %r5, 31;
	add.s32 	%r37, %r5, %r36;
	shr.s32 	%r38, %r37, 1;
	shl.b32 	%r39, %r38, 20;
	add.s32 	%r40, %r7, %r39;
	mov.b64 	%fd102, {%r6, %r40};
	sub.s32 	%r41, %r5, %r38;
	shl.b32 	%r42, %r41, 20;
	add.s32 	%r43, %r42, 1072693248;
	mov.b32 	%r44, 0;
	mov.b64 	%fd103, {%r44, %r43};
	mul.f64 	%fd108, %fd103, %fd102;
$L__BB2_5:
	abs.f64 	%fd104, %fd108;
	setp.eq.f64 	%p7, %fd104, 0d7FF0000000000000;
	fma.rn.f64 	%fd105, %fd108, %fd5, %fd108;
	selp.f64 	%fd106, %fd108, %fd105, %p7;
	st.param.f64 	[func_retval0], %fd106;
	ret;

}


// ===== COMPILED SASS (sm_100) =====

	.target	sm_100

	.elftype	@"ET_EXEC"


//--------------------- .note.nv.tkinfo           --------------------------
	.section	.note.nv.tkinfo,"",@"SHT_NOTE"
	.sectionflags	@"SHF_NOTE_NV_TKINFO"
	.tkinfo
        /*0018*/ 	.word	0x00000002
        /*0030*/ 	.string	""
        /*0030*/ 	.string	"ptxas"
        /*0030*/ 	.string	"Cuda compilation tools, release 13.0, V13.0.88"
        /*0030*/ 	.string	"Build cuda_13.0.r13.0/compiler.36424714_0"
        /*0030*/ 	.string	"-arch sm_100 -m 64 "



//--------------------- .note.nv.cuinfo           --------------------------
	.section	.note.nv.cuinfo,"",@"SHT_NOTE"
	.sectionflags	@"SHF_NOTE_NV_CUINFO"
        /*0018*/ 	.short	0x0002
        /*001a*/ 	.short	0x0064
        /*001c*/ 	.short	0x0082
	.zero		2


//--------------------- .nv.info                  --------------------------
	.section	.nv.info,"",@"SHT_CUDA_INFO"
	.align	4


	//----- nvinfo : EIATTR_REGCOUNT
	.align		4
        /*0000*/ 	.byte	0x04, 0x2f
        /*0002*/ 	.short	(.L_12 - .L_11)
	.align		4
.L_11:
        /*0004*/ 	.word	index@(_Z3psoPdS_S_S_S_lS_)
        /*0008*/ 	.word	0x000000ee


	//----- nvinfo : EIATTR_FRAME_SIZE
	.align		4
.L_12:
        /*000c*/ 	.byte	0x04, 0x11
        /*000e*/ 	.short	(.L_14 - .L_13)
	.align		4
.L_13:
        /*0010*/ 	.word	index@($_Z3psoPdS_S_S_S_lS_$__internal_trig_reduction_slowpathd)
        /*0014*/ 	.word	0x000030d0


	//----- nvinfo : EIATTR_FRAME_SIZE
	.align		4
.L_14:
        /*0018*/ 	.byte	0x04, 0x11
        /*001a*/ 	.short	(.L_16 - .L_15)
	.align		4
.L_15:
        /*001c*/ 	.word	index@($_Z3psoPdS_S_S_S_lS_$__internal_accurate_pow)
        /*0020*/ 	.word	0x000030d0


	//----- nvinfo : EIATTR_FRAME_SIZE
	.align		4
.L_16:
        /*0024*/ 	.byte	0x04, 0x11
        /*0026*/ 	.short	(.L_18 - .L_17)
	.align		4
.L_17:
        /*0028*/ 	.word	index@($__internal_2_$__cuda_sm20_dsqrt_rn_f64_mediumpath_v1)
        /*002c*/ 	.word	0x000030d0


	//----- nvinfo : EIATTR_FRAME_SIZE
	.align		4
.L_18:
        /*0030*/ 	.byte	0x04, 0x11
        /*0032*/ 	.short	(.L_20 - .L_19)
	.align		4
.L_19:
        /*0034*/ 	.word	index@($__internal_1_$__cuda_sm20_div_rn_f64_full)
        /*0038*/ 	.word	0x000030d0


	//----- nvinfo : EIATTR_FRAME_SIZE
	.align		4
.L_20:
        /*003c*/ 	.byte	0x04, 0x11
        /*003e*/ 	.short	(.L_22 - .L_21)
	.align		4
.L_21:
        /*0040*/ 	.word	index@($__internal_0_$__cuda_sm20_dblrcp_rn_slowpath_v3)
        /*0044*/ 	.word	0x000030d0


	//----- nvinfo : EIATTR_FRAME_SIZE
	.align		4
.L_22:
        /*0048*/ 	.byte	0x04, 0x11
        /*004a*/ 	.short	(.L_24 - .L_23)
	.align		4
.L_23:
        /*004c*/ 	.word	index@(_Z3psoPdS_S_S_S_lS_)
        /*0050*/ 	.word	0x000030d0


	//----- nvinfo : EIATTR_MIN_STACK_SIZE
	.align		4
.L_24:
        /*0054*/ 	.byte	0x04, 0x12
        /*0056*/ 	.short	(.L_26 - .L_25)
	.align		4
.L_25:
        /*0058*/ 	.word	index@(_Z3psoPdS_S_S_S_lS_)
        /*005c*/ 	.word	0x000030d0
.L_26:


//--------------------- .nv.compat                --------------------------
	.section	.nv.compat,"",@"SHT_CUDA_COMPAT_INFO"
	.align	4
        /*0000*/ 	.byte	0x02, 0x09, 0x00, 0x00, 0x02, 0x02, 0x01, 0x00, 0x02, 0x05, 0x05, 0x00, 0x03, 0x07, 0x01, 0x01
        /*0010*/ 	.byte	0x02, 0x03, 0x00, 0x00, 0x02, 0x06, 0x01, 0x00, 0x04, 0x0b, 0x08, 0x00, 0x01, 0x00, 0x00, 0x00
        /*0020*/ 	.byte	0x00, 0x00, 0x00, 0x00


//--------------------- .nv.info._Z3psoPdS_S_S_S_lS_ --------------------------
	.section	.nv.info._Z3psoPdS_S_S_S_lS_,"",@"SHT_CUDA_INFO"
	.sectionflags	@""
	.align	4


	//----- nvinfo : EIATTR_CUDA_API_VERSION
	.align		4
        /*0000*/ 	.byte	0x04, 0x37
        /*0002*/ 	.short	(.L_28 - .L_27)
.L_27:
        /*0004*/ 	.word	0x00000082


	//----- nvinfo : EIATTR_KPARAM_INFO
	.align		4
.L_28:
        /*0008*/ 	.byte	0x04, 0x17
        /*000a*/ 	.short	(.L_30 - .L_29)
.L_29:
        /*000c*/ 	.word	0x00000000
        /*0010*/ 	.short	0x0006
        /*0012*/ 	.short	0x0030
        /*0014*/ 	.byte	0x00, 0xf5, 0x21, 0x00


	//----- nvinfo : EIATTR_KPARAM_INFO
	.align		4
.L_30:
        /*0018*/ 	.byte	0x04, 0x17
        /*001a*/ 	.short	(.L_32 - .L_31)
.L_31:
        /*001c*/ 	.word	0x00000000
        /*0020*/ 	.short	0x0005
        /*0022*/ 	.short	0x0028
        /*0024*/ 	.byte	0x00, 0xf0, 0x21, 0x00


	//----- nvinfo : EIATTR_KPARAM_INFO
	.align		4
.L_32:
        /*0028*/ 	.byte	0x04, 0x17
        /*002a*/ 	.short	(.L_34 - .L_33)
.L_33:
        /*002c*/ 	.word	0x00000000
        /*0030*/ 	.short	0x0004
        /*0032*/ 	.short	0x0020
        /*0034*/ 	.byte	0x00, 0xf5, 0x21, 0x00


	//----- nvinfo : EIATTR_KPARAM_INFO
	.align		4
.L_34:
        /*0038*/ 	.byte	0x04, 0x17
        /*003a*/ 	.short	(.L_36 - .L_35)
.L_35:
        /*003c*/ 	.word	0x00000000
        /*0040*/ 	.short	0x0003
        /*0042*/ 	.short	0x0018
        /*0044*/ 	.byte	0x00, 0xf5, 0x21, 0x00


	//----- nvinfo : EIATTR_KPARAM_INFO
	.align		4
.L_36:
        /*0048*/ 	.byte	0x04, 0x17
        /*004a*/ 	.short	(.L_38 - .L_37)
.L_37:
        /*004c*/ 	.word	0x00000000
        /*0050*/ 	.short	0x0002
        /*0052*/ 	.short	0x0010
        /*0054*/ 	.byte	0x00, 0xf5, 0x21, 0x00


	//----- nvinfo : EIATTR_KPARAM_INFO
	.align		4
.L_38:
        /*0058*/ 	.byte	0x04, 0x17
        /*005a*/ 	.short	(.L_40 - .L_39)
.L_39:
        /*005c*/ 	.word	0x00000000
        /*0060*/ 	.short	0x0001
        /*0062*/ 	.short	0x0008
        /*0064*/ 	.byte	0x00, 0xf5, 0x21, 0x00


	//----- nvinfo : EIATTR_KPARAM_INFO
	.align		4
.L_40:
        /*0068*/ 	.byte	0x04, 0x17
        /*006a*/ 	.short	(.L_42 - .L_41)
.L_41:
        /*006c*/ 	.word	0x00000000
        /*0070*/ 	.short	0x0000
        /*0072*/ 	.short	0x0000
        /*0074*/ 	.byte	0x00, 0xf5, 0x21, 0x00


	//----- nvinfo : EIATTR_SPARSE_MMA_MASK
	.align		4
.L_42:
        /*0078*/ 	.byte	0x03, 0x50
        /*007a*/ 	.short	0x0000


	//----- nvinfo : EIATTR_MAXREG_COUNT
	.align		4
        /*007c*/ 	.byte	0x03, 0x1b
        /*007e*/ 	.short	0x00ff


	//----- nvinfo : EIATTR_MERCURY_ISA_VERSION
	.align		4
        /*0080*/ 	.byte	0x03, 0x5f
        /*0082*/ 	.short	0x0101


	//----- nvinfo : EIATTR_VRC_CTA_INIT_COUNT
	.align		4
        /*0084*/ 	.byte	0x02, 0x4a
	.zero		1
	.zero		1


	//----- nvinfo : EIATTR_EXIT_INSTR_OFFSETS
	.align		4
        /*0088*/ 	.byte	0x04, 0x1c
        /*008a*/ 	.short	(.L_44 - .L_43)


	//   ....[0]....
.L_43:
        /*008c*/ 	.word	0x000000a0


	//   ....[1]....
        /*0090*/ 	.word	0x000254c0


	//   ....[2]....
        /*0094*/ 	.word	0x00025510


	//----- nvinfo : EIATTR_CRS_STACK_SIZE
	.align		4
.L_44:
        /*0098*/ 	.byte	0x04, 0x1e
        /*009a*/ 	.short	(.L_46 - .L_45)
.L_45:
        /*009c*/ 	.word	0x00000000


	//----- nvinfo : EIATTR_CBANK_PARAM_SIZE
	.align		4
.L_46:
        /*00a0*/ 	.byte	0x03, 0x19
        /*00a2*/ 	.short	0x0038


	//----- nvinfo : EIATTR_PARAM_CBANK
	.align		4
        /*00a4*/ 	.byte	0x04, 0x0a
        /*00a6*/ 	.short	(.L_48 - .L_47)
	.align		4
.L_47:
        /*00a8*/ 	.word	index@(.nv.constant0._Z3psoPdS_S_S_S_lS_)
        /*00ac*/ 	.short	0x0380
        /*00ae*/ 	.short	0x0038


	//----- nvinfo : EIATTR_SW_WAR
	.align		4
.L_48:
        /*00b0*/ 	.byte	0x04, 0x36
        /*00b2*/ 	.short	(.L_50 - .L_49)
.L_49:
        /*00b4*/ 	.word	0x00000008
.L_50:


//--------------------- .nv.callgraph             --------------------------
	.section	.nv.callgraph,"",@"SHT_CUDA_CALLGRAPH"
	.align	4
	.sectionentsize	8
	.align		4
        /*0000*/ 	.word	0x00000000
	.align		4
        /*0004*/ 	.word	0xffffffff
	.align		4
        /*0008*/ 	.word	0x00000000
	.align		4
        /*000c*/ 	.word	0xfffffffe
	.align		4
        /*0010*/ 	.word	0x00000000
	.align		4
        /*0014*/ 	.word	0xfffffffd
	.align		4
        /*0018*/ 	.word	0x00000000
	.align		4
        /*001c*/ 	.word	0xfffffffc


//--------------------- .nv.constant4             --------------------------
	.section	.nv.constant4,"a",@progbits
	.align	8
	.align		8
.nv.constant4:
        /*0000*/ 	.dword	precalc_xorwow_matrix
	.align		8
        /*0008*/ 	.dword	precalc_xorwow_offset_matrix
	.align		8
        /*0010*/ 	.dword	mrg32k3aM1
	.align		8
        /*0018*/ 	.dword	mrg32k3aM2
	.align		8
        /*0020*/ 	.dword	mrg32k3aM1SubSeq
	.align		8
        /*0028*/ 	.dword	mrg32k3aM2SubSeq
	.align		8
        /*0030*/ 	.dword	mrg32k3aM1Seq
	.align		8
        /*0038*/ 	.dword	mrg32k3aM2Seq
	.align		8
        /*0040*/ 	.dword	__cudart_i2opi_d
	.align		8
        /*0048*/ 	.dword	__cudart_sin_cos_coeffs


//--------------------- .nv.constant3             --------------------------
	.section	.nv.constant3,"a",@progbits
	.align	8
.nv.constant3:
	.type		__cr_lgamma_table,@object
	.size		__cr_lgamma_table,(.L_8 - __cr_lgamma_table)
__cr_lgamma_table:
        /*0000*/ 	.byte	0x00, 0x00, 0x00, 0x00, 0x00, 0x00, 0x00, 0x00, 0x00, 0x00, 0x00, 0x00, 0x00, 0x00, 0x00, 0x00
        /*0010*/ 	.byte	0xef, 0x39, 0xfa, 0xfe, 0x42, 0x2e, 0xe6, 0x3f, 0x02, 0x20, 0x2a, 0xfa, 0x0b, 0xab, 0xfc, 0x3f
        /*0020*/ 	.byte	0xf9, 0x2c, 0x92, 0x7c, 0xa7, 0x6c, 0x09, 0x40, 0xc9, 0x79, 0x44, 0x3c, 0x64, 0x26, 0x13, 0x40
        /*0030*/ 	.byte	0xca, 0x01, 0xcf, 0x3a, 0x27, 0x51, 0x1a, 0x40, 0x30, 0xcc, 0x2d, 0xf3, 0xe1, 0x0c, 0x21, 0x40
        /*0040*/ 	.byte	0x0d, 0xb7, 0xfc, 0x82, 0x8e, 0x35, 0x25, 0x40
.L_8:


//--------------------- .text._Z3psoPdS_S_S_S_lS_ --------------------------
	.section	.text._Z3psoPdS_S_S_S_lS_,"ax",@progbits
	.align	128
        .global         _Z3psoPdS_S_S_S_lS_
        .type           _Z3psoPdS_S_S_S_lS_,@function
        .size           _Z3psoPdS_S_S_S_lS_,(.L_x_365 - _Z3psoPdS_S_S_S_lS_)
        .other          _Z3psoPdS_S_S_S_lS_,@"STO_CUDA_ENTRY STV_DEFAULT"
_Z3psoPdS_S_S_S_lS_:
.text._Z3psoPdS_S_S_S_lS_:
[----:B------:R-:W0:Y:S01]  /*0000*/  LDC R1, c[0x0][0x37c] ;  /* 0x0000df00ff017b82 */ /* 0x000e220000000800 */
[----:B------:R-:W1:Y:S01]  /*0010*/  S2R R0, SR_TID.X ;  /* 0x0000000000007919 */ /* 0x000e620000002100 */
[----:B------:R-:W1:Y:S01]  /*0020*/  LDCU UR4, c[0x0][0x360] ;  /* 0x00006c00ff0477ac */ /* 0x000e620008000800 */
[----:B0-----:R-:W-:Y:S01]  /*0030*/  VIADD R1, R1, 0xffffcf30 ;  /* 0xffffcf3001017836 */ /* 0x001fe20000000000 */
[----:B------:R-:W1:Y:S04]  /*0040*/  S2R R3, SR_CTAID.X ;  /* 0x0000000000037919 */ /* 0x000e680000002500 */
[C---:B------:R-:W-:Y:S02]  /*0050*/  R2UR UR7, R1.reuse ;  /* 0x00000000010772ca */ /* 0x040fe400000e0000 */
[----:B------:R-:W-:-:S02]  /*0060*/  R2UR UR6, R1 ;  /* 0x00000000010672ca */ /* 0x000fc400000e0000 */
[----:B------:R-:W-:Y:S01]  /*0070*/  R2UR UR9, R1 ;  /* 0x00000000010972ca */ /* 0x000fe200000e0000 */
[----:B-1----:R-:W-:-:S05]  /*0080*/  IMAD R0, R3, UR4, R0 ;  /* 0x0000000403007c24 */ /* 0x002fca000f8e0200 */
[----:B------:R-:W-:-:S13]  /*0090*/  ISETP.GT.AND P0, PT, R0, 0x61f8f, PT ;  /* 0x00061f8f0000780c */ /* 0x000fda0003f04270 */
[----:B------:R-:W-:Y:S05]  /*00a0*/  @P0 EXIT ;  /* 0x000000000000094d */ /* 0x000fea0003800000 */
[----:B------:R-:W0:Y:S01]  /*00b0*/  LDC.64 R2, c[0x0][0x3a8] ;  /* 0x0000ea00ff027b82 */ /* 0x000e220000000a00 */
[----:B------:R1:W-:Y:S01]  /*00c0*/  STL.128 [R1+0x2ee0], RZ ;  /* 0x002ee0ff01007387 */ /* 0x0003e20000100c00 */
[----:B------:R-:W-:Y:S01]  /*00d0*/  ISETP.NE.AND P0, PT, R0, RZ, PT ;  /* 0x000000ff0000720c */ /* 0x000fe20003f05270 */
[----:B------:R-:W2:Y:S01]  /*00e0*/  LDCU.64 UR10, c[0x0][0x358] ;  /* 0x00006b00ff0a77ac */ /* 0x000ea20008000a00 */
[----:B------:R-:W-:Y:S01]  /*00f0*/  BSSY.RECONVERGENT B0, `(.L_x_0) ;  /* 0x0000266000007945 */ /* 0x000fe20003800200 */
[----:B------:R1:W-:Y:S01]  /*0100*/  STL.128 [R1+0x2ef0], RZ ;  /* 0x002ef0ff01007387 */ /* 0x0003e20000100c00 */
[----:B------:R-:W-:-:S03]  /*0110*/  UIADD3 UR16, UPT, UPT, UR6, 0x2ee0, URZ ;  /* 0x00002ee006107890 */ /* 0x000fc6000fffe0ff */
[----:B------:R1:W-:Y:S01]  /*0120*/  STL.128 [R1+0x2f00], RZ ;  /* 0x002f00ff01007387 */ /* 0x0003e20000100c00 */
[----:B------:R-:W-:-:S03]  /*0130*/  UIADD3 UR17, UPT, UPT, UR6, 0x2da0, URZ ;  /* 0x00002da006117890 */ /* 0x000fc6000fffe0ff */
[----:B------:R1:W-:Y:S04]  /*0140*/  STL.128 [R1+0x2f10], RZ ;  /* 0x002f10ff01007387 */ /* 0x0003e80000100c00 */
[----:B------:R1:W-:Y:S04]  /*0150*/  STL.128 [R1+0x2f20], RZ ;  /* 0x002f20ff01007387 */ /* 0x0003e80000100c00 */
[----:B------:R1:W-:Y:S01]  /*0160*/  STL.128 [R1+0x2f30], RZ ;  /* 0x002f30ff01007387 */ /* 0x0003e20000100c00 */
[----:B0-----:R-:W-:-:S03]  /*0170*/  LOP3.LUT R7, R2, 0xaad26b49, RZ, 0x3c, !PT ;  /* 0xaad26b4902077812 */ /* 0x001fc600078e3cff */
[----:B------:R1:W-:Y:S01]  /*0180*/  STL.128 [R1+0x2f40], RZ ;  /* 0x002f40ff01007387 */ /* 0x0003e20000100c00 */
[----:B------:R-:W-:Y:S01]  /*0190*/  LOP3.LUT R6, R3, 0xf7dcefdd, RZ, 0x3c, !PT ;  /* 0xf7dcefdd03067812 */ /* 0x000fe200078e3cff */
[----:B------:R-:W-:Y:S02]  /*01a0*/  IMAD R7, R7, 0x4182bed5, RZ ;  /* 0x4182bed507077824 */ /* 0x000fe400078e02ff */
[----:B------:R1:W-:Y:S02]  /*01b0*/  STL.64 [R1+0x2f50], RZ ;  /* 0x002f50ff01007387 */ /* 0x0003e40000100a00 */
[----:B------:R-:W-:Y:S02]  /*01c0*/  IMAD R6, R6, -0x658354e5, RZ ;  /* 0x9a7cab1b06067824 */ /* 0x000fe400078e02ff */
[C---:B------:R-:W-:Y:S01]  /*01d0*/  VIADD R9, R7.reuse, 0x75bcd15 ;  /* 0x075bcd1507097836 */ /* 0x040fe20000000000 */
[C---:B------:R-:W-:Y:S01]  /*01e0*/  LOP3.LUT R4, R7.reuse, 0x159a55e5, RZ, 0x3c, !PT ;  /* 0x159a55e507047812 */ /* 0x040fe200078e3cff */
[----:B------:R-:W-:-:S02]  /*01f0*/  IMAD.IADD R2, R7, 0x1, R6 ;  /* 0x0000000107027824 */ /* 0x000fc400078e0206 */
[C---:B------:R-:W-:Y:S01]  /*0200*/  VIADD R5, R6.reuse, 0x1f123bb5 ;  /* 0x1f123bb506057836 */ /* 0x040fe20000000000 */
[----:B------:R-:W-:Y:S01]  /*0210*/  LOP3.LUT R6, R6, 0x5491333, RZ, 0x3c, !PT ;  /* 0x0549133306067812 */ /* 0x000fe200078e3cff */
[----:B------:R-:W-:Y:S02]  /*0220*/  VIADD R7, R7, 0x583f19 ;  /* 0x00583f1907077836 */ /* 0x000fe40000000000 */
[----:B------:R-:W-:-:S03]  /*0230*/  VIADD R8, R2, 0x64f0c9 ;  /* 0x0064f0c902087836 */ /* 0x000fc60000000000 */
[----:B------:R1:W-:Y:S04]  /*0240*/  STL.128 [R1+0x3070], R4 ;  /* 0x0030700401007387 */ /* 0x0003e80000100c00 */
[----:B------:R1:W-:Y:S01]  /*0250*/  STL.64 [R1+0x3068], R8 ;  /* 0x0030680801007387 */ /* 0x0003e20000100a00 */
[----:B--2---:R-:W-:Y:S05]  /*0260*/  @!P0 BRA `(.L_x_1) ;  /* 0x0000002400388947 */ /* 0x004fea0003800000 */
[----:B------:R-:W-:Y:S01]  /*0270*/  VIADD R3, R1, 0x3068 ;  /* 0x0000306801037836 */ /* 0x000fe20000000000 */
[--C-:B------:R-:W-:Y:S01]  /*0280*/  SHF.R.S32.HI R12, RZ, 0x1f, R0.reuse ;  /* 0x0000001fff0c7819 */ /* 0x100fe20000011400 */
[----:B------:R-:W-:Y:S02]  /*0290*/  IMAD.MOV.U32 R13, RZ, RZ, R0 ;  /* 0x000000ffff0d7224 */ /* 0x000fe400078e0000 */
[----:B------:R-:W-:-:S07]  /*02a0*/  IMAD.MOV.U32 R14, RZ, RZ, RZ ;  /* 0x000000ffff0e7224 */ /* 0x000fce00078e00ff */
.L_x_10:
[----:B------:R-:W-:Y:S01]  /*02b0*/  LOP3.LUT R49, R13, 0x3, RZ, 0xc0, !PT ;  /* 0x000000030d317812 */ /* 0x000fe200078ec0ff */
[----:B------:R-:W-:Y:S03]  /*02c0*/  BSSY.RECONVERGENT B1, `(.L_x_2) ;  /* 0x0000242000017945 */ /* 0x000fe60003800200 */
[----:B------:R-:W-:-:S04]  /*02d0*/  ISETP.NE.U32.AND P0, PT, R49, RZ, PT ;  /* 0x000000ff3100720c */ /* 0x000fc80003f05070 */
[----:B------:R-:W-:-:S13]  /*02e0*/  ISETP.NE.AND.EX P0, PT, RZ, RZ, PT, P0 ;  /* 0x000000ffff00720c */ /* 0x000fda0003f05300 */
[----:B0-23--:R-:W-:Y:S05]  /*02f0*/  @!P0 BRA `(.L_x_3) ;  /* 0x0000002000f88947 */ /* 0x00dfea0003800000 */
[----:B------:R-:W0:Y:S01]  /*0300*/  LDC.64 R10, c[0x4][RZ] ;  /* 0x01000000ff0a7b82 */ /* 0x000e220000000a00 */
[----:B------:R-:W-:Y:S01]  /*0310*/  IMAD.MOV.U32 R18, RZ, RZ, RZ ;  /* 0x000000ffff127224 */ /* 0x000fe200078e00ff */
[----:B-1----:R-:W-:Y:S01]  /*0320*/  CS2R R6, SRZ ;  /* 0x0000000000067805 */ /* 0x002fe2000001ff00 */
[----:B------:R-:W-:Y:S01]  /*0330*/  IMAD.MOV.U32 R9, RZ, RZ, RZ ;  /* 0x000000ffff097224 */ /* 0x000fe200078e00ff */
[----:B------:R-:W-:Y:S01]  /*0340*/  CS2R R4, SRZ ;  /* 0x0000000000047805 */ /* 0x000fe2000001ff00 */
[----:B0-----:R-:W-:-:S07]  /*0350*/  IMAD.WIDE.U32 R10, R14, 0xc80, R10 ;  /* 0x00000c800e0a7825 */ /* 0x001fce00078e000a */
.L_x_5:
[----:B------:R-:W-:-:S05]  /*0360*/  IMAD R15, R18, 0x4, R3 ;  /* 0x00000004120f7824 */ /* 0x000fca00078e0203 */
[----:B------:R0:W5:Y:S01]  /*0370*/  LDL R45, [R15+0x4] ;  /* 0x000004000f2d7983 */ /* 0x0001620000100800 */
[----:B------:R-:W-:Y:S01]  /*0380*/  IMAD.SHL.U32 R47, R18, 0x20, RZ ;  /* 0x00000020122f7824 */ /* 0x000fe200078e00ff */
[----:B------:R-:W-:-:S06]  /*0390*/  UMOV UR4, URZ ;  /* 0x000000ff00047c82 */ /* 0x000fcc0008000000 */
.L_x_4:
[----:B-----5:R-:W-:Y:S01]  /*03a0*/  SHF.R.U32.HI R51, RZ, UR4, R45 ;  /* 0x00000004ff337c19 */ /* 0x020fe2000801162d */
[----:B0-----:R-:W-:-:S03]  /*03b0*/  VIADD R15, R47, UR4 ;  /* 0x000000042f0f7c36 */ /* 0x001fc60008000000 */
[----:B------:R-:W-:Y:S01]  /*03c0*/  LOP3.LUT R16, R51, 0x1, RZ, 0xc0, !PT ;  /* 0x0000000133107812 */ /* 0x000fe200078ec0ff */
[----:B------:R-:W-:-:S03]  /*03d0*/  IMAD R15, R15, 0x5, RZ ;  /* 0x000000050f0f7824 */ /* 0x000fc600078e02ff */
[----:B------:R-:W-:Y:S01]  /*03e0*/  ISETP.NE.U32.AND P0, PT, R16, 0x1, PT ;  /* 0x000000011000780c */ /* 0x000fe20003f05070 */
[----:B------:R-:W-:-:S12]  /*03f0*/  IMAD.WIDE.U32 R16, R15, 0x4, R10 ;  /* 0x000000040f107825 */ /* 0x000fd800078e000a */
[----:B------:R-:W2:Y:S04]  /*0400*/  @!P0 LDG.E R20, desc[UR10][R16.64] ;  /* 0x0000000a10148981 */ /* 0x000ea8000c1e1900 */
[----:B------:R-:W3:Y:S04]  /*0410*/  @!P0 LDG.E R15, desc[UR10][R16.64+0x4] ;  /* 0x0000040a100f8981 */ /* 0x000ee8000c1e1900 */
[----:B------:R-:W4:Y:S04]  /*0420*/  @!P0 LDG.E R22, desc[UR10][R16.64+0x8] ;  /* 0x0000080a10168981 */ /* 0x000f28000c1e1900 */
[----:B------:R-:W4:Y:S04]  /*0430*/  @!P0 LDG.E R19, desc[UR10][R16.64+0xc] ;  /* 0x00000c0a10138981 */ /* 0x000f28000c1e1900 */
[----:B------:R-:W4:Y:S01]  /*0440*/  @!P0 LDG.E R24, desc[UR10][R16.64+0x10] ;  /* 0x0000100a10188981 */ /* 0x000f22000c1e1900 */
[----:B------:R-:W-:-:S13]  /*0450*/  R2P PR, R51, 0x7e ;  /* 0x0000007e33007804 */ /* 0x000fda0000000000 */
[----:B------:R-:W4:Y:S04]  /*0460*/  @P1 LDG.E R26, desc[UR10][R16.64+0x14] ;  /* 0x0000140a101a1981 */ /* 0x000f28000c1e1900 */
        /* <DEDUP_REMOVED lines=23> */
[----:B------:R-:W4:Y:S01]  /*05e0*/  @P6 LDG.E R54, desc[UR10][R16.64+0x88] ;  /* 0x0000880a10366981 */ /* 0x000f22000c1e1900 */
[----:B--2---:R-:W-:-:S03]  /*05f0*/  @!P0 LOP3.LUT R9, R9, R20, RZ, 0x3c, !PT ;  /* 0x0000001409098212 */ /* 0x004fc600078e3cff */
[----:B------:R-:W2:Y:S01]  /*0600*/  @P1 LDG.E R20, desc[UR10][R16.64+0x1c] ;  /* 0x00001c0a10141981 */ /* 0x000ea2000c1e1900 */
[----:B---3--:R-:W-:-:S03]  /*0610*/  @!P0 LOP3.LUT R4, R4, R15, RZ, 0x3c, !PT ;  /* 0x0000000f04048212 */ /* 0x008fc600078e3cff */
[----:B------:R-:W3:Y:S01]  /*0620*/  @P1 LDG.E R15, desc[UR10][R16.64+0x18] ;  /* 0x0000180a100f1981 */ /* 0x000ee2000c1e1900 */
[----:B----4-:R-:W-:-:S03]  /*0630*/  @!P0 LOP3.LUT R5, R5, R22, RZ, 0x3c, !PT ;  /* 0x0000001605058212 */ /* 0x010fc600078e3cff */
[----:B------:R-:W4:Y:S01]  /*0640*/  @P1 LDG.E R22, desc[UR10][R16.64+0x24] ;  /* 0x0000240a10161981 */ /* 0x000f22000c1e1900 */
[----:B------:R-:W-:-:S03]  /*0650*/  @!P0 LOP3.LUT R6, R6, R19, RZ, 0x3c, !PT ;  /* 0x0000001306068212 */ /* 0x000fc600078e3cff */
[----:B------:R-:W4:Y:S01]  /*0660*/  @P1 LDG.E R19, desc[UR10][R16.64+0x20] ;  /* 0x0000200a10131981 */ /* 0x000f22000c1e1900 */
[----:B------:R-:W-:-:S03]  /*0670*/  @!P0 LOP3.LUT R7, R7, R24, RZ, 0x3c, !PT ;  /* 0x0000001807078212 */ /* 0x000fc600078e3cff */
[----:B------:R-:W4:Y:S01]  /*0680*/  @P2 LDG.E R24, desc[UR10][R16.64+0x30] ;  /* 0x0000300a10182981 */ /* 0x000f22000c1e1900 */
[----:B------:R-:W-:-:S13]  /*0690*/  LOP3.LUT P0, RZ, R51, 0x80, RZ, 0xc0, !PT ;  /* 0x0000008033ff7812 */ /* 0x000fda000780c0ff */
[----:B------:R-:W4:Y:S04]  /*06a0*/  @P0 LDG.E R56, desc[UR10][R16.64+0x8c] ;  /* 0x00008c0a10380981 */ /* 0x000f28000c1e1900 */
[----:B------:R-:W4:Y:S04]  /*06b0*/  @P0 LDG.E R41, desc[UR10][R16.64+0x90] ;  /* 0x0000900a10290981 */ /* 0x000f28000c1e1900 */
[----:B------:R-:W4:Y:S04]  /*06c0*/  @P0 LDG.E R58, desc[UR10][R16.64+0x94] ;  /* 0x0000940a103a0981 */ /* 0x000f28000c1e1900 */
[----:B------:R-:W4:Y:S04]  /*06d0*/  @P0 LDG.E R43, desc[UR10][R16.64+0x98] ;  /* 0x0000980a102b0981 */ /* 0x000f28000c1e1900 */
[----:B------:R-:W4:Y:S01]  /*06e0*/  @P0 LDG.E R60, desc[UR10][R16.64+0x9c] ;  /* 0x00009c0a103c0981 */ /* 0x000f22000c1e1900 */
[----:B------:R-:W-:-:S04]  /*06f0*/  @P1 LOP3.LUT R9, R9, R26, RZ, 0x3c, !PT ;  /* 0x0000001a09091212 */ /* 0x000fc800078e3cff */
[----:B------:R-:W-:-:S04]  /*0700*/  @P2 LOP3.LUT R9, R9, R28, RZ, 0x3c, !PT ;  /* 0x0000001c09092212 */ /* 0x000fc800078e3cff */
[----:B------:R-:W-:-:S04]  /*0710*/  @P3 LOP3.LUT R9, R9, R32, RZ, 0x3c, !PT ;  /* 0x0000002009093212 */ /* 0x000fc800078e3cff */
[----:B------:R-:W-:-:S04]  /*0720*/  @P4 LOP3.LUT R9, R9, R38, RZ, 0x3c, !PT ;  /* 0x0000002609094212 */ /* 0x000fc800078e3cff */
[----:B------:R-:W-:-:S04]  /*0730*/  @P5 LOP3.LUT R9, R9, R44, RZ, 0x3c, !PT ;  /* 0x0000002c09095212 */ /* 0x000fc800078e3cff */
[----:B------:R-:W-:Y:S02]  /*0740*/  @P6 LOP3.LUT R9, R9, R50, RZ, 0x3c, !PT ;  /* 0x0000003209096212 */ /* 0x000fe400078e3cff */
[----:B--2---:R-:W-:Y:S02]  /*0750*/  @P1 LOP3.LUT R5, R5, R20, RZ, 0x3c, !PT ;  /* 0x0000001405051212 */ /* 0x004fe400078e3cff */
[----:B---3--:R-:W-:Y:S02]  /*0760*/  @P1 LOP3.LUT R4, R4, R15, RZ, 0x3c, !PT ;  /* 0x0000000f04041212 */ /* 0x008fe400078e3cff */
[----:B----4-:R-:W-:Y:S02]  /*0770*/  @P1 LOP3.LUT R7, R7, R22, RZ, 0x3c, !PT ;  /* 0x0000001607071212 */ /* 0x010fe400078e3cff */
[----:B------:R-:W-:Y:S02]  /*0780*/  @P1 LOP3.LUT R6, R6, R19, RZ, 0x3c, !PT ;  /* 0x0000001306061212 */ /* 0x000fe400078e3cff */
[----:B------:R-:W-:-:S02]  /*0790*/  @P2 LOP3.LUT R4, R4, R21, RZ, 0x3c, !PT ;  /* 0x0000001504042212 */ /* 0x000fc400078e3cff */
[----:B------:R-:W-:Y:S02]  /*07a0*/  @P2 LOP3.LUT R5, R5, R24, RZ, 0x3c, !PT ;  /* 0x0000001805052212 */ /* 0x000fe400078e3cff */
[----:B------:R-:W-:Y:S02]  /*07b0*/  @P2 LOP3.LUT R6, R6, R23, RZ, 0x3c, !PT ;  /* 0x0000001706062212 */ /* 0x000fe400078e3cff */
[----:B------:R-:W-:Y:S02]  /*07c0*/  @P2 LOP3.LUT R7, R7, R30, RZ, 0x3c, !PT ;  /* 0x0000001e07072212 */ /* 0x000fe400078e3cff */
[----:B------:R-:W-:Y:S02]  /*07d0*/  @P3 LOP3.LUT R4, R4, R25, RZ, 0x3c, !PT ;  /* 0x0000001904043212 */ /* 0x000fe400078e3cff */
        /* <DEDUP_REMOVED lines=20> */
[----:B------:R-:W-:-:S13]  /*0920*/  R2P PR, R51.B1, 0x7f ;  /* 0x0000007f33007804 */ /* 0x000fda0000001000 */
[----:B------:R-:W2:Y:S04]  /*0930*/  @P0 LDG.E R20, desc[UR10][R16.64+0xa0] ;  /* 0x0000a00a10140981 */ /* 0x000ea8000c1e1900 */
[----:B------:R-:W3:Y:S04]  /*0940*/  @P0 LDG.E R15, desc[UR10][R16.64+0xa4] ;  /* 0x0000a40a100f0981 */ /* 0x000ee8000c1e1900 */
        /* <DEDUP_REMOVED lines=28> */
[----:B--2---:R-:W-:-:S03]  /*0b10*/  @P0 LOP3.LUT R9, R9, R20, RZ, 0x3c, !PT ;  /* 0x0000001409090212 */ /* 0x004fc600078e3cff */
[----:B------:R-:W2:Y:S01]  /*0b20*/  @P1 LDG.E R20, desc[UR10][R16.64+0xbc] ;  /* 0x0000bc0a10141981 */ /* 0x000ea2000c1e1900 */
[----:B---3--:R-:W-:-:S03]  /*0b30*/  @P0 LOP3.LUT R4, R4, R15, RZ, 0x3c, !PT ;  /* 0x0000000f04040212 */ /* 0x008fc600078e3cff */
[----:B------:R-:W3:Y:S01]  /*0b40*/  @P1 LDG.E R15, desc[UR10][R16.64+0xb8] ;  /* 0x0000b80a100f1981 */ /* 0x000ee2000c1e1900 */
[----:B----4-:R-:W-:-:S03]  /*0b50*/  @P0 LOP3.LUT R5, R5, R22, RZ, 0x3c, !PT ;  /* 0x0000001605050212 */ /* 0x010fc600078e3cff */
[----:B------:R-:W4:Y:S01]  /*0b60*/  @P1 LDG.E R22, desc[UR10][R16.64+0xc4] ;  /* 0x0000c40a10161981 */ /* 0x000f22000c1e1900 */
[----:B------:R-:W-:-:S03]  /*0b70*/  @P0 LOP3.LUT R6, R6, R19, RZ, 0x3c, !PT ;  /* 0x0000001306060212 */ /* 0x000fc600078e3cff */
[----:B------:R-:W4:Y:S01]  /*0b80*/  @P1 LDG.E R19, desc[UR10][R16.64+0xc0] ;  /* 0x0000c00a10131981 */ /* 0x000f22000c1e1900 */
[----:B------:R-:W-:-:S03]  /*0b90*/  @P0 LOP3.LUT R7, R7, R24, RZ, 0x3c, !PT ;  /* 0x0000001807070212 */ /* 0x000fc600078e3cff */
        /* <DEDUP_REMOVED lines=8> */
[----:B------:R-:W-:Y:S01]  /*0c20*/  @P2 LOP3.LUT R9, R9, R28, RZ, 0x3c, !PT ;  /* 0x0000001c09092212 */ /* 0x000fe200078e3cff */
[----:B------:R-:W-:-:S03]  /*0c30*/  UIADD3 UR4, UPT, UPT, UR4, 0x10, URZ ;  /* 0x0000001004047890 */ /* 0x000fc6000fffe0ff */
[----:B------:R-:W-:Y:S01]  /*0c40*/  @P3 LOP3.LUT R9, R9, R32, RZ, 0x3c, !PT ;  /* 0x0000002009093212 */ /* 0x000fe200078e3cff */
[----:B------:R-:W-:-:S03]  /*0c50*/  UISETP.NE.AND UP0, UPT, UR4, 0x20, UPT ;  /* 0x000000200400788c */ /* 0x000fc6000bf05270 */
        /* <DEDUP_REMOVED lines=31> */
[----:B------:R-:W-:Y:S01]  /*0e50*/  @P0 LOP3.LUT R6, R6, R43, RZ, 0x3c, !PT ;  /* 0x0000002b06060212 */ /* 0x000fe200078e3cff */
[----:B------:R-:W-:Y:S06]  /*0e60*/  BRA.U UP0, `(.L_x_4) ;  /* 0xfffffff5004c7547 */ /* 0x000fec000b83ffff */
[----:B------:R-:W-:-:S05]  /*0e70*/  VIADD R18, R18, 0x1 ;  /* 0x0000000112127836 */ /* 0x000fca0000000000 */
[----:B------:R-:W-:-:S13]  /*0e80*/  ISETP.NE.AND P0, PT, R18, 0x5, PT ;  /* 0x000000051200780c */ /* 0x000fda0003f05270 */
[----:B------:R-:W-:Y:S05]  /*0e90*/  @P0 BRA `(.L_x_5) ;  /* 0xfffffff400300947 */ /* 0x000fea000383ffff */
[----:B------:R0:W-:Y:S01]  /*0ea0*/  STL [R1+0x306c], R9 ;  /* 0x00306c0901007387 */ /* 0x0001e20000100800 */
[----:B------:R-:W-:-:S03]  /*0eb0*/  ISETP.NE.U32.AND P0, PT, R49, 0x1, PT ;  /* 0x000000013100780c */ /* 0x000fc60003f05070 */
[----:B------:R0:W-:Y:S01]  /*0ec0*/  STL.128 [R1+0x3070], R4 ;  /* 0x0030700401007387 */ /* 0x0001e20000100c00 */
[----:B------:R-:W-:-:S13]  /*0ed0*/  ISETP.NE.AND.EX P0, PT, RZ, RZ, PT, P0 ;  /* 0x000000ffff00720c */ /* 0x000fda0003f05300 */
[----:B------:R-:W-:Y:S05]  /*0ee0*/  @!P0 BRA `(.L_x_3) ;  /* 0x0000001400fc8947 */ /* 0x000fea0003800000 */
[----:B------:R-:W-:Y:S01]  /*0ef0*/  UMOV UR4, URZ ;  /* 0x000000ff00047c82 */ /* 0x000fe20008000000 */
[----:B------:R-:W-:Y:S01]  /*0f00*/  UMOV UR5, URZ ;  /* 0x000000ff00057c82 */ /* 0x000fe20008000000 */
[----:B------:R-:W-:Y:S02]  /*0f10*/  IMAD.MOV.U32 R18, RZ, RZ, RZ ;  /* 0x000000ffff127224 */ /* 0x000fe400078e00ff */
[----:B0-----:R-:W-:Y:S02]  /*0f20*/  IMAD.MOV.U32 R9, RZ, RZ, RZ ;  /* 0x000000ffff097224 */ /* 0x001fe400078e00ff */
[----:B------:R-:W-:Y:S02]  /*0f30*/  IMAD.U32 R7, RZ, RZ, UR4 ;  /* 0x00000004ff077e24 */ /* 0x000fe4000f8e00ff */
[----:B------:R-:W-:Y:S02]  /*0f40*/  IMAD.U32 R6, RZ, RZ, UR5 ;  /* 0x00000005ff067e24 */ /* 0x000fe4000f8e00ff */
[----:B------:R-:W-:-:S02]  /*0f50*/  IMAD.U32 R5, RZ, RZ, UR4 ;  /* 0x00000004ff057e24 */ /* 0x000fc4000f8e00ff */
[----:B------:R-:W-:-:S07]  /*0f60*/  IMAD.U32 R4, RZ, RZ, UR5 ;  /* 0x00000005ff047e24 */ /* 0x000fce000f8e00ff */
.L_x_7:
[----:B------:R-:W-:-:S05]  /*0f70*/  IMAD R15, R18, 0x4, R3 ;  /* 0x00000004120f7824 */ /* 0x000fca00078e0203 */
[----:B------:R0:W5:Y:S01]  /*0f80*/  LDL R45, [R15+0x4] ;  /* 0x000004000f2d7983 */ /* 0x0001620000100800 */
[----:B------:R-:W-:Y:S01]  /*0f90*/  IMAD.SHL.U32 R47, R18, 0x20, RZ ;  /* 0x00000020122f7824 */ /* 0x000fe200078e00ff */
[----:B------:R-:W-:-:S06]  /*0fa0*/  UMOV UR4, URZ ;  /* 0x000000ff00047c82 */ /* 0x000fcc0008000000 */
.L_x_6:
        /* <DEDUP_REMOVED lines=180> */
[----:B------:R-:W-:Y:S05]  /*1af0*/  @P0 BRA `(.L_x_3) ;  /* 0x0000000800f80947 */ /* 0x000fea0003800000 */
[----:B------:R-:W-:Y:S01]  /*1b00*/  UMOV UR4, URZ ;  /* 0x000000ff00047c82 */ /* 0x000fe20008000000 */
[----:B------:R-:W-:Y:S01]  /*1b10*/  UMOV UR5, URZ ;  /* 0x000000ff00057c82 */ /* 0x000fe20008000000 */
[----:B------:R-:W-:Y:S02]  /*1b20*/  IMAD.MOV.U32 R18, RZ, RZ, RZ ;  /* 0x000000ffff127224 */ /* 0x000fe400078e00ff */
[----:B--2---:R-:W-:Y:S02]  /*1b30*/  IMAD.MOV.U32 R9, RZ, RZ, RZ ;  /* 0x000000ffff097224 */ /* 0x004fe400078e00ff */
[----:B------:R-:W-:Y:S02]  /*1b40*/  IMAD.U32 R7, RZ, RZ, UR4 ;  /* 0x00000004ff077e24 */ /* 0x000fe4000f8e00ff */
[----:B------:R-:W-:Y:S02]  /*1b50*/  IMAD.U32 R6, RZ, RZ, UR5 ;  /* 0x00000005ff067e24 */ /* 0x000fe4000f8e00ff */
[----:B------:R-:W-:-:S02]  /*1b60*/  IMAD.U32 R5, RZ, RZ, UR4 ;  /* 0x00000004ff057e24 */ /* 0x000fc4000f8e00ff */
[----:B------:R-:W-:-:S07]  /*1b70*/  IMAD.U32 R4, RZ, RZ, UR5 ;  /* 0x00000005ff047e24 */ /* 0x000fce000f8e00ff */
.L_x_9:
[----:B------:R-:W-:-:S05]  /*1b80*/  IMAD R15, R18, 0x4, R3 ;  /* 0x00000004120f7824 */ /* 0x000fca00078e0203 */
[----:B------:R0:W5:Y:S01]  /*1b90*/  LDL R45, [R15+0x4] ;  /* 0x000004000f2d7983 */ /* 0x0001620000100800 */
[----:B------:R-:W-:Y:S01]  /*1ba0*/  IMAD.SHL.U32 R47, R18, 0x20, RZ ;  /* 0x00000020122f7824 */ /* 0x000fe200078e00ff */
[----:B------:R-:W-:-:S06]  /*1bb0*/  UMOV UR4, URZ ;  /* 0x000000ff00047c82 */ /* 0x000fcc0008000000 */
.L_x_8:
        /* <DEDUP_REMOVED lines=176> */
[----:B------:R3:W-:Y:S04]  /*26c0*/  STL [R1+0x306c], R9 ;  /* 0x00306c0901007387 */ /* 0x0007e80000100800 */
[----:B------:R3:W-:Y:S02]  /*26d0*/  STL.128 [R1+0x3070], R4 ;  /* 0x0030700401007387 */ /* 0x0007e40000100c00 */
.L_x_3:
[----:B------:R-:W-:Y:S05]  /*26e0*/  BSYNC.RECONVERGENT B1 ;  /* 0x0000000000017941 */ /* 0x000fea0003800200 */
.L_x_2:
[C---:B------:R-:W-:Y:S01]  /*26f0*/  ISETP.GT.U32.AND P0, PT, R13.reuse, 0x3, PT ;  /* 0x000000030d00780c */ /* 0x040fe20003f04070 */
[----:B------:R-:W-:Y:S01]  /*2700*/  VIADD R14, R14, 0x1 ;  /* 0x000000010e0e7836 */ /* 0x000fe20000000000 */
[--C-:B------:R-:W-:Y:S02]  /*2710*/  SHF.R.U64 R13, R13, 0x2, R12.reuse ;  /* 0x000000020d0d7819 */ /* 0x100fe4000000120c */
[----:B------:R-:W-:Y:S02]  /*2720*/  ISETP.GT.U32.AND.EX P0, PT, R12, RZ, PT, P0 ;  /* 0x000000ff0c00720c */ /* 0x000fe40003f04100 */
[----:B------:R-:W-:-:S11]  /*2730*/  SHF.R.U32.HI R12, RZ, 0x2, R12 ;  /* 0x00000002ff0c7819 */ /* 0x000fd6000001160c */
[----:B------:R-:W-:Y:S05]  /*2740*/  @P0 BRA `(.L_x_10) ;  /* 0xffffffd800d80947 */ /* 0x000fea000383ffff */
.L_x_1:
[----:B------:R-:W-:Y:S05]  /*2750*/  BSYNC.RECONVERGENT B0 ;  /* 0x0000000000007941 */ /* 0x000fea0003800200 */
.L_x_0:
[----:B------:R-:W-:Y:S01]  /*2760*/  SHF.R.U32.HI R10, RZ, 0x2, R9 ;  /* 0x00000002ff0a7819 */ /* 0x000fe20000011609 */
[----:B------:R-:W-:Y:S01]  /*2770*/  IMAD.SHL.U32 R3, R7, 0x10, RZ ;  /* 0x0000001007037824 */ /* 0x000fe200078e00ff */
[----:B------:R-:W-:Y:S01]  /*2780*/  SHF.R.U32.HI R11, RZ, 0x2, R4 ;  /* 0x00000002ff0b7819 */ /* 0x000fe20000011604 */
[----:B------:R-:W-:Y:S01]  /*2790*/  IMAD.MOV.U32 R42, RZ, RZ, 0x423f14be ;  /* 0x423f14beff2a7424 */ /* 0x000fe200078e00ff */
[----:B------:R-:W-:Y:S01]  /*27a0*/  LOP3.LUT R10, R10, R9, RZ, 0x3c, !PT ;  /* 0x000000090a0a7212 */ /* 0x000fe200078e3cff */
[----:B------:R-:W-:Y:S01]  /*27b0*/  IMAD.MOV.U32 R43, RZ, RZ, 0x3fda31a4 ;  /* 0x3fda31a4ff2b7424 */ /* 0x000fe200078e00ff */
[----:B0123--:R-:W-:Y:S01]  /*27c0*/  LOP3.LUT R4, R11, R4, RZ, 0x3c, !PT ;  /* 0x000000040b047212 */ /* 0x00ffe200078e3cff */
[----:B------:R-:W0:Y:S01]  /*27d0*/  LDC.64 R40, c[0x0][0x380] ;  /* 0x0000e000ff287b82 */ /* 0x000e220000000a00 */
[----:B------:R-:W-:Y:S01]  /*27e0*/  UMOV UR4, 0xf9785eba ;  /* 0xf9785eba00047882 */ /* 0x000fe20000000000 */
[C---:B------:R-:W-:Y:S01]  /*27f0*/  IMAD.SHL.U32 R9, R10.reuse, 0x2, RZ ;  /* 0x000000020a097824 */ /* 0x040fe200078e00ff */
[----:B------:R-:W-:Y:S01]  /*2800*/  UMOV UR5, 0x3de5db65 ;  /* 0x3de5db6500057882 */ /* 0x000fe20000000000 */
[----:B------:R-:W-:Y:S01]  /*2810*/  DMUL R44, R42, R42 ;  /* 0x0000002a2a2c7228 */ /* 0x000fe20000000000 */
[----:B------:R-:W-:Y:S01]  /*2820*/  UMOV UR14, 0x69ace392 ;  /* 0x69ace392000e7882 */ /* 0x000fe20000000000 */
[----:B------:R-:W-:Y:S01]  /*2830*/  UMOV UR15, 0x3ec71de3 ;  /* 0x3ec71de3000f7882 */ /* 0x000fe20000000000 */
[----:B------:R-:W-:Y:S01]  /*2840*/  LOP3.LUT R10, R10, R9, R3, 0x96, !PT ;  /* 0x000000090a0a7212 */ /* 0x000fe200078e9603 */
[----:B------:R-:W-:Y:S01]  /*2850*/  IMAD.SHL.U32 R9, R4, 0x2, RZ ;  /* 0x0000000204097824 */ /* 0x000fe200078e00ff */
[----:B------:R-:W-:Y:S01]  /*2860*/  UMOV UR18, 0x19db62a1 ;  /* 0x19db62a100127882 */ /* 0x000fe20000000000 */
[----:B------:R-:W-:Y:S01]  /*2870*/  UMOV UR19, 0x3f2a01a0 ;  /* 0x3f2a01a000137882 */ /* 0x000fe20000000000 */
[----:B------:R-:W-:Y:S01]  /*2880*/  LOP3.LUT R11, R10, R7, RZ, 0x3c, !PT ;  /* 0x000000070a0b7212 */ /* 0x000fe200078e3cff */
[----:B------:R-:W-:Y:S01]  /*2890*/  UMOV UR20, 0x11110818 ;  /* 0x1111081800147882 */ /* 0x000fe20000000000 */
[----:B------:R-:W-:Y:S01]  /*28a0*/  SHF.R.U32.HI R10, RZ, 0x2, R5 ;  /* 0x00000002ff0a7819 */ /* 0x000fe20000011605 */
[----:B------:R-:W-:-:S02]  /*28b0*/  UMOV UR21, 0x3f811111 ;  /* 0x3f81111100157882 */ /* 0x000fc40000000000 */
[----:B------:R-:W-:Y:S01]  /*28c0*/  IMAD.SHL.U32 R3, R11, 0x10, RZ ;  /* 0x000000100b037824 */ /* 0x000fe200078e00ff */
[----:B------:R-:W-:Y:S02]  /*28d0*/  LOP3.LUT R10, R10, R5, RZ, 0x3c, !PT ;  /* 0x000000050a0a7212 */ /* 0x000fe400078e3cff */
[----:B------:R-:W-:Y:S02]  /*28e0*/  SHF.R.U32.HI R5, RZ, 0x2, R6 ;  /* 0x00000002ff057819 */ /* 0x000fe40000011606 */
[----:B------:R-:W-:Y:S02]  /*28f0*/  LOP3.LUT R4, R4, R9, R3, 0x96, !PT ;  /* 0x0000000904047212 */ /* 0x000fe400078e9603 */
[----:B------:R-:W-:Y:S01]  /*2900*/  LOP3.LUT R5, R5, R6, RZ, 0x3c, !PT ;  /* 0x0000000605057212 */ /* 0x000fe200078e3cff */
[----:B0-----:R-:W2:Y:S01]  /*2910*/  LDG.E.64 R80, desc[UR10][R40.64+0x18] ;  /* 0x0000180a28507981 */ /* 0x001ea2000c1e1b00 */
[----:B------:R-:W-:Y:S01]  /*2920*/  LOP3.LUT R15, R4, R11, RZ, 0x3c, !PT ;  /* 0x0000000b040f7212 */ /* 0x000fe200078e3cff */
[----:B------:R-:W-:Y:S01]  /*2930*/  IMAD.SHL.U32 R4, R10, 0x2, RZ ;  /* 0x000000020a047824 */ /* 0x000fe200078e00ff */
[----:B------:R-:W-:Y:S01]  /*2940*/  SHF.R.U32.HI R6, RZ, 0x2, R7 ;  /* 0x00000002ff067819 */ /* 0x000fe20000011607 */
[----:B------:R-:W2:Y:S02]  /*2950*/  LDG.E.64 R54, desc[UR10][R40.64+0x10] ;  /* 0x0000100a28367981 */ /* 0x000ea4000c1e1b00 */
[----:B------:R-:W-:Y:S01]  /*2960*/  IMAD.SHL.U32 R3, R15, 0x10, RZ ;  /* 0x000000100f037824 */ /* 0x000fe200078e00ff */
[----:B------:R-:W-:-:S04]  /*2970*/  LOP3.LUT R6, R6, R7, RZ, 0x3c, !PT ;  /* 0x0000000706067212 */ /* 0x000fc800078e3cff */
[----:B------:R-:W-:Y:S01]  /*2980*/  LOP3.LUT R4, R10, R4, R3, 0x96, !PT ;  /* 0x000000040a047212 */ /* 0x000fe200078e9603 */
[----:B------:R-:W-:Y:S01]  /*2990*/  IMAD.SHL.U32 R3, R5, 0x2, RZ ;  /* 0x0000000205037824 */ /* 0x000fe200078e00ff */
[----:B------:R-:W-:Y:S01]  /*29a0*/  SHF.R.U32.HI R10, RZ, 0x2, R11 ;  /* 0x00000002ff0a7819 */ /* 0x000fe2000001160b */
[----:B------:R-:W-:Y:S01]  /*29b0*/  UMOV UR22, 0x55555554 ;  /* 0x5555555400167882 */ /* 0x000fe20000000000 */
[----:B------:R-:W-:Y:S01]  /*29c0*/  LOP3.LUT R13, R4, R15, RZ, 0x3c, !PT ;  /* 0x0000000f040d7212 */ /* 0x000fe200078e3cff */
[----:B------:R-:W-:Y:S01]  /*29d0*/  UMOV UR23, 0x3fc55555 ;  /* 0x3fc5555500177882 */ /* 0x000fe20000000000 */
[----:B------:R-:W-:Y:S01]  /*29e0*/  LOP3.LUT R10, R10, R11, RZ, 0x3c, !PT ;  /* 0x0000000b0a0a7212 */ /* 0x000fe200078e3cff */
[----:B------:R-:W3:Y:S02]  /*29f0*/  LDG.E.64 R40, desc[UR10][R40.64] ;  /* 0x0000000a28287981 */ /* 0x000ee4000c1e1b00 */
[----:B------:R-:W-:-:S05]  /*2a00*/  IMAD.SHL.U32 R4, R13, 0x10, RZ ;  /* 0x000000100d047824 */ /* 0x000fca00078e00ff */
[----:B------:R-:W-:Y:S01]  /*2a10*/  LOP3.LUT R4, R5, R3, R4, 0x96, !PT ;  /* 0x0000000305047212 */ /* 0x000fe200078e9604 */
[----:B------:R-:W-:-:S03]  /*2a20*/  IMAD.MOV.U32 R5, RZ, RZ, 0x3e5ae5f1 ;  /* 0x3e5ae5f1ff057424 */ /* 0x000fc600078e00ff */
[----:B------:R-:W-:Y:S01]  /*2a30*/  LOP3.LUT R21, R4, R13, RZ, 0x3c, !PT ;  /* 0x0000000d04157212 */ /* 0x000fe200078e3cff */
[----:B------:R-:W-:-:S04]  /*2a40*/  IMAD.SHL.U32 R4, R6, 0x2, RZ ;  /* 0x0000000206047824 */ /* 0x000fc800078e00ff */
[----:B------:R-:W-:-:S05]  /*2a50*/  IMAD.SHL.U32 R3, R21, 0x10, RZ ;  /* 0x0000001015037824 */ /* 0x000fca00078e00ff */
[----:B------:R-:W-:Y:S02]  /*2a60*/  LOP3.LUT R4, R6, R4, R3, 0x96, !PT ;  /* 0x0000000406047212 */ /* 0x000fe400078e9603 */
[----:B------:R-:W-:Y:S02]  /*2a70*/  SHF.R.U32.HI R6, RZ, 0x2, R15 ;  /* 0x00000002ff067819 */ /* 0x000fe4000001160f */
[----:B------:R-:W-:Y:S01]  /*2a80*/  LOP3.LUT R7, R4, R21, RZ, 0x3c, !PT ;  /* 0x0000001504077212 */ /* 0x000fe200078e3cff */
[----:B------:R-:W-:Y:S01]  /*2a90*/  IMAD.SHL.U32 R4, R10, 0x2, RZ ;  /* 0x000000020a047824 */ /* 0x000fe200078e00ff */
[----:B------:R-:W-:-:S03]  /*2aa0*/  LOP3.LUT R6, R6, R15, RZ, 0x3c, !PT ;  /* 0x0000000f06067212 */ /* 0x000fc600078e3cff */
        /* <DEDUP_REMOVED lines=257> */
[----:B------:R-:W-:Y:S02]  /*3ac0*/  LOP3.LUT R10, R10, R57, RZ, 0x3c, !PT ;  /* 0x000000390a0a7212 */ /* 0x000fe400078e3cff */
[----:B------:R-:W-:Y:S01]  /*3ad0*/  SHF.R.U32.HI R12, RZ, 0x2, R61 ;  /* 0x00000002ff0c7819 */ /* 0x000fe2000001163d */
[----:B------:R-:W-:-:S03]  /*3ae0*/  IMAD.SHL.U32 R3, R61, 0x10, RZ ;  /* 0x000000103d037824 */ /* 0x000fc600078e00ff */
[-C--:B------:R-:W-:Y:S02]  /*3af0*/  LOP3.LUT R12, R12, R61.reuse, RZ, 0x3c, !PT ;  /* 0x0000003d0c0c7212 */ /* 0x080fe400078e3cff */
[----:B------:R-:W-:Y:S02]  /*3b00*/  LOP3.LUT R4, R6, R4, R3, 0x96, !PT ;  /* 0x0000000406047212 */ /* 0x000fe400078e9603 */
[----:B------:R-:W-:Y:S02]  /*3b10*/  SHF.R.U32.HI R6, RZ, 0x2, R83 ;  /* 0x00000002ff067819 */ /* 0x000fe40000011653 */
[----:B------:R-:W-:Y:S01]  /*3b20*/  LOP3.LUT R49, R4, R61, RZ, 0x3c, !PT ;  /* 0x0000003d04317212 */ /* 0x000fe200078e3cff */
[----:B------:R-:W-:Y:S01]  /*3b30*/  IMAD.SHL.U32 R4, R10, 0x2, RZ ;  /* 0x000000020a047824 */ /* 0x000fe200078e00ff */
[----:B------:R-:W-:-:S03]  /*3b40*/  LOP3.LUT R6, R6, R83, RZ, 0x3c, !PT ;  /* 0x0000005306067212 */ /* 0x000fc600078e3cff */
[----:B------:R-:W-:Y:S02]  /*3b50*/  IMAD.SHL.U32 R3, R49, 0x10, RZ ;  /* 0x0000001031037824 */ /* 0x000fe400078e00ff */
[----:B------:R-:W-:-:S03]  /*3b60*/  IMAD.SHL.U32 R9, R6, 0x2, RZ ;  /* 0x0000000206097824 */ /* 0x000fc600078e00ff */
[----:B------:R-:W-:Y:S02]  /*3b70*/  LOP3.LUT R4, R10, R4, R3, 0x96, !PT ;  /* 0x000000040a047212 */ /* 0x000fe400078e9603 */
[----:B------:R-:W-:Y:S02]  /*3b80*/  SHF.R.U32.HI R10, RZ, 0x2, R51 ;  /* 0x00000002ff0a7819 */ /* 0x000fe40000011633 */
[----:B------:R-:W-:Y:S01]  /*3b90*/  LOP3.LUT R59, R4, R49, RZ, 0x3c, !PT ;  /* 0x00000031043b7212 */ /* 0x000fe200078e3cff */
[----:B------:R-:W-:Y:S01]  /*3ba0*/  IMAD.MOV.U32 R4, RZ, RZ, 0x2cb0d246 ;  /* 0x2cb0d246ff047424 */ /* 0x000fe200078e00ff */
[----:B------:R-:W-:-:S03]  /*3bb0*/  LOP3.LUT R10, R10, R51, RZ, 0x3c, !PT ;  /* 0x000000330a0a7212 */ /* 0x000fc600078e3cff */
[----:B------:R-:W-:Y:S02]  /*3bc0*/  IMAD.SHL.U32 R3, R59, 0x10, RZ ;  /* 0x000000103b037824 */ /* 0x000fe400078e00ff */
[----:B------:R-:W-:-:S03]  /*3bd0*/  DFMA R46, R44, UR4, -R4 ;  /* 0x000000042c2e7c2b */ /* 0x000fc60008000804 */
[----:B------:R-:W-:-:S04]  /*3be0*/  LOP3.LUT R6, R6, R9, R3, 0x96, !PT ;  /* 0x0000000906067212 */ /* 0x000fc800078e9603 */
[----:B------:R-:W-:Y:S01]  /*3bf0*/  LOP3.LUT R3, R6, R59, RZ, 0x3c, !PT ;  /* 0x0000003b06037212 */ /* 0x000fe200078e3cff */
[----:B------:R-:W-:Y:S01]  /*3c00*/  IMAD.SHL.U32 R6, R10, 0x2, RZ ;  /* 0x000000020a067824 */ /* 0x000fe200078e00ff */
[----:B------:R-:W-:-:S03]  /*3c10*/  DFMA R52, R44, R46, UR14 ;  /* 0x0000000e2c347e2b */ /* 0x000fc6000800002e */
[----:B------:R-:W-:-:S05]  /*3c20*/  IMAD.SHL.U32 R9, R3, 0x10, RZ ;  /* 0x0000001003097824 */ /* 0x000fca00078e00ff */
[----:B------:R-:W-:Y:S01]  /*3c30*/  LOP3.LUT R6, R10, R6, R9, 0x96, !PT ;  /* 0x000000060a067212 */ /* 0x000fe200078e9609 */
[----:B------:R-:W-:Y:S01]  /*3c40*/  DFMA R52, R44, R52, -UR18 ;  /* 0x800000122c347e2b */ /* 0x000fe20008000034 */
[----:B------:R-:W-:Y:S02]  /*3c50*/  SHF.R.U32.HI R10, RZ, 0x2, R49 ;  /* 0x00000002ff0a7819 */ /* 0x000fe40000011631 */
[----:B------:R-:W-:Y:S01]  /*3c60*/  LOP3.LUT R47, R6, R3, RZ, 0x3c, !PT ;  /* 0x00000003062f7212 */ /* 0x000fe200078e3cff */
[----:B------:R-:W-:-:S04]  /*3c70*/  IMAD.SHL.U32 R6, R12, 0x2, RZ ;  /* 0x000000020c067824 */ /* 0x000fc800078e00ff */
[----:B------:R-:W-:Y:S01]  /*3c80*/  IMAD.SHL.U32 R9, R47, 0x10, RZ ;  /* 0x000000102f097824 */ /* 0x000fe200078e00ff */
[----:B------:R-:W-:-:S04]  /*3c90*/  DFMA R52, R44, R52, UR20 ;  /* 0x000000142c347e2b */ /* 0x000fc80008000034 */
[----:B------:R-:W-:Y:S02]  /*3ca0*/  LOP3.LUT R6, R12, R6, R9, 0x96, !PT ;  /* 0x000000060c067212 */ /* 0x000fe400078e9609 */
[----:B------:R-:W-:Y:S02]  /*3cb0*/  LOP3.LUT R12, R10, R49, RZ, 0x3c, !PT ;  /* 0x000000310a0c7212 */ /* 0x000fe400078e3cff */
[----:B------:R-:W-:Y:S01]  /*3cc0*/  LOP3.LUT R9, R6, R47, RZ, 0x3c, !PT ;  /* 0x0000002f06097212 */ /* 0x000fe200078e3cff */
[----:B------:R-:W-:Y:S02]  /*3cd0*/  DFMA R52, R44, R52, -UR22 ;  /* 0x800000162c347e2b */ /* 0x000fe40008000034 */
[----:B------:R-:W-:Y:S02]  /*3ce0*/  IMAD.SHL.U32 R6, R12, 0x2, RZ ;  /* 0x000000020c067824 */ /* 0x000fe400078e00ff */
[----:B------:R-:W-:Y:S01]  /*3cf0*/  IMAD.SHL.U32 R65, R9, 0x10, RZ ;  /* 0x0000001009417824 */ /* 0x000fe200078e00ff */
[----:B------:R-:W-:-:S02]  /*3d00*/  IADD3 R10, PT, PT, R8, 0xb0f8a, R15 ;  /* 0x000b0f8a080a7810 */ /* 0x000fc40007ffe00f */
[----:B------:R-:W-:Y:S02]  /*3d10*/  IADD3 R15, PT, PT, R8, 0x587c5, R11 ;  /* 0x000587c5080f7810 */ /* 0x000fe40007ffe00b */
[----:B------:R-:W-:Y:S02]  /*3d20*/  LOP3.LUT R6, R12, R6, R65, 0x96, !PT ;  /* 0x000000060c067212 */ /* 0x000fe400078e9641 */
[----:B------:R-:W-:Y:S01]  /*3d30*/  SHF.R.U32.HI R12, RZ, 0x2, R59 ;  /* 0x00000002ff0c7819 */ /* 0x000fe2000001163b */
[----:B------:R-:W-:Y:S01]  /*3d40*/  IMAD.WIDE.U32 R10, R10, 0x200000, RZ ;  /* 0x002000000a0a7825 */ /* 0x000fe200078e00ff */
[----:B------:R-:W-:Y:S01]  /*3d50*/  IADD3 R14, PT, PT, R8, 0x161f14, R21 ;  /* 0x00161f14080e7810 */ /* 0x000fe20007ffe015 */
[----:B------:R-:W-:Y:S01]  /*3d60*/  DFMA R44, R44, R52, RZ ;  /* 0x000000342c2c722b */ /* 0x000fe200000000ff */
[----:B------:R-:W-:Y:S02]  /*3d70*/  LOP3.LUT R16, R12, R59, RZ, 0x3c, !PT ;  /* 0x0000003b0c107212 */ /* 0x000fe400078e3cff */
[----:B------:R-:W-:-:S02]  /*3d80*/  LOP3.LUT R53, R6, R9, RZ, 0x3c, !PT ;  /* 0x0000000906357212 */ /* 0x000fc400078e3cff */
[----:B------:R-:W-:Y:S01]  /*3d90*/  LOP3.LUT R12, R10, R15, RZ, 0x3c, !PT ;  /* 0x0000000f0a0c7212 */ /* 0x000fe200078e3cff */
[----:B------:R-:W-:Y:S01]  /*3da0*/  IMAD.WIDE.U32 R14, R14, 0x200000, RZ ;  /* 0x002000000e0e7825 */ /* 0x000fe200078e00ff */
[----:B------:R-:W-:-:S03]  /*3db0*/  IADD3 R21, PT, PT, R8, 0x10974f, R13 ;  /* 0x0010974f08157810 */ /* 0x000fc60007ffe00d */
[----:B------:R-:W-:Y:S02]  /*3dc0*/  IMAD.SHL.U32 R10, R16, 0x2, RZ ;  /* 0x00000002100a7824 */ /* 0x000fe400078e00ff */
[----:B------:R-:W-:Y:S01]  /*3dd0*/  IMAD.SHL.U32 R65, R53, 0x10, RZ ;  /* 0x0000001035417824 */ /* 0x000fe200078e00ff */
[----:B------:R-:W-:Y:S02]  /*3de0*/  LOP3.LUT R20, R14, R21, RZ, 0x3c, !PT ;  /* 0x000000150e147212 */ /* 0x000fe400078e3cff */
[----:B------:R-:W-:Y:S02]  /*3df0*/  SHF.R.U32.HI R14, RZ, 0x2, R3 ;  /* 0x00000002ff0e7819 */ /* 0x000fe40000011603 */
[----:B------:R-:W-:Y:S02]  /*3e00*/  LOP3.LUT R16, R16, R10, R65, 0x96, !PT ;  /* 0x0000000a10107212 */ /* 0x000fe400078e9641 */
[----:B------:R-:W-:Y:S02]  /*3e10*/  IADD3 R6, PT, PT, R8, 0x212e9e, R25 ;  /* 0x00212e9e08067810 */ /* 0x000fe40007ffe019 */
[----:B------:R-:W-:-:S02]  /*3e20*/  LOP3.LUT R14, R14, R3, RZ, 0x3c, !PT ;  /* 0x000000030e0e7212 */ /* 0x000fc400078e3cff */
[----:B------:R-:W-:Y:S02]  /*3e30*/  LOP3.LUT R65, R16, R53, RZ, 0x3c, !PT ;  /* 0x0000003510417212 */ /* 0x000fe400078e3cff */
[----:B------:R-:W-:Y:S01]  /*3e40*/  IADD3 R25, PT, PT, R8, 0x1ba6d9, R7 ;  /* 0x001ba6d908197810 */ /* 0x000fe20007ffe007 */
[----:B------:R-:W-:-:S04]  /*3e50*/  IMAD.WIDE.U32 R6, R6, 0x200000, RZ ;  /* 0x0020000006067825 */ /* 0x000fc800078e00ff */
[----:B------:R-:W-:Y:S02]  /*3e60*/  IMAD.MOV.U32 R21, RZ, RZ, R15 ;  /* 0x000000ffff157224 */ /* 0x000fe400078e000f */
[----:B------:R-:W-:Y:S02]  /*3e70*/  IMAD.SHL.U32 R16, R14, 0x2, RZ ;  /* 0x000000020e107824 */ /* 0x000fe400078e00ff */
[----:B------:R-:W-:Y:S01]  /*3e80*/  IMAD.SHL.U32 R15, R65, 0x10, RZ ;  /* 0x00000010410f7824 */ /* 0x000fe200078e00ff */
[----:B------:R-:W-:Y:S02]  /*3e90*/  LOP3.LUT R24, R6, R25, RZ, 0x3c, !PT ;  /* 0x0000001906187212 */ /* 0x000fe400078e3cff */
[----:B------:R-:W-:Y:S02]  /*3ea0*/  IADD3 R6, PT, PT, R8, 0x374db2, R37 ;  /* 0x00374db208067810 */ /* 0x000fe40007ffe025 */
[----:B------:R-:W-:Y:S02]  /*3eb0*/  LOP3.LUT R16, R14, R16, R15, 0x96, !PT ;  /* 0x000000100e107212 */ /* 0x000fe400078e960f */
[----:B------:R-:W-:Y:S01]  /*3ec0*/  SHF.R.U32.HI R14, RZ, 0x2, R47 ;  /* 0x00000002ff0e7819 */ /* 0x000fe2000001162f */
[----:B------:R-:W-:Y:S01]  /*3ed0*/  IMAD.MOV.U32 R25, RZ, RZ, R7 ;  /* 0x000000ffff197224 */ /* 0x000fe200078e0007 */
[----:B------:R-:W-:Y:S01]  /*3ee0*/  IADD3 R19, PT, PT, R8, 0x31c5ed, R19 ;  /* 0x0031c5ed08137810 */ /* 0x000fe20007ffe013 */
[----:B------:R-:W-:Y:S01]  /*3ef0*/  IMAD.WIDE.U32 R6, R6, 0x200000, RZ ;  /* 0x0020000006067825 */ /* 0x000fe200078e00ff */
[----:B------:R-:W-:-:S02]  /*3f00*/  LOP3.LUT R14, R14, R47, RZ, 0x3c, !PT ;  /* 0x0000002f0e0e7212 */ /* 0x000fc400078e3cff */
[----:B------:R-:W-:Y:S02]  /*3f10*/  LOP3.LUT R69, R16, R65, RZ, 0x3c, !PT ;  /* 0x0000004110457212 */ /* 0x000fe400078e3cff */
[----:B------:R-:W-:Y:S02]  /*3f20*/  IADD3 R10, PT, PT, R8, 0x2c3e28, R31 ;  /* 0x002c3e28080a7810 */ /* 0x000fe40007ffe01f */
[----:B------:R-:W-:Y:S01]  /*3f30*/  LOP3.LUT R22, R6, R19, RZ, 0x3c, !PT ;  /* 0x0000001306167212 */ /* 0x000fe200078e3cff */
[----:B------:R-:W-:Y:S02]  /*3f40*/  IMAD.SHL.U32 R6, R14, 0x2, RZ ;  /* 0x000000020e067824 */ /* 0x000fe400078e00ff */
[----:B------:R-:W-:Y:S02]  /*3f50*/  IMAD.SHL.U32 R15, R69, 0x10, RZ ;  /* 0x00000010450f7824 */ /* 0x000fe400078e00ff */
[----:B------:R-:W-:Y:S01]  /*3f60*/  IMAD.MOV.U32 R13, RZ, RZ, R11 ;  /* 0x000000ffff0d7224 */ /* 0x000fe200078e000b */
[----:B------:R-:W-:Y:S01]  /*3f70*/  IADD3 R17, PT, PT, R8, 0x26b663, R17 ;  /* 0x0026b66308117810 */ /* 0x000fe20007ffe011 */
[----:B------:R-:W-:Y:S01]  /*3f80*/  IMAD.WIDE.U32 R10, R10, 0x200000, RZ ;  /* 0x002000000a0a7825 */ /* 0x000fe200078e00ff */
[----:B------:R-:W-:-:S02]  /*3f90*/  SHF.R.U32.HI R16, RZ, 0x2, R9 ;  /* 0x00000002ff107819 */ /* 0x000fc40000011609 */
[----:B------:R-:W-:Y:S02]  /*3fa0*/  LOP3.LUT R14, R14, R6, R15, 0x96, !PT ;  /* 0x000000060e0e7212 */ /* 0x000fe400078e960f */
[----:B------:R-:W-:Y:S02]  /*3fb0*/  LOP3.LUT R30, R10, R17, RZ, 0x3c, !PT ;  /* 0x000000110a1e7212 */ /* 0x000fe400078e3cff */
[----:B------:R-:W-:Y:S02]  /*3fc0*/  IADD3 R10, PT, PT, R8, 0x425d3c, R67 ;  /* 0x00425d3c080a7810 */ /* 0x000fe40007ffe043 */
[----:B------:R-:W-:Y:S02]  /*3fd0*/  LOP3.LUT R16, R16, R9, RZ, 0x3c, !PT ;  /* 0x0000000910107212 */ /* 0x000fe400078e3cff */
[----:B------:R-:W-:-:S03]  /*3fe0*/  LOP3.LUT R67, R14, R69, RZ, 0x3c, !PT ;  /* 0x000000450e437212 */ /* 0x000fc600078e3cff */
[----:B------:R-:W-:Y:S02]  /*3ff0*/  IMAD.SHL.U32 R17, R16, 0x2, RZ ;  /* 0x0000000210117824 */ /* 0x000fe400078e00ff */
[----:B------:R-:W-:Y:S01]  /*4000*/  IMAD.SHL.U32 R15, R67, 0x10, RZ ;  /* 0x00000010430f7824 */ /* 0x000fe200078e00ff */
[----:B------:R-:W-:Y:S02]  /*4010*/  IADD3 R14, PT, PT, R8, 0x587c50, R91 ;  /* 0x00587c50080e7810 */ /* 0x000fe40007ffe05b */
[----:B------:R-:W-:Y:S02]  /*4020*/  SHF.R.U32.HI R18, RZ, 0x2, R53 ;  /* 0x00000002ff127819 */ /* 0x000fe40000011635 */
[----:B------:R-:W-:Y:S01]  /*4030*/  LOP3.LUT R16, R16, R17, R15, 0x96, !PT ;  /* 0x0000001110107212 */ /* 0x000fe200078e960f */
[----:B------:R-:W-:Y:S01]  /*4040*/  IMAD.WIDE.U32 R14, R14, 0x200000, RZ ;  /* 0x002000000e0e7825 */ /* 0x000fe200078e00ff */
[----:B------:R-:W-:Y:S02]  /*4050*/  IADD3 R29, PT, PT, R8, 0x52f48b, R29 ;  /* 0x0052f48b081d7810 */ /* 0x000fe40007ffe01d */
[----:B------:R-:W-:-:S02]  /*4060*/  LOP3.LUT R18, R18, R53, RZ, 0x3c, !PT ;  /* 0x0000003512127212 */ /* 0x000fc400078e3cff */
[----:B------:R-:W-:Y:S01]  /*4070*/  LOP3.LUT R91, R16, R67, RZ, 0x3c, !PT ;  /* 0x00000043105b7212 */ /* 0x000fe200078e3cff */
[----:B------:R-:W-:Y:S01]  /*4080*/  IMAD.MOV.U32 R31, RZ, RZ, R11 ;  /* 0x000000ffff1f7224 */ /* 0x000fe200078e000b */
[----:B------:R-:W-:Y:S01]  /*4090*/  LOP3.LUT R28, R14, R29, RZ, 0x3c, !PT ;  /* 0x0000001d0e1c7212 */ /* 0x000fe200078e3cff */
[----:B------:R-:W-:Y:S01]  /*40a0*/  IMAD.WIDE.U32 R10, R10, 0x200000, RZ ;  /* 0x002000000a0a7825 */ /* 0x000fe200078e00ff */
[----:B------:R-:W-:-:S03]  /*40b0*/  IADD3 R37, PT, PT, R8, 0x3cd577, R23 ;  /* 0x003cd57708257810 */ /* 0x000fc60007ffe017 */
[----:B------:R-:W-:Y:S02]  /*40c0*/  IMAD.SHL.U32 R14, R18, 0x2, RZ ;  /* 0x00000002120e7824 */ /* 0x000fe400078e00ff */
[----:B------:R-:W-:Y:S01]  /*40d0*/  IMAD.SHL.U32 R17, R91, 0x10, RZ ;  /* 0x000000105b117824 */ /* 0x000fe200078e00ff */
[----:B------:R-:W-:Y:S01]  /*40e0*/  IADD3 R16, PT, PT, R8, 0x638bda, R77 ;  /* 0x00638bda08107810 */ /* 0x000fe20007ffe04d */
[----:B------:R-:W-:Y:S02]  /*40f0*/  IMAD.MOV.U32 R23, RZ, RZ, R7 ;  /* 0x000000ffff177224 */ /* 0x000fe400078e0007 */
[----:B------:R-:W0:Y:S01]  /*4100*/  I2F.F64.U64 R6, R12 ;  /* 0x0000000c00067312 */ /* 0x000e220000301800 */
[----:B------:R-:W-:Y:S02]  /*4110*/  LOP3.LUT R36, R10, R37, RZ, 0x3c, !PT ;  /* 0x000000250a247212 */ /* 0x000fe400078e3cff */
[----:B------:R-:W-:Y:S02]  /*4120*/  SHF.R.U32.HI R32, RZ, 0x2, R65 ;  /* 0x00000002ff207819 */ /* 0x000fe40000011641 */
[----:B------:R-:W-:-:S03]  /*4130*/  IADD3 R10, PT, PT, R8, 0x4d6cc6, R71 ;  /* 0x004d6cc6080a7810 */ /* 0x000fc60007ffe047 */
[----:B------:R1:W-:Y:S01]  /*4140*/  I2F.F64.U64 R12, R20 ;  /* 0x00000014000c7312 */ /* 0x0003e20000301800 */
[C---:B------:R-:W-:Y:S01]  /*4150*/  IADD3 R35, PT, PT, R8.reuse, 0x5e0415, R35 ;  /* 0x005e041508237810 */ /* 0x040fe20007ffe023 */
[----:B------:R-:W-:Y:S01]  /*4160*/  IMAD.MOV.U32 R37, RZ, RZ, R11 ;  /* 0x000000ffff257224 */ /* 0x000fe200078e000b */
[----:B------:R-:W-:Y:S01]  /*4170*/  IADD3 R27, PT, PT, R8, 0x47e501, R27 ;  /* 0x0047e501081b7810 */ /* 0x000fe20007ffe01b */
[----:B------:R-:W-:Y:S01]  /*4180*/  IMAD.WIDE.U32 R10, R10, 0x200000, RZ ;  /* 0x002000000a0a7825 */ /* 0x000fe200078e00ff */
[----:B-1----:R-:W-:-:S03]  /*4190*/  LOP3.LUT R20, R18, R14, R17, 0x96, !PT ;  /* 0x0000000e12147212 */ /* 0x002fc600078e9611 */
[----:B------:R-:W-:Y:S01]  /*41a0*/  IMAD.WIDE.U32 R16, R16, 0x200000, RZ ;  /* 0x0020000010107825 */ /* 0x000fe200078e00ff */
[----:B------:R-:W-:Y:S02]  /*41b0*/  LOP3.LUT R21, R32, R65, RZ, 0x3c, !PT ;  /* 0x0000004120157212 */ /* 0x000fe400078e3cff */
[----:B------:R-:W-:Y:S02]  /*41c0*/  LOP3.LUT R71, R20, R91, RZ, 0x3c, !PT ;  /* 0x0000005b14477212 */ /* 0x000fe400078e3cff */
[----:B------:R-:W-:Y:S01]  /*41d0*/  LOP3.LUT R32, R16, R35, RZ, 0x3c, !PT ;  /* 0x0000002310207212 */ /* 0x000fe200078e3cff */
[----:B------:R-:W-:Y:S02]  /*41e0*/  IMAD.SHL.U32 R20, R21, 0x2, RZ ;  /* 0x0000000215147824 */ /* 0x000fe400078e00ff */
[----:B------:R-:W-:Y:S01]  /*41f0*/  IMAD.SHL.U32 R16, R71, 0x10, RZ ;  /* 0x0000001047107824 */ /* 0x000fe200078e00ff */
[----:B------:R-:W-:Y:S01]  /*4200*/  LOP3.LUT R26, R10, R27, RZ, 0x3c, !PT ;  /* 0x0000001b0a1a7212 */ /* 0x000fe200078e3cff */
[----:B------:R-:W-:Y:S01]  /*4210*/  IMAD.MOV.U32 R27, RZ, RZ, R11 ;  /* 0x000000ffff1b7224 */ /* 0x000fe200078e000b */
[----:B------:R-:W-:Y:S01]  /*4220*/  IADD3 R18, PT, PT, R8, 0x6e9b64, R99 ;  /* 0x006e9b6408127810 */ /* 0x000fe20007ffe063 */
[----:B------:R1:W-:Y:S01]  /*4230*/  I2F.F64.U64 R10, R24 ;  /* 0x00000018000a7312 */ /* 0x0003e20000301800 */
[----:B------:R-:W-:-:S02]  /*4240*/  LOP3.LUT R20, R21, R20, R16, 0x96, !PT ;  /* 0x0000001415147212 */ /* 0x000fc400078e9610 */
[----:B------:R-:W-:Y:S01]  /*4250*/  IADD3 R35, PT, PT, R8, 0x69139f, R33 ;  /* 0x0069139f08237810 */ /* 0x000fe20007ffe021 */
[----:B------:R-:W-:Y:S01]  /*4260*/  IMAD.WIDE.U32 R18, R18, 0x200000, RZ ;  /* 0x0020000012127825 */ /* 0x000fe200078e00ff */
[----:B------:R-:W-:Y:S02]  /*4270*/  LOP3.LUT R77, R20, R71, RZ, 0x3c, !PT ;  /* 0x00000047144d7212 */ /* 0x000fe400078e3cff */
[----:B-1----:R-:W-:-:S04]  /*4280*/  SHF.R.U32.HI R24, RZ, 0x2, R69 ;  /* 0x00000002ff187819 */ /* 0x002fc80000011645 */
[----:B------:R-:W-:Y:S02]  /*4290*/  LOP3.LUT R24, R24, R69, RZ, 0x3c, !PT ;  /* 0x0000004518187212 */ /* 0x000fe400078e3cff */
[----:B------:R-:W-:Y:S01]  /*42a0*/  LOP3.LUT R34, R18, R35, RZ, 0x3c, !PT ;  /* 0x0000002312227212 */ /* 0x000fe200078e3cff */
[----:B------:R-:W-:Y:S02]  /*42b0*/  IMAD.MOV.U32 R35, RZ, RZ, R19 ;  /* 0x000000ffff237224 */ /* 0x000fe400078e0013 */
[----:B------:R-:W-:Y:S02]  /*42c0*/  IMAD.SHL.U32 R18, R24, 0x2, RZ ;  /* 0x0000000218127824 */ /* 0x000fe400078e00ff */
[----:B------:R-:W-:Y:S01]  /*42d0*/  IMAD.SHL.U32 R19, R77, 0x10, RZ ;  /* 0x000000104d137824 */ /* 0x000fe200078e00ff */
[----:B------:R-:W-:Y:S01]  /*42e0*/  IADD3 R107, PT, PT, R8, 0x84ba78, R107 ;  /* 0x0084ba78086b7810 */ /* 0x000fe20007ffe06b */
[----:B------:R-:W-:Y:S02]  /*42f0*/  IMAD.MOV.U32 R29, RZ, RZ, R15 ;  /* 0x000000ffff1d7224 */ /* 0x000fe400078e000f */
[----:B------:R1:W-:Y:S01]  /*4300*/  I2F.F64.U64 R14, R30 ;  /* 0x0000001e000e7312 */ /* 0x0003e20000301800 */
[----:B------:R-:W-:Y:S01]  /*4310*/  LOP3.LUT R24, R24, R18, R19, 0x96, !PT ;  /* 0x0000001218187212 */ /* 0x000fe200078e9613 */
[----:B------:R-:W-:Y:S01]  /*4320*/  IMAD.MOV.U32 R33, RZ, RZ, R17 ;  /* 0x000000ffff217224 */ /* 0x000fe200078e0011 */
[----:B------:R-:W-:-:S02]  /*4330*/  IADD3 R20, PT, PT, R8, 0x79aaee, R89 ;  /* 0x0079aaee08147810 */ /* 0x000fc40007ffe059 */
[----:B------:R-:W-:-:S03]  /*4340*/  IADD3 R63, PT, PT, R8, 0x7f32b3, R63 ;  /* 0x007f32b3083f7810 */ /* 0x000fc60007ffe03f */
[----:B------:R4:W-:Y:S01]  /*4350*/  I2F.F64.U64 R16, R22 ;  /* 0x0000001600107312 */ /* 0x0009e20000301800 */
[----:B-1----:R-:W-:Y:S02]  /*4360*/  SHF.R.U32.HI R30, RZ, 0x2, R67 ;  /* 0x00000002ff1e7819 */ /* 0x002fe40000011643 */
[----:B------:R-:W-:Y:S02]  /*4370*/  LOP3.LUT R89, R24, R77, RZ, 0x3c, !PT ;  /* 0x0000004d18597212 */ /* 0x000fe400078e3cff */
[----:B------:R-:W-:Y:S01]  /*4380*/  LOP3.LUT R30, R30, R67, RZ, 0x3c, !PT ;  /* 0x000000431e1e7212 */ /* 0x000fe200078e3cff */
[----:B----4-:R-:W-:Y:S01]  /*4390*/  IMAD.WIDE.U32 R22, R107, 0x200000, RZ ;  /* 0x002000006b167825 */ /* 0x010fe200078e00ff */
[----:B------:R-:W-:-:S03]  /*43a0*/  IADD3 R24, PT, PT, R8, 0x8fca02, R97 ;  /* 0x008fca0208187810 */ /* 0x000fc60007ffe061 */
[----:B------:R-:W-:Y:S01]  /*43b0*/  IMAD.SHL.U32 R25, R89, 0x10, RZ ;  /* 0x0000001059197824 */ /* 0x000fe200078e00ff */
[----:B------:R-:W-:Y:S01]  /*43c0*/  LOP3.LUT R62, R22, R63, RZ, 0x3c, !PT ;  /* 0x0000003f163e7212 */ /* 0x000fe200078e3cff */
[C---:B------:R-:W-:Y:S01]  /*43d0*/  IMAD.SHL.U32 R22, R30.reuse, 0x2, RZ ;  /* 0x000000021e167824 */ /* 0x040fe200078e00ff */
[----:B------:R1:W-:Y:S04]  /*43e0*/  I2F.F64.U64 R18, R36 ;  /* 0x0000002400127312 */ /* 0x0003e80000301800 */
[----:B------:R-:W-:Y:S01]  /*43f0*/  LOP3.LUT R30, R30, R22, R25, 0x96, !PT ;  /* 0x000000161e1e7212 */ /* 0x000fe200078e9619 */
[----:B------:R-:W-:Y:S01]  /*4400*/  IMAD.WIDE.U32 R24, R24, 0x200000, RZ ;  /* 0x0020000018187825 */ /* 0x000fe200078e00ff */
[----:B------:R-:W-:Y:S02]  /*4410*/  IADD3 R75, PT, PT, R8, 0x8a423d, R75 ;  /* 0x008a423d084b7810 */ /* 0x000fe40007ffe04b */
[----:B-1----:R-:W-:Y:S01]  /*4420*/  SHF.R.U32.HI R36, RZ, 0x2, R91 ;  /* 0x00000002ff247819 */ /* 0x002fe2000001165b */
[----:B------:R-:W-:Y:S01]  /*4430*/  IMAD.WIDE.U32 R20, R20, 0x200000, RZ ;  /* 0x0020000014147825 */ /* 0x000fe200078e00ff */
[----:B------:R-:W-:-:S02]  /*4440*/  LOP3.LUT R97, R30, R89, RZ, 0x3c, !PT ;  /* 0x000000591e617212 */ /* 0x000fc400078e3cff */
[----:B------:R-:W-:Y:S02]  /*4450*/  LOP3.LUT R36, R36, R91, RZ, 0x3c, !PT ;  /* 0x0000005b24247212 */ /* 0x000fe400078e3cff */
[C---:B------:R-:W-:Y:S02]  /*4460*/  IADD3 R39, PT, PT, R8.reuse, 0x742329, R39 ;  /* 0x0074232908277810 */ /* 0x040fe40007ffe027 */
[----:B------:R-:W-:Y:S01]  /*4470*/  IADD3 R113, PT, PT, R8, 0x9ad98c, R113 ;  /* 0x009ad98c08717810 */ /* 0x000fe20007ffe071 */
[----:B------:R-:W-:Y:S01]  /*4480*/  IMAD.SHL.U32 R31, R97, 0x10, RZ ;  /* 0x00000010611f7824 */ /* 0x000fe200078e00ff */
[----:B------:R-:W-:Y:S01]  /*4490*/  LOP3.LUT R72, R24, R75, RZ, 0x3c, !PT ;  /* 0x0000004b18487212 */ /* 0x000fe200078e3cff */
[----:B------:R-:W-:Y:S01]  /*44a0*/  IMAD.SHL.U32 R24, R36, 0x2, RZ ;  /* 0x0000000224187824 */ /* 0x000fe200078e00ff */
[----:B------:R-:W-:Y:S01]  /*44b0*/  LOP3.LUT R38, R20, R39, RZ, 0x3c, !PT ;  /* 0x0000002714267212 */ /* 0x000fe200078e3cff */
[----:B------:R-:W-:Y:S02]  /*44c0*/  IMAD.MOV.U32 R39, RZ, RZ, R21 ;  /* 0x000000ffff277224 */ /* 0x000fe400078e0015 */
[----:B------:R1:W-:Y:S01]  /*44d0*/  I2F.F64.U64 R20, R26 ;  /* 0x0000001a00147312 */ /* 0x0003e20000301800 */
[----:B------:R-:W-:-:S02]  /*44e0*/  IADD3 R99, PT, PT, R8, 0x9551c7, R73 ;  /* 0x009551c708637810 */ /* 0x000fc40007ffe049 */
[----:B------:R-:W-:Y:S02]  /*44f0*/  SHF.R.U32.HI R30, RZ, 0x2, R71 ;  /* 0x00000002ff1e7819 */ /* 0x000fe40000011647 */
[----:B------:R-:W-:Y:S01]  /*4500*/  LOP3.LUT R36, R36, R24, R31, 0x96, !PT ;  /* 0x0000001824247212 */ /* 0x000fe200078e961f */
[----:B-1----:R-:W-:-:S03]  /*4510*/  IMAD.WIDE.U32 R26, R113, 0x200000, RZ ;  /* 0x00200000711a7825 */ /* 0x002fc600078e00ff */
[----:B------:R-:W-:Y:S02]  /*4520*/  LOP3.LUT R75, R36, R97, RZ, 0x3c, !PT ;  /* 0x00000061244b7212 */ /* 0x000fe400078e3cff */
[----:B------:R-:W-:Y:S01]  /*4530*/  LOP3.LUT R98, R26, R99, RZ, 0x3c, !PT ;  /* 0x000000631a627212 */ /* 0x000fe200078e3cff */
[----:B------:R-:W-:Y:S01]  /*4540*/  IMAD.MOV.U32 R63, RZ, RZ, R23 ;  /* 0x000000ffff3f7224 */ /* 0x000fe200078e0017 */
[----:B------:R-:W-:Y:S01]  /*4550*/  LOP3.LUT R26, R30, R71, RZ, 0x3c, !PT ;  /* 0x000000471e1a7212 */ /* 0x000fe200078e3cff */
[----:B------:R1:W-:Y:S01]  /*4560*/  I2F.F64.U64 R22, R28 ;  /* 0x0000001c00167312 */ /* 0x0003e20000301800 */
[----:B------:R-:W-:Y:S02]  /*4570*/  IMAD.MOV.U32 R99, RZ, RZ, R27 ;  /* 0x000000ffff637224 */ /* 0x000fe400078e001b */
[----:B------:R-:W-:Y:S02]  /*4580*/  IMAD.SHL.U32 R27, R75, 0x10, RZ ;  /* 0x000000104b1b7824 */ /* 0x000fe400078e00ff */
[----:B------:R-:W-:Y:S01]  /*4590*/  IMAD.SHL.U32 R31, R26, 0x2, RZ ;  /* 0x000000021a1f7824 */ /* 0x000fe200078e00ff */
[C---:B-1----:R-:W-:Y:S01]  /*45a0*/  IADD3 R28, PT, PT, R8.reuse, 0xa5e916, R105 ;  /* 0x00a5e916081c7810 */ /* 0x042fe20007ffe069 */
[----:B------:R-:W-:Y:S01]  /*45b0*/  IMAD.MOV.U32 R73, RZ, RZ, R25 ;  /* 0x000000ffff497224 */ /* 0x000fe200078e0019 */
[C---:B------:R-:W-:Y:S01]  /*45c0*/  IADD3 R30, PT, PT, R8.reuse, 0xb0f8a0, R117 ;  /* 0x00b0f8a0081e7810 */ /* 0x040fe20007ffe075 */
[----:B------:R1:W-:Y:S01]  /*45d0*/  I2F.F64.U64 R24, R32 ;  /* 0x0000002000187312 */ /* 0x0003e20000301800 */
[----:B------:R-:W-:Y:S01]  /*45e0*/  IADD3 R85, PT, PT, R8, 0xa06151, R85 ;  /* 0x00a0615108557810 */ /* 0x000fe20007ffe055 */
[----:B------:R-:W-:Y:S01]  /*45f0*/  IMAD.WIDE.U32 R28, R28, 0x200000, RZ ;  /* 0x002000001c1c7825 */ /* 0x000fe200078e00ff */
[----:B------:R-:W-:-:S02]  /*4600*/  LOP3.LUT R36, R26, R31, R27, 0x96, !PT ;  /* 0x0000001f1a247212 */ /* 0x000fc400078e961b */
[----:B------:R-:W-:Y:S01]  /*4610*/  IADD3 R87, PT, PT, R8, 0xab70db, R87 ;  /* 0x00ab70db08577810 */ /* 0x000fe20007ffe057 */
[----:B------:R-:W-:Y:S01]  /*4620*/  IMAD.WIDE.U32 R30, R30, 0x200000, RZ ;  /* 0x002000001e1e7825 */ /* 0x000fe200078e00ff */
[----:B------:R-:W-:Y:S02]  /*4630*/  LOP3.LUT R104, R28, R85, RZ, 0x3c, !PT ;  /* 0x000000551c687212 */ /* 0x000fe400078e3cff */
[----:B-1----:R-:W-:Y:S02]  /*4640*/  SHF.R.U32.HI R32, RZ, 0x2, R77 ;  /* 0x00000002ff207819 */ /* 0x002fe4000001164d */
[----:B------:R-:W-:Y:S02]  /*4650*/  LOP3.LUT R85, R36, R75, RZ, 0x3c, !PT ;  /* 0x0000004b24557212 */ /* 0x000fe400078e3cff */
[----:B------:R-:W-:Y:S02]  /*4660*/  LOP3.LUT R33, R32, R77, RZ, 0x3c, !PT ;  /* 0x0000004d20217212 */ /* 0x000fe400078e3cff */
[----:B------:R-:W-:Y:S01]  /*4670*/  LOP3.LUT R106, R30, R87, RZ, 0x3c, !PT ;  /* 0x000000571e6a7212 */ /* 0x000fe200078e3cff */
[----:B------:R-:W-:-:S02]  /*4680*/  IMAD.SHL.U32 R30, R85, 0x10, RZ ;  /* 0x00000010551e7824 */ /* 0x000fc400078e00ff */
[C---:B------:R-:W-:Y:S01]  /*4690*/  IMAD.SHL.U32 R36, R33.reuse, 0x2, RZ ;  /* 0x0000000221247824 */ /* 0x040fe200078e00ff */
[----:B------:R-:W-:Y:S02]  /*46a0*/  IADD3 R32, PT, PT, R8, 0xbc082a, R111 ;  /* 0x00bc082a08207810 */ /* 0x000fe40007ffe06f */
[----:B------:R-:W-:Y:S02]  /*46b0*/  SHF.R.U32.HI R46, RZ, 0x2, R89 ;  /* 0x00000002ff2e7819 */ /* 0x000fe40000011659 */
[----:B------:R-:W-:Y:S01]  /*46c0*/  LOP3.LUT R36, R33, R36, R30, 0x96, !PT ;  /* 0x0000002421247212 */ /* 0x000fe200078e961e */
[----:B------:R-:W-:Y:S01]  /*46d0*/  IMAD.WIDE.U32 R32, R32, 0x200000, RZ ;  /* 0x0020000020207825 */ /* 0x000fe200078e00ff */
[----:B------:R-:W-:Y:S02]  /*46e0*/  IADD3 R95, PT, PT, R8, 0xb68065, R95 ;  /* 0x00b68065085f7810 */ /* 0x000fe40007ffe05f */
[----:B------:R-:W-:Y:S02]  /*46f0*/  LOP3.LUT R46, R46, R89, RZ, 0x3c, !PT ;  /* 0x000000592e2e7212 */ /* 0x000fe400078e3cff */
[----:B------:R-:W-:Y:S01]  /*4700*/  LOP3.LUT R87, R36, R85, RZ, 0x3c, !PT ;  /* 0x0000005524577212 */ /* 0x000fe200078e3cff */
[----:B------:R1:W-:Y:S01]  /*4710*/  I2F.F64.U64 R26, R34 ;  /* 0x00000022001a7312 */ /* 0x0003e20000301800 */
[----:B------:R-:W-:Y:S01]  /*4720*/  LOP3.LUT R110, R32, R95, RZ, 0x3c, !PT ;  /* 0x0000005f206e7212 */ /* 0x000fe200078e3cff */
[----:B------:R-:W-:-:S02]  /*4730*/  IMAD.SHL.U32 R32, R46, 0x2, RZ ;  /* 0x000000022e207824 */ /* 0x000fc400078e00ff */
[----:B------:R-:W-:Y:S01]  /*4740*/  IMAD.SHL.U32 R37, R87, 0x10, RZ ;  /* 0x0000001057257824 */ /* 0x000fe200078e00ff */
[C---:B-1----:R-:W-:Y:S02]  /*4750*/  IADD3 R34, PT, PT, R8.reuse, 0xc717b4, R121 ;  /* 0x00c717b408227810 */ /* 0x042fe40007ffe079 */
[----:B------:R-:W-:-:S03]  /*4760*/  IADD3 R93, PT, PT, R8, 0xc18fef, R93 ;  /* 0x00c18fef085d7810 */ /* 0x000fc60007ffe05d */
[----:B------:R-:W-:Y:S01]  /*4770*/  IMAD.WIDE.U32 R34, R34, 0x200000, RZ ;  /* 0x0020000022227825 */ /* 0x000fe200078e00ff */
[----:B------:R-:W-:Y:S02]  /*4780*/  SHF.R.U32.HI R36, RZ, 0x2, R97 ;  /* 0x00000002ff247819 */ /* 0x000fe40000011661 */
[----:B------:R-:W-:Y:S02]  /*4790*/  LOP3.LUT R46, R46, R32, R37, 0x96, !PT ;  /* 0x000000202e2e7212 */ /* 0x000fe400078e9625 */
[----:B------:R-:W-:Y:S02]  /*47a0*/  LOP3.LUT R112, R34, R93, RZ, 0x3c, !PT ;  /* 0x0000005d22707212 */ /* 0x000fe400078e3cff */
[----:B------:R-:W-:Y:S02]  /*47b0*/  LOP3.LUT R34, R36, R97, RZ, 0x3c, !PT ;  /* 0x0000006124227212 */ /* 0x000fe400078e3cff */
[----:B------:R-:W-:Y:S01]  /*47c0*/  LOP3.LUT R93, R46, R87, RZ, 0x3c, !PT ;  /* 0x000000572e5d7212 */ /* 0x000fe200078e3cff */
[----:B------:R-:W-:Y:S01]  /*47d0*/  IMAD.MOV.U32 R105, RZ, RZ, R29 ;  /* 0x000000ffff697224 */ /* 0x000fe200078e001d */
[----:B------:R-:W-:Y:S01]  /*47e0*/  IADD3 R36, PT, PT, R8, 0xd2273e, R115 ;  /* 0x00d2273e08247810 */ /* 0x000fe20007ffe073 */
[----:B------:R1:W-:Y:S01]  /*47f0*/  I2F.F64.U64 R28, R38 ;  /* 0x00000026001c7312 */ /* 0x0003e20000301800 */
[----:B------:R-:W-:-:S02]  /*4800*/  IMAD.MOV.U32 R113, RZ, RZ, R35 ;  /* 0x000000ffff717224 */ /* 0x000fc400078e0023 */
[----:B------:R-:W-:Y:S01]  /*4810*/  IMAD.SHL.U32 R35, R93, 0x10, RZ ;  /* 0x000000105d237824 */ /* 0x000fe200078e00ff */
[----:B------:R-:W-:Y:S01]  /*4820*/  IADD3 R103, PT, PT, R8, 0xcc9f79, R103 ;  /* 0x00cc9f7908677810 */ /* 0x000fe20007ffe067 */
[----:B------:R-:W-:-:S04]  /*4830*/  IMAD.WIDE.U32 R36, R36, 0x200000, RZ ;  /* 0x0020000024247825 */ /* 0x000fc800078e00ff */
[----:B-1----:R-:W-:Y:S01]  /*4840*/  IMAD.SHL.U32 R39, R34, 0x2, RZ ;  /* 0x0000000222277824 */ /* 0x002fe200078e00ff */
[----:B------:R-:W-:Y:S02]  /*4850*/  IADD3 R38, PT, PT, R8, 0xdd36c8, R123 ;  /* 0x00dd36c808267810 */ /* 0x000fe40007ffe07b */
[----:B------:R-:W-:Y:S02]  /*4860*/  SHF.R.U32.HI R48, RZ, 0x2, R75 ;  /* 0x00000002ff307819 */ /* 0x000fe4000001164b */
[----:B------:R-:W-:Y:S01]  /*4870*/  LOP3.LUT R46, R34, R39, R35, 0x96, !PT ;  /* 0x00000027222e7212 */ /* 0x000fe200078e9623 */
[----:B------:R-:W-:Y:S01]  /*4880*/  IMAD.WIDE.U32 R38, R38, 0x200000, RZ ;  /* 0x0020000026267825 */ /* 0x000fe200078e00ff */
[----:B------:R-:W-:Y:S02]  /*4890*/  LOP3.LUT R100, R36, R103, RZ, 0x3c, !PT ;  /* 0x0000006724647212 */ /* 0x000fe400078e3cff */
[----:B------:R-:W-:Y:S02]  /*48a0*/  IADD3 R103, PT, PT, R8, 0xd7af03, R101 ;  /* 0x00d7af0308677810 */ /* 0x000fe40007ffe065 */
[----:B------:R-:W-:-:S02]  /*48b0*/  LOP3.LUT R48, R48, R75, RZ, 0x3c, !PT ;  /* 0x0000004b30307212 */ /* 0x000fc400078e3cff */
[----:B------:R-:W-:Y:S01]  /*48c0*/  LOP3.LUT R95, R46, R93, RZ, 0x3c, !PT ;  /* 0x0000005d2e5f7212 */ /* 0x000fe200078e3cff */
[----:B------:R-:W-:Y:S01]  /*48d0*/  IMAD.MOV.U32 R107, RZ, RZ, R31 ;  /* 0x000000ffff6b7224 */ /* 0x000fe200078e001f */
[----:B------:R-:W-:Y:S01]  /*48e0*/  LOP3.LUT R102, R38, R103, RZ, 0x3c, !PT ;  /* 0x0000006726667212 */ /* 0x000fe200078e3cff */
[----:B------:R1:W-:Y:S01]  /*48f0*/  I2F.F64.U64 R30, R62 ;  /* 0x0000003e001e7312 */ /* 0x0003e20000301800 */
[----:B------:R-:W-:Y:S01]  /*4900*/  IMAD.SHL.U32 R38, R48, 0x2, RZ ;  /* 0x0000000230267824 */ /* 0x000fe200078e00ff */
[----:B------:R-:W-:Y:S01]  /*4910*/  SHF.R.U32.HI R46, RZ, 0x2, R85 ;  /* 0x00000002ff2e7819 */ /* 0x000fe20000011655 */
[----:B-1----:R-:W-:-:S03]  /*4920*/  IMAD.SHL.U32 R63, R95, 0x10, RZ ;  /* 0x000000105f3f7824 */ /* 0x002fc600078e00ff */
[----:B------:R-:W-:Y:S02]  /*4930*/  LOP3.LUT R46, R46, R85, RZ, 0x3c, !PT ;  /* 0x000000552e2e7212 */ /* 0x000fe400078e3cff */
[----:B------:R-:W-:Y:S01]  /*4940*/  LOP3.LUT R48, R48, R38, R63, 0x96, !PT ;  /* 0x0000002630307212 */ /* 0x000fe200078e963f */
[----:B------:R-:W-:-:S03]  /*4950*/  IMAD.MOV.U32 R101, RZ, RZ, R37 ;  /* 0x000000ffff657224 */ /* 0x000fc600078e0025 */
[----:B------:R-:W-:Y:S01]  /*4960*/  LOP3.LUT R115, R48, R95, RZ, 0x3c, !PT ;  /* 0x0000005f30737212 */ /* 0x000fe200078e3cff */
[----:B------:R1:W-:Y:S01]  /*4970*/  I2F.F64.U64 R36, R104 ;  /* 0x0000006800247312 */ /* 0x0003e20000301800 */
[----:B------:R-:W-:Y:S02]  /*4980*/  IMAD.SHL.U32 R48, R46, 0x2, RZ ;  /* 0x000000022e307824 */ /* 0x000fe400078e00ff */
[----:B------:R-:W-:Y:S02]  /*4990*/  IMAD.MOV.U32 R111, RZ, RZ, R33 ;  /* 0x000000ffff6f7224 */ /* 0x000fe400078e0021 */
[----:B-1----:R-:W-:-:S03]  /*49a0*/  IMAD.SHL.U32 R105, R115, 0x10, RZ ;  /* 0x0000001073697824 */ /* 0x002fc600078e00ff */
[----:B------:R1:W-:Y:S02]  /*49b0*/  I2F.F64.U64 R32, R72 ;  /* 0x0000004800207312 */ /* 0x0003e40000301800 */
[----:B------:R-:W-:Y:S02]  /*49c0*/  LOP3.LUT R48, R46, R48, R105, 0x96, !PT ;  /* 0x000000302e307212 */ /* 0x000fe400078e9669 */
[----:B------:R-:W-:Y:S02]  /*49d0*/  SHF.R.U32.HI R46, RZ, 0x2, R87 ;  /* 0x00000002ff2e7819 */ /* 0x000fe40000011657 */
[----:B-1----:R-:W-:Y:S02]  /*49e0*/  IADD3 R72, PT, PT, R8, 0xf355dc, R125 ;  /* 0x00f355dc08487810 */ /* 0x002fe40007ffe07d */
[----:B------:R-:W-:Y:S02]  /*49f0*/  LOP3.LUT R46, R46, R87, RZ, 0x3c, !PT ;  /* 0x000000572e2e7212 */ /* 0x000fe400078e3cff */
[----:B------:R-:W-:Y:S01]  /*4a00*/  LOP3.LUT R121, R48, R115, RZ, 0x3c, !PT ;  /* 0x0000007330797212 */ /* 0x000fe200078e3cff */
[----:B------:R-:W-:-:S04]  /*4a10*/  IMAD.WIDE.U32 R72, R72, 0x200000, RZ ;  /* 0x0020000048487825 */ /* 0x000fc800078e00ff */
[----:B------:R-:W-:Y:S02]  /*4a20*/  IMAD.MOV.U32 R105, RZ, RZ, R73 ;  /* 0x000000ffff697224 */ /* 0x000fe400078e0049 */
[----:B------:R-:W-:Y:S02]  /*4a30*/  IMAD.SHL.U32 R48, R46, 0x2, RZ ;  /* 0x000000022e307824 */ /* 0x000fe400078e00ff */
[----:B------:R-:W-:Y:S01]  /*4a40*/  IMAD.SHL.U32 R73, R121, 0x10, RZ ;  /* 0x0000001079497824 */ /* 0x000fe200078e00ff */
[----:B------:R-:W-:Y:S01]  /*4a50*/  IADD3 R50, PT, PT, R8, 0x114847a, R59 ;  /* 0x0114847a08327810 */ /* 0x000fe20007ffe03b */
[----:B------:R1:W-:Y:S03]  /*4a60*/  I2F.F64.U64 R34, R98 ;  /* 0x0000006200227312 */ /* 0x0003e60000301800 */
[----:B------:R-:W-:Y:S02]  /*4a70*/  LOP3.LUT R48, R46, R48, R73, 0x96, !PT ;  /* 0x000000302e307212 */ /* 0x000fe400078e9649 */
[----:B------:R-:W-:Y:S01]  /*4a80*/  SHF.R.U32.HI R46, RZ, 0x2, R93 ;  /* 0x00000002ff2e7819 */ /* 0x000fe2000001165d */
[----:B------:R-:W-:Y:S01]  /*4a90*/  IMAD.MOV.U32 R103, RZ, RZ, R39 ;  /* 0x000000ffff677224 */ /* 0x000fe200078e0027 */
[----:B------:R-:W-:-:S02]  /*4aa0*/  IADD3 R49, PT, PT, R8, 0x10efcb5, R49 ;  /* 0x010efcb508317810 */ /* 0x000fc40007ffe031 */
[C---:B-1----:R-:W-:Y:S02]  /*4ab0*/  IADD3 R99, PT, PT, R8.reuse, 0xe2be8d, R109 ;  /* 0x00e2be8d08637810 */ /* 0x042fe40007ffe06d */
[----:B------:R-:W-:Y:S01]  /*4ac0*/  IADD3 R109, PT, PT, R8, 0x103ed2b, R51 ;  /* 0x0103ed2b086d7810 */ /* 0x000fe20007ffe033 */
[----:B------:R-:W-:Y:S01]  /*4ad0*/  IMAD.WIDE.U32 R50, R50, 0x200000, RZ ;  /* 0x0020000032327825 */ /* 0x000fe200078e00ff */
[----:B------:R-:W-:Y:S01]  /*4ae0*/  LOP3.LUT R46, R46, R93, RZ, 0x3c, !PT ;  /* 0x0000005d2e2e7212 */ /* 0x000fe200078e3cff */
[----:B------:R1:W-:Y:S01]  /*4af0*/  I2F.F64.U64 R38, R106 ;  /* 0x0000006a00267312 */ /* 0x0003e20000301800 */
[----:B------:R-:W-:-:S03]  /*4b00*/  LOP3.LUT R123, R48, R121, RZ, 0x3c, !PT ;  /* 0x00000079307b7212 */ /* 0x000fc600078e3cff */
[----:B------:R-:W-:Y:S01]  /*4b10*/  IMAD.SHL.U32 R48, R46, 0x2, RZ ;  /* 0x000000022e307824 */ /* 0x000fe200078e00ff */
[----:B-1----:R-:W-:-:S03]  /*4b20*/  IADD3 R107, PT, PT, R8, 0xf8dda1, R57 ;  /* 0x00f8dda1086b7810 */ /* 0x002fc60007ffe039 */
[----:B------:R1:W-:Y:S01]  /*4b30*/  I2F.F64.U64 R56, R110 ;  /* 0x0000006e00387312 */ /* 0x0003e20000301800 */
[C---:B------:R-:W-:Y:S02]  /*4b40*/  IADD3 R61, PT, PT, R8.reuse, 0x10974f0, R61 ;  /* 0x010974f0083d7810 */ /* 0x040fe40007ffe03d */
[----:B------:R-:W-:Y:S02]  /*4b50*/  IADD3 R47, PT, PT, R8, 0x11f9404, R47 ;  /* 0x011f9404082f7810 */ /* 0x000fe40007ffe02f */
[----:B-1----:R-:W-:Y:S01]  /*4b60*/  LOP3.LUT R110, R50, R49, RZ, 0x3c, !PT ;  /* 0x00000031326e7212 */ /* 0x002fe200078e3cff */
[----:B------:R-:W-:Y:S02]  /*4b70*/  IMAD.SHL.U32 R49, R123, 0x10, RZ ;  /* 0x000000107b317824 */ /* 0x000fe400078e00ff */
[----:B------:R-:W-:-:S03]  /*4b80*/  IMAD.MOV.U32 R111, RZ, RZ, R51 ;  /* 0x000000ffff6f7224 */ /* 0x000fc600078e0033 */
[----:B------:R-:W-:Y:S01]  /*4b90*/  LOP3.LUT R50, R46, R48, R49, 0x96, !PT ;  /* 0x000000302e327212 */ /* 0x000fe200078e9631 */
[----:B------:R-:W-:Y:S01]  /*4ba0*/  IMAD.SHL.U32 R51, R0, 0x2, RZ ;  /* 0x0000000200337824 */ /* 0x000fe200078e00ff */
[C---:B------:R-:W-:Y:S01]  /*4bb0*/  IADD3 R48, PT, PT, R8.reuse, 0x12aa38e, R53 ;  /* 0x012aa38e08307810 */ /* 0x040fe20007ffe035 */
[----:B------:R-:W-:Y:S01]  /*4bc0*/  IMAD.WIDE.U32 R60, R61, 0x200000, RZ ;  /* 0x002000003d3c7825 */ /* 0x000fe200078e00ff */
[----:B------:R-:W-:Y:S02]  /*4bd0*/  SHF.R.U32.HI R0, RZ, 0x2, R95 ;  /* 0x00000002ff007819 */ /* 0x000fe4000001165f */
[C---:B------:R-:W-:Y:S01]  /*4be0*/  IADD3 R79, PT, PT, R8.reuse, 0xedce17, R79 ;  /* 0x00edce17084f7810 */ /* 0x040fe20007ffe04f */
[----:B------:R-:W-:Y:S01]  /*4bf0*/  IMAD.WIDE.U32 R46, R47, 0x200000, RZ ;  /* 0x002000002f2e7825 */ /* 0x000fe200078e00ff */
[C---:B------:R-:W-:Y:S02]  /*4c00*/  IADD3 R3, PT, PT, R8.reuse, 0x11a0c3f, R3 ;  /* 0x011a0c3f08037810 */ /* 0x040fe40007ffe003 */
[----:B------:R-:W-:Y:S01]  /*4c10*/  IADD3 R9, PT, PT, R8, 0x1251bc9, R9 ;  /* 0x01251bc908097810 */ /* 0x000fe20007ffe009 */
[----:B------:R-:W-:Y:S01]  /*4c20*/  IMAD.WIDE.U32 R48, R48, 0x200000, RZ ;  /* 0x0020000030307825 */ /* 0x000fe200078e00ff */
[----:B------:R-:W-:-:S02]  /*4c30*/  LOP3.LUT R0, R0, R95, RZ, 0x3c, !PT ;  /* 0x0000005f00007212 */ /* 0x000fc400078e3cff */
[----:B------:R-:W-:Y:S02]  /*4c40*/  LOP3.LUT R125, R50, R123, RZ, 0x3c, !PT ;  /* 0x0000007b327d7212 */ /* 0x000fe400078e3cff */
[----:B------:R-:W-:Y:S01]  /*4c50*/  LOP3.LUT R108, R60, R109, RZ, 0x3c, !PT ;  /* 0x0000006d3c6c7212 */ /* 0x000fe200078e3cff */
[----:B------:R-:W-:Y:S01]  /*4c60*/  IMAD.MOV.U32 R109, RZ, RZ, R61 ;  /* 0x000000ffff6d7224 */ /* 0x000fe200078e003d */
[----:B------:R-:W-:Y:S01]  /*4c70*/  LOP3.LUT R104, R72, R79, RZ, 0x3c, !PT ;  /* 0x0000004f48687212 */ /* 0x000fe200078e3cff */
[----:B------:R1:W-:Y:S01]  /*4c80*/  I2F.F64.U64 R58, R112 ;  /* 0x00000070003a7312 */ /* 0x0003e20000301800 */
[----:B------:R-:W4:Y:S07]  /*4c90*/  LDC.64 R78, c[0x0][0x388] ;  /* 0x0000e200ff4e7b82 */ /* 0x000f2e0000000a00 */
[----:B------:R2:W3:Y:S01]  /*4ca0*/  I2F.F64.U64 R60, R100 ;  /* 0x00000064003c7312 */ /* 0x0004e20000301800 */
[----:B-1----:R-:W-:Y:S01]  /*4cb0*/  LOP3.LUT R112, R48, R9, RZ, 0x3c, !PT ;  /* 0x0000000930707212 */ /* 0x002fe200078e3cff */
[----:B------:R-:W-:Y:S01]  /*4cc0*/  IMAD.SHL.U32 R9, R0, 0x2, RZ ;  /* 0x0000000200097824 */ /* 0x000fe200078e00ff */
[----:B------:R-:W-:-:S02]  /*4cd0*/  SHF.R.U32.HI R64, RZ, 0x2, R115 ;  /* 0x00000002ff407819 */ /* 0x000fc40000011673 */
[----:B--2---:R-:W-:Y:S01]  /*4ce0*/  LOP3.LUT R100, R46, R3, RZ, 0x3c, !PT ;  /* 0x000000032e647212 */ /* 0x004fe200078e3cff */
[----:B------:R-:W-:-:S05]  /*4cf0*/  IMAD.SHL.U32 R3, R125, 0x10, RZ ;  /* 0x000000107d037824 */ /* 0x000fca00078e00ff */
[----:B------:R-:W-:Y:S02]  /*4d00*/  LOP3.LUT R0, R0, R9, R3, 0x96, !PT ;  /* 0x0000000900007212 */ /* 0x000fe400078e9603 */
[----:B------:R-:W-:Y:S02]  /*4d10*/  LOP3.LUT R3, R64, R115, RZ, 0x3c, !PT ;  /* 0x0000007340037212 */ /* 0x000fe400078e3cff */
[----:B------:R-:W-:Y:S02]  /*4d20*/  LOP3.LUT R9, R0, R125, RZ, 0x3c, !PT ;  /* 0x0000007d00097212 */ /* 0x000fe400078e3cff */
[----:B------:R-:W-:Y:S01]  /*4d30*/  IADD3 R62, PT, PT, R8, 0xe84652, R119 ;  /* 0x00e84652083e7810 */ /* 0x000fe20007ffe077 */
[----:B------:R-:W-:Y:S02]  /*4d40*/  IMAD.SHL.U32 R66, R3, 0x2, RZ ;  /* 0x0000000203427824 */ /* 0x000fe400078e00ff */
[----:B------:R-:W-:Y:S02]  /*4d50*/  IMAD.SHL.U32 R0, R9, 0x10, RZ ;  /* 0x0000001009007824 */ /* 0x000fe400078e00ff */
[----:B------:R-:W-:Y:S01]  /*4d60*/  IMAD.WIDE.U32 R62, R62, 0x200000, RZ ;  /* 0x002000003e3e7825 */ /* 0x000fe200078e00ff */
[----:B------:R-:W-:-:S02]  /*4d70*/  IADD3 R77, PT, PT, R8, 0x14bd22c, R77 ;  /* 0x014bd22c084d7810 */ /* 0x000fc40007ffe04d */
[----:B------:R-:W-:Y:S02]  /*4d80*/  LOP3.LUT R0, R3, R66, R0, 0x96, !PT ;  /* 0x0000004203007212 */ /* 0x000fe400078e9600 */
[----:B------:R-:W-:Y:S02]  /*4d90*/  SHF.R.U32.HI R70, RZ, 0x2, R121 ;  /* 0x00000002ff467819 */ /* 0x000fe40000011679 */
[----:B------:R-:W-:Y:S01]  /*4da0*/  LOP3.LUT R98, R62, R99, RZ, 0x3c, !PT ;  /* 0x000000633e627212 */ /* 0x000fe200078e3cff */
[----:B----4-:R-:W-:Y:S01]  /*4db0*/  IMAD.WIDE R78, R51, 0x8, R78 ;  /* 0x00000008334e7825 */ /* 0x010fe200078e024e */
[C---:B------:R-:W-:Y:S02]  /*4dc0*/  IADD3 R62, PT, PT, R8.reuse, 0xfe6566, R83 ;  /* 0x00fe6566083e7810 */ /* 0x040fe40007ffe053 */
[----:B------:R-:W-:Y:S02]  /*4dd0*/  IADD3 R82, PT, PT, R8, 0x135b318, R69 ;  /* 0x0135b31808527810 */ /* 0x000fe40007ffe045 */
[----:B------:R1:W-:Y:S01]  /*4de0*/  I2F.F64.U64 R68, R104 ;  /* 0x0000006800447312 */ /* 0x0003e20000301800 */
[----:B------:R-:W-:Y:S01]  /*4df0*/  LOP3.LUT R3, R70, R121, RZ, 0x3c, !PT ;  /* 0x0000007946037212 */ /* 0x000fe200078e3cff */
[----:B------:R-:W-:Y:S01]  /*4e00*/  IMAD.WIDE.U32 R76, R77, 0x200000, RZ ;  /* 0x002000004d4c7825 */ /* 0x000fe200078e00ff */
[----:B------:R-:W-:Y:S01]  /*4e10*/  IADD3 R71, PT, PT, R8, 0x1464a67, R71 ;  /* 0x01464a6708477810 */ /* 0x000fe20007ffe047 */
[----:B------:R-:W5:Y:S02]  /*4e20*/  LDG.E.64 R52, desc[UR10][R78.64] ;  /* 0x0000000a4e347981 */ /* 0x000f64000c1e1b00 */
[----:B------:R-:W-:-:S02]  /*4e30*/  IMAD.MOV.U32 R99, RZ, RZ, R63 ;  /* 0x000000ffff637224 */ /* 0x000fc400078e003f */
[----:B------:R-:W-:Y:S01]  /*4e40*/  IMAD.MOV.U32 R101, RZ, RZ, R47 ;  /* 0x000000ffff657224 */ /* 0x000fe200078e002f */
[----:B------:R-:W5:Y:S01]  /*4e50*/  LDG.E.64 R50, desc[UR10][R78.64+0x8] ;  /* 0x0000080a4e327981 */ /* 0x000f62000c1e1b00 */
[----:B-1----:R-:W-:Y:S01]  /*4e60*/  LOP3.LUT R105, R0, R9, RZ, 0x3c, !PT ;  /* 0x0000000900697212 */ /* 0x002fe200078e3cff */
[----:B------:R-:W-:Y:S02]  /*4e70*/  IMAD.WIDE.U32 R62, R62, 0x200000, RZ ;  /* 0x002000003e3e7825 */ /* 0x000fe400078e00ff */
[----:B------:R-:W5:Y:S02]  /*4e80*/  LDG.E.64 R46, desc[UR10][R78.64+0x18] ;  /* 0x0000180a4e2e7981 */ /* 0x000f64000c1e1b00 */
[----:B------:R-:W-:Y:S02]  /*4e90*/  IMAD.MOV.U32 R113, RZ, RZ, R49 ;  /* 0x000000ffff717224 */ /* 0x000fe400078e0031 */
[----:B------:R1:W5:Y:S01]  /*4ea0*/  LDG.E.64 R48, desc[UR10][R78.64+0x10] ;  /* 0x0000100a4e307981 */ /* 0x000362000c1e1b00 */
[----:B------:R-:W-:Y:S01]  /*4eb0*/  IMAD.SHL.U32 R74, R3, 0x2, RZ ;  /* 0x00000002034a7824 */ /* 0x000fe200078e00ff */
[----:B------:R-:W-:Y:S01]  /*4ec0*/  LOP3.LUT R96, R76, R71, RZ, 0x3c, !PT ;  /* 0x000000474c607212 */ /* 0x000fe200078e3cff */
[----:B------:R-:W-:Y:S01]  /*4ed0*/  IMAD.SHL.U32 R0, R105, 0x10, RZ ;  /* 0x0000001069007824 */ /* 0x000fe200078e00ff */
[----:B------:R-:W-:Y:S01]  /*4ee0*/  IADD3 R65, PT, PT, R8, 0x1302b53, R65 ;  /* 0x01302b5308417810 */ /* 0x000fe20007ffe041 */
[----:B------:R-:W-:Y:S01]  /*4ef0*/  IMAD.WIDE.U32 R82, R82, 0x200000, RZ ;  /* 0x0020000052527825 */ /* 0x000fe200078e00ff */
[C---:B------:R-:W-:Y:S01]  /*4f00*/  IADD3 R76, PT, PT, R8.reuse, 0x161f140, R85 ;  /* 0x0161f140084c7810 */ /* 0x040fe20007ffe055 */
[----:B------:R-:W-:Y:S01]  /*4f10*/  DADD R80, R80, -R54 ;  /* 0x0000000050507229 */ /* 0x000fe20000000836 */
[----:B-1----:R-:W-:-:S02]  /*4f20*/  IADD3 R78, PT, PT, R8, 0x156e1b6, R97 ;  /* 0x0156e1b6084e7810 */ /* 0x002fc40007ffe061 */
[----:B------:R-:W-:Y:S01]  /*4f30*/  LOP3.LUT R106, R62, R107, RZ, 0x3c, !PT ;  /* 0x0000006b3e6a7212 */ /* 0x000fe200078e3cff */
[----:B------:R-:W-:Y:S01]  /*4f40*/  IMAD.MOV.U32 R107, RZ, RZ, R63 ;  /* 0x000000ffff6b7224 */ /* 0x000fe200078e003f */
[----:B------:R-:W-:Y:S01]  /*4f50*/  LOP3.LUT R0, R3, R74, R0, 0x96, !PT ;  /* 0x0000004a03007212 */ /* 0x000fe200078e9600 */
[----:B------:R-:W-:Y:S01]  /*4f60*/  IMAD.WIDE.U32 R78, R78, 0x200000, RZ ;  /* 0x002000004e4e7825 */ /* 0x000fe200078e00ff */
[----:B------:R-:W-:Y:S02]  /*4f70*/  SHF.R.U32.HI R86, RZ, 0x2, R123 ;  /* 0x00000002ff567819 */ /* 0x000fe4000001167b */
[----:B------:R-:W-:Y:S01]  /*4f80*/  IADD3 R89, PT, PT, R8, 0x15159f1, R89 ;  /* 0x015159f108597810 */ /* 0x000fe20007ffe059 */
[----:B------:R-:W-:Y:S01]  /*4f90*/  IMAD.MOV.U32 R97, RZ, RZ, R77 ;  /* 0x000000ffff617224 */ /* 0x000fe200078e004d */
[----:B------:R-:W-:Y:S01]  /*4fa0*/  LOP3.LUT R82, R82, R65, RZ, 0x3c, !PT ;  /* 0x0000004152527212 */ /* 0x000fe200078e3cff */
[----:B------:R-:W-:Y:S01]  /*4fb0*/  IMAD.WIDE.U32 R76, R76, 0x200000, RZ ;  /* 0x002000004c4c7825 */ /* 0x000fe200078e00ff */
[----:B------:R1:W-:Y:S01]  /*4fc0*/  I2F.F64.U64 R64, R106 ;  /* 0x0000006a00407312 */ /* 0x0003e20000301800 */
[----:B------:R-:W-:-:S02]  /*4fd0*/  IADD3 R75, PT, PT, R8, 0x15c697b, R75 ;  /* 0x015c697b084b7810 */ /* 0x000fc40007ffe04b */
[----:B------:R-:W-:Y:S02]  /*4fe0*/  IADD3 R74, PT, PT, R8, 0x16d00ca, R93 ;  /* 0x016d00ca084a7810 */ /* 0x000fe40007ffe05d */
[----:B------:R-:W-:-:S03]  /*4ff0*/  LOP3.LUT R86, R86, R123, RZ, 0x3c, !PT ;  /* 0x0000007b56567212 */ /* 0x000fc600078e3cff */
[----:B------:R2:W4:Y:S01]  /*5000*/  I2F.F64.U64 R62, R102 ;  /* 0x00000066003e7312 */ /* 0x0005220000301800 */
[----:B-1----:R-:W-:Y:S02]  /*5010*/  LOP3.LUT R107, R0, R105, RZ, 0x3c, !PT ;  /* 0x00000069006b7212 */ /* 0x002fe400078e3cff */
[----:B------:R-:W-:Y:S01]  /*5020*/  LOP3.LUT R114, R76, R75, RZ, 0x3c, !PT ;  /* 0x0000004b4c727212 */ /* 0x000fe200078e3cff */
[----:B------:R-:W-:Y:S01]  /*5030*/  IMAD.WIDE.U32 R74, R74, 0x200000, RZ ;  /* 0x002000004a4a7825 */ /* 0x000fe200078e00ff */
[----:B------:R-:W-:Y:S02]  /*5040*/  IADD3 R87, PT, PT, R8, 0x1677905, R87 ;  /* 0x0167790508577810 */ /* 0x000fe40007ffe057 */
[----:B--2---:R-:W-:Y:S01]  /*5050*/  LOP3.LUT R102, R78, R89, RZ, 0x3c, !PT ;  /* 0x000000594e667212 */ /* 0x004fe200078e3cff */
[----:B------:R-:W-:Y:S01]  /*5060*/  IMAD.MOV.U32 R103, RZ, RZ, R79 ;  /* 0x000000ffff677224 */ /* 0x000fe200078e004f */
[----:B------:R-:W-:Y:S01]  /*5070*/  DMUL R78, R80, 0.5 ;  /* 0x3fe00000504e7828 */ /* 0x000fe20000000000 */
[----:B------:R-:W-:-:S02]  /*5080*/  IMAD.SHL.U32 R0, R86, 0x2, RZ ;  /* 0x0000000256007824 */ /* 0x000fc400078e00ff */
[----:B------:R-:W-:Y:S01]  /*5090*/  IMAD.SHL.U32 R3, R107, 0x10, RZ ;  /* 0x000000106b037824 */ /* 0x000fe200078e00ff */
[----:B------:R-:W-:Y:S02]  /*50a0*/  IADD3 R76, PT, PT, R8, 0x1781054, R115 ;  /* 0x01781054084c7810 */ /* 0x000fe40007ffe073 */
[----:B------:R-:W-:Y:S02]  /*50b0*/  LOP3.LUT R116, R74, R87, RZ, 0x3c, !PT ;  /* 0x000000574a747212 */ /* 0x000fe400078e3cff */
[----:B------:R-:W-:Y:S02]  /*50c0*/  LOP3.LUT R0, R86, R0, R3, 0x96, !PT ;  /* 0x0000000056007212 */ /* 0x000fe400078e9603 */
[----:B------:R-:W-:Y:S01]  /*50d0*/  SHF.R.U32.HI R74, RZ, 0x2, R125 ;  /* 0x00000002ff4a7819 */ /* 0x000fe2000001167d */
[----:B------:R-:W-:Y:S01]  /*50e0*/  IMAD.MOV.U32 R115, RZ, RZ, R77 ;  /* 0x000000ffff737224 */ /* 0x000fe200078e004d */
[----:B------:R-:W-:Y:S01]  /*50f0*/  R2UR UR12, R78 ;  /* 0x000000004e0c72ca */ /* 0x000fe200000e0000 */
[----:B------:R1:W-:Y:S01]  /*5100*/  I2F.F64.U64 R70, R110 ;  /* 0x0000006e00467312 */ /* 0x0003e20000301800 */
[----:B------:R-:W-:Y:S01]  /*5110*/  R2UR UR13, R79 ;  /* 0x000000004f0d72ca */ /* 0x000fe200000e0000 */
[----:B------:R-:W-:Y:S01]  /*5120*/  IMAD.WIDE.U32 R76, R76, 0x200000, RZ ;  /* 0x002000004c4c7825 */ /* 0x000fe200078e00ff */
[----:B------:R-:W-:-:S02]  /*5130*/  IADD3 R91, PT, PT, R8, 0x140c2a2, R91 ;  /* 0x0140c2a2085b7810 */ /* 0x000fc40007ffe05b */
[----:B------:R-:W-:Y:S01]  /*5140*/  IADD3 R95, PT, PT, R8, 0x172888f, R95 ;  /* 0x0172888f085f7810 */ /* 0x000fe20007ffe05f */
[----:B------:R-:W-:Y:S01]  /*5150*/  IMAD.MOV.U32 R78, RZ, RZ, -0x41cebbec ;  /* 0xbe314414ff4e7424 */ /* 0x000fe200078e00ff */
[----:B------:R-:W-:Y:S01]  /*5160*/  LOP3.LUT R74, R74, R125, RZ, 0x3c, !PT ;  /* 0x0000007d4a4a7212 */ /* 0x000fe200078e3cff */
[----:B------:R-:W-:Y:S01]  /*5170*/  IMAD.MOV.U32 R79, RZ, RZ, 0x3fe87d8e ;  /* 0x3fe87d8eff4f7424 */ /* 0x000fe200078e00ff */
[----:B-1----:R-:W-:Y:S01]  /*5180*/  LOP3.LUT R111, R0, R107, RZ, 0x3c, !PT ;  /* 0x0000006b006f7212 */ /* 0x002fe200078e3cff */
[----:B------:R-:W-:Y:S01]  /*5190*/  IMAD.MOV.U32 R119, RZ, RZ, R77 ;  /* 0x000000ffff777224 */ /* 0x000fe200078e004d */
[----:B------:R-:W-:Y:S01]  /*51a0*/  LOP3.LUT R118, R76, R95, RZ, 0x3c, !PT ;  /* 0x0000005f4c767212 */ /* 0x000fe200078e3cff */
[----:B------:R-:W-:Y:S02]  /*51b0*/  IMAD.WIDE.U32 R90, R91, 0x200000, RZ ;  /* 0x002000005b5a7825 */ /* 0x000fe400078e00ff */
[----:B------:R-:W-:Y:S01]  /*51c0*/  DMUL R76, R78, R78 ;  /* 0x0000004e4e4c7228 */ /* 0x000fe20000000000 */
[----:B------:R-:W-:Y:S01]  /*51d0*/  IADD3 R67, PT, PT, R8, 0x13b3add, R67 ;  /* 0x013b3add08437810 */ /* 0x000fe20007ffe043 */
[----:B------:R-:W-:-:S02]  /*51e0*/  IMAD.SHL.U32 R0, R74, 0x2, RZ ;  /* 0x000000024a007824 */ /* 0x000fc400078e00ff */
[----:B------:R-:W-:Y:S01]  /*51f0*/  IMAD.SHL.U32 R3, R111, 0x10, RZ ;  /* 0x000000106f037824 */ /* 0x000fe200078e00ff */
[----:B------:R1:W-:Y:S01]  /*5200*/  I2F.F64.U64 R72, R98 ;  /* 0x0000006200487312 */ /* 0x0003e20000301800 */
[----:B------:R-:W-:-:S03]  /*5210*/  IMAD.MOV.U32 R117, RZ, RZ, R75 ;  /* 0x000000ffff757224 */ /* 0x000fc600078e004b */
[----:B------:R-:W-:-:S04]  /*5220*/  LOP3.LUT R0, R74, R0, R3, 0x96, !PT ;  /* 0x000000004a007212 */ /* 0x000fc800078e9603 */
[----:B------:R2:W-:Y:S01]  /*5230*/  I2F.F64.U64 R92, R82 ;  /* 0x00000052005c7312 */ /* 0x0005e20000301800 */
[----:B-1----:R-:W-:Y:S02]  /*5240*/  LOP3.LUT R98, R90, R67, RZ, 0x3c, !PT ;  /* 0x000000435a627212 */ /* 0x002fe400078e3cff */
[----:B------:R-:W-:Y:S01]  /*5250*/  IADD3 R90, PT, PT, R8, 0x1831fde, R123 ;  /* 0x01831fde085a7810 */ /* 0x000fe20007ffe07b */
[----:B------:R-:W-:Y:S01]  /*5260*/  DFMA R74, R76, UR4, -R4 ;  /* 0x000000044c4a7c2b */ /* 0x000fe20008000804 */
[----:B------:R-:W-:Y:S02]  /*5270*/  LOP3.LUT R3, R0, R111, RZ, 0x3c, !PT ;  /* 0x0000006f00037212 */ /* 0x000fe400078e3cff */
[----:B--2---:R-:W-:Y:S01]  /*5280*/  SHF.R.U32.HI R82, RZ, 0x2, R9 ;  /* 0x00000002ff527819 */ /* 0x004fe20000011609 */
[----:B------:R-:W-:-:S03]  /*5290*/  IMAD.MOV.U32 R99, RZ, RZ, R91 ;  /* 0x000000ffff637224 */ /* 0x000fc600078e005b */
[----:B------:R-:W-:Y:S01]  /*52a0*/  LOP3.LUT R4, R82, R9, RZ, 0x3c, !PT ;  /* 0x0000000952047212 */ /* 0x000fe200078e3cff */
[----:B------:R-:W-:Y:S01]  /*52b0*/  IMAD.WIDE.U32 R90, R90, 0x200000, RZ ;  /* 0x002000005a5a7825 */ /* 0x000fe200078e00ff */
[----:B------:R-:W-:-:S03]  /*52c0*/  IADD3 R121, PT, PT, R8, 0x17d9819, R121 ;  /* 0x017d981908797810 */ /* 0x000fc60007ffe079 */
[----:B------:R-:W-:Y:S02]  /*52d0*/  IMAD.MOV.U32 R86, RZ, RZ, 0x0 ;  /* 0x00000000ff567424 */ /* 0x000fe400078e00ff */
[----:B------:R-:W-:Y:S02]  /*52e0*/  IMAD.MOV.U32 R87, RZ, RZ, 0x3ca00000 ;  /* 0x3ca00000ff577424 */ /* 0x000fe400078e00ff */
[----:B------:R-:W-:Y:S02]  /*52f0*/  IMAD.SHL.U32 R0, R4, 0x2, RZ ;  /* 0x0000000204007824 */ /* 0x000fe400078e00ff */
[----:B------:R-:W-:Y:S01]  /*5300*/  IMAD.SHL.U32 R5, R3, 0x10, RZ ;  /* 0x0000001003057824 */ /* 0x000fe200078e00ff */
[----:B------:R-:W-:Y:S01]  /*5310*/  LOP3.LUT R120, R90, R121, RZ, 0x3c, !PT ;  /* 0x000000795a787212 */ /* 0x000fe200078e3cff */
[----:B------:R-:W-:Y:S01]  /*5320*/  IMAD.MOV.U32 R121, RZ, RZ, R91 ;  /* 0x000000ffff797224 */ /* 0x000fe200078e005b */
[----:B0-----:R-:W-:Y:S01]  /*5330*/  DFMA R90, R6, R86, 5.5511151231257827021e-17 ;  /* 0x3c900000065a742b */ /* 0x001fe20000000056 */
[----:B------:R-:W-:-:S02]  /*5340*/  IADD3 R6, PT, PT, R8, 0x18e2f68, R9 ;  /* 0x018e2f6808067810 */ /* 0x000fc40007ffe009 */
[----:B------:R-:W-:Y:S02]  /*5350*/  LOP3.LUT R0, R4, R0, R5, 0x96, !PT ;  /* 0x0000000004007212 */ /* 0x000fe400078e9605 */
[----:B------:R-:W-:Y:S01]  /*5360*/  SHF.R.U32.HI R4, RZ, 0x2, R105 ;  /* 0x00000002ff047819 */ /* 0x000fe20000011669 */
[----:B------:R-:W-:Y:S01]  /*5370*/  IMAD.WIDE.U32 R6, R6, 0x200000, RZ ;  /* 0x0020000006067825 */ /* 0x000fe200078e00ff */
[----:B------:R-:W-:Y:S02]  /*5380*/  IADD3 R123, PT, PT, R8, 0x188a7a3, R125 ;  /* 0x0188a7a3087b7810 */ /* 0x000fe40007ffe07d */
[----:B------:R-:W-:Y:S02]  /*5390*/  LOP3.LUT R5, R4, R105, RZ, 0x3c, !PT ;  /* 0x0000006904057212 */ /* 0x000fe400078e3cff */
[----:B------:R-:W-:Y:S02]  /*53a0*/  LOP3.LUT R4, R0, R3, RZ, 0x3c, !PT ;  /* 0x0000000300047212 */ /* 0x000fe400078e3cff */
[----:B------:R-:W-:Y:S01]  /*53b0*/  LOP3.LUT R122, R6, R123, RZ, 0x3c, !PT ;  /* 0x0000007b067a7212 */ /* 0x000fe200078e3cff */
[----:B------:R-:W-:-:S02]  /*53c0*/  IMAD.SHL.U32 R6, R5, 0x2, RZ ;  /* 0x0000000205067824 */ /* 0x000fc400078e00ff */
[----:B------:R-:W-:-:S05]  /*53d0*/  IMAD.SHL.U32 R0, R4, 0x10, RZ ;  /* 0x0000001004007824 */ /* 0x000fca00078e00ff */
[----:B------:R-:W-:Y:S02]  /*53e0*/  LOP3.LUT R5, R5, R6, R0, 0x96, !PT ;  /* 0x0000000605057212 */ /* 0x000fe400078e9600 */
[C-C-:B------:R-:W-:Y:S02]  /*53f0*/  IADD3 R6, PT, PT, R8.reuse, 0x1993ef2, R107.reuse ;  /* 0x01993ef208067810 */ /* 0x140fe40007ffe06b */
[----:B------:R-:W-:Y:S01]  /*5400*/  SHF.R.U32.HI R0, RZ, 0x2, R107 ;  /* 0x00000002ff007819 */ /* 0x000fe2000001166b */
[----:B------:R-:W-:Y:S01]  /*5410*/  IMAD.MOV.U32 R123, RZ, RZ, R7 ;  /* 0x000000ffff7b7224 */ /* 0x000fe200078e0007 */
[----:B------:R-:W-:Y:S01]  /*5420*/  IADD3 R105, PT, PT, R8, 0x193b72d, R105 ;  /* 0x0193b72d08697810 */ /* 0x000fe20007ffe069 */
[----:B------:R-:W-:Y:S01]  /*5430*/  IMAD.WIDE.U32 R6, R6, 0x200000, RZ ;  /* 0x0020000006067825 */ /* 0x000fe200078e00ff */
[----:B------:R-:W-:Y:S02]  /*5440*/  LOP3.LUT R0, R0, R107, RZ, 0x3c, !PT ;  /* 0x0000006b00007212 */ /* 0x000fe400078e3cff */
[----:B------:R-:W-:Y:S01]  /*5450*/  LOP3.LUT R5, R5, R4, RZ, 0x3c, !PT ;  /* 0x0000000405057212 */ /* 0x000fe200078e3cff */
[----:B------:R0:W-:Y:S04]  /*5460*/  I2F.F64.U64 R66, R108 ;  /* 0x0000006c00427312 */ /* 0x0001e80000301800 */
[----:B------:R-:W-:Y:S01]  /*5470*/  IMAD.SHL.U32 R9, R5, 0x10, RZ ;  /* 0x0000001005097824 */ /* 0x000fe200078e00ff */
[----:B0-----:R-:W-:Y:S01]  /*5480*/  LOP3.LUT R108, R6, R105, RZ, 0x3c, !PT ;  /* 0x00000069066c7212 */ /* 0x001fe200078e3cff */
[----:B------:R-:W-:-:S02]  /*5490*/  IMAD.SHL.U32 R6, R0, 0x2, RZ ;  /* 0x0000000200067824 */ /* 0x000fc400078e00ff */
[----:B------:R0:W-:Y:S03]  /*54a0*/  I2F.F64.U64 R84, R100 ;  /* 0x0000006400547312 */ /* 0x0001e60000301800 */
[----:B------:R-:W-:Y:S02]  /*54b0*/  LOP3.LUT R6, R0, R6, R9, 0x96, !PT ;  /* 0x0000000600067212 */ /* 0x000fe400078e9609 */
[----:B------:R-:W-:Y:S02]  /*54c0*/  SHF.R.U32.HI R0, RZ, 0x2, R111 ;  /* 0x00000002ff007819 */ /* 0x000fe4000001166f */
[----:B------:R-:W-:Y:S01]  /*54d0*/  LOP3.LUT R6, R6, R5, RZ, 0x3c, !PT ;  /* 0x0000000506067212 */ /* 0x000fe200078e3cff */
[----:B0-----:R-:W-:Y:S01]  /*54e0*/  IMAD.U32 R100, RZ, RZ, UR12 ;  /* 0x0000000cff647e24 */ /* 0x001fe2000f8e00ff */
[----:B------:R-:W-:Y:S01]  /*54f0*/  LOP3.LUT R0, R0, R111, RZ, 0x3c, !PT ;  /* 0x0000006f00007212 */ /* 0x000fe200078e3cff */
[----:B------:R-:W-:-:S02]  /*5500*/  IMAD.U32 R101, RZ, RZ, UR13 ;  /* 0x0000000dff657e24 */ /* 0x000fc4000f8e00ff */
[----:B------:R-:W-:Y:S02]  /*5510*/  IMAD.MOV.U32 R109, RZ, RZ, R7 ;  /* 0x000000ffff6d7224 */ /* 0x000fe400078e0007 */
[----:B------:R-:W-:Y:S02]  /*5520*/  IMAD.SHL.U32 R9, R0, 0x2, RZ ;  /* 0x0000000200097824 */ /* 0x000fe400078e00ff */
[----:B------:R-:W-:Y:S01]  /*5530*/  IMAD.SHL.U32 R7, R6, 0x10, RZ ;  /* 0x0000001006077824 */ /* 0x000fe200078e00ff */
[----:B------:R-:W-:Y:S01]  /*5540*/  DADD R82, R100, UR12 ;  /* 0x0000000c64527e29 */ /* 0x000fe20008000000 */
[----:B------:R0:W-:Y:S03]  /*5550*/  I2F.F64.U64 R100, R102 ;  /* 0x0000006600647312 */ /* 0x0001e60000301800 */
[----:B------:R-:W-:Y:S02]  /*5560*/  LOP3.LUT R7, R0, R9, R7, 0x96, !PT ;  /* 0x0000000900077212 */ /* 0x000fe400078e9607 */
[----:B------:R-:W-:-:S02]  /*5570*/  IADD3 R0, PT, PT, R8, 0x1af5e06, R5 ;  /* 0x01af5e0608007810 */ /* 0x000fc40007ffe005 */
[----:B0-----:R-:W-:Y:S01]  /*5580*/  IADD3 R102, PT, PT, R8, 0x1a44e7c, R3 ;  /* 0x01a44e7c08667810 */ /* 0x001fe20007ffe003 */
[----:B------:R0:W-:Y:S01]  /*5590*/  I2F.F64.U64 R88, R112 ;  /* 0x0000007000587312 */ /* 0x0001e20000301800 */
[----:B---3--:R-:W-:Y:S01]  /*55a0*/  DFMA R104, R60, R86, 5.5511151231257827021e-17 ;  /* 0x3c9000003c68742b */ /* 0x008fe20000000056 */
[----:B------:R-:W-:Y:S02]  /*55b0*/  LOP3.LUT R7, R7, R6, RZ, 0x3c, !PT ;  /* 0x0000000607077212 */ /* 0x000fe400078e3cff */
[----:B------:R-:W-:Y:S01]  /*55c0*/  IMAD.WIDE.U32 R102, R102, 0x200000, RZ ;  /* 0x0020000066667825 */ /* 0x000fe200078e00ff */
[----:B------:R-:W-:-:S03]  /*55d0*/  IADD3 R125, PT, PT, R8, 0x1a9d641, R4 ;  /* 0x01a9d641087d7810 */ /* 0x000fc60007ffe004 */
[----:B------:R-:W-:Y:S01]  /*55e0*/  VIADD R2, R2, 0x21f5e59 ;  /* 0x021f5e5902027836 */ /* 0x000fe20000000000 */
[----:B0-----:R-:W-:Y:S01]  /*55f0*/  IADD3 R113, PT, PT, R8, 0x19ec6b7, R111 ;  /* 0x019ec6b708717810 */ /* 0x001fe20007ffe06f */
[----:B------:R-:W-:Y:S01]  /*5600*/  IMAD.WIDE.U32 R60, R0, 0x200000, RZ ;  /* 0x00200000003c7825 */ /* 0x000fe200078e00ff */
[-C--:B----4-:R-:W-:Y:S02]  /*5610*/  DFMA R106, R62, R86.reuse, 5.5511151231257827021e-17 ;  /* 0x3c9000003e6a742b */ /* 0x090fe40000000056 */
[----:B------:R-:W-:Y:S01]  /*5620*/  LOP3.LUT R112, R102, R113, RZ, 0x3c, !PT ;  /* 0x0000007166707212 */ /* 0x000fe200078e3cff */
[----:B------:R-:W-:Y:S01]  /*5630*/  IMAD.MOV.U32 R113, RZ, RZ, R103 ;  /* 0x000000ffff717224 */ /* 0x000fe200078e0067 */
[----:B------:R0:W-:Y:S01]  /*5640*/  I2F.F64.U64 R94, R98 ;  /* 0x00000062005e7312 */ /* 0x0001e20000301800 */
[----:B------:R-:W-:Y:S01]  /*5650*/  IMAD.IADD R62, R7, 0x1, R2 ;  /* 0x00000001073e7824 */ /* 0x000fe200078e0202 */
[----:B------:R-:W-:Y:S01]  /*5660*/  LOP3.LUT R124, R60, R125, RZ, 0x3c, !PT ;  /* 0x0000007d3c7c7212 */ /* 0x000fe200078e3cff */
[----:B------:R-:W-:Y:S01]  /*5670*/  DFMA R102, R58, R86, 5.5511151231257827021e-17 ;  /* 0x3c9000003a66742b */ /* 0x000fe20000000056 */
[----:B------:R-:W-:Y:S01]  /*5680*/  IMAD.MOV.U32 R125, RZ, RZ, R61 ;  /* 0x000000ffff7d7224 */ /* 0x000fe200078e003d */
[----:B------:R-:W-:Y:S01]  /*5690*/  IADD3 R111, PT, PT, R8, 0x1b4e5cb, R6 ;  /* 0x01b4e5cb086f7810 */ /* 0x000fe20007ffe006 */
[----:B------:R-:W-:-:S02]  /*56a0*/  IMAD.WIDE.U32 R62, R62, 0x200000, RZ ;  /* 0x002000003e3e7825 */ /* 0x000fc400078e00ff */
[----:B------:R-:W1:Y:S01]  /*56b0*/  I2F.F64.U64 R58, R112 ;  /* 0x00000070003a7312 */ /* 0x000e620000301800 */
[-C--:B0-----:R-:W-:Y:S02]  /*56c0*/  DFMA R98, R18, R86.reuse, 5.5511151231257827021e-17 ;  /* 0x3c9000001262742b */ /* 0x081fe40000000056 */
[-C--:B------:R-:W-:Y:S02]  /*56d0*/  DFMA R18, R20, R86.reuse, 5.5511151231257827021e-17 ;  /* 0x3c9000001412742b */ /* 0x080fe40000000056 */
[-C--:B------:R-:W-:Y:S02]  /*56e0*/  DFMA R20, R24, R86.reuse, 5.5511151231257827021e-17 ;  /* 0x3c9000001814742b */ /* 0x080fe40000000056 */
[-C--:B------:R-:W-:Y:S01]  /*56f0*/  DFMA R24, R26, R86.reuse, 5.5511151231257827021e-17 ;  /* 0x3c9000001a18742b */ /* 0x080fe20000000056 */
[----:B------:R-:W0:Y:S01]  /*5700*/  I2F.F64.U64 R8, R124 ;  /* 0x0000007c00087312 */ /* 0x000e220000301800 */
[-C--:B------:R-:W-:Y:S02]  /*5710*/  DFMA R26, R30, R86.reuse, 5.5511151231257827021e-17 ;  /* 0x3c9000001e1a742b */ /* 0x080fe40000000056 */
[----:B------:R-:W-:-:S02]  /*5720*/  DFMA R12, R12, R86, 5.5511151231257827021e-17 ;  /* 0x3c9000000c0c742b */ /* 0x000fc40000000056 */
[-C--:B------:R-:W-:Y:S02]  /*5730*/  DFMA R30, R36, R86.reuse, 5.5511151231257827021e-17 ;  /* 0x3c900000241e742b */ /* 0x080fe40000000056 */
[-C--:B------:R-:W-:Y:S01]  /*5740*/  DFMA R36, R56, R86.reuse, 5.5511151231257827021e-17 ;  /* 0x3c9000003824742b */ /* 0x080fe20000000056 */
[----:B------:R-:W-:Y:S01]  /*5750*/  LOP3.LUT R62, R62, R111, RZ, 0x3c, !PT ;  /* 0x0000006f3e3e7212 */ /* 0x000fe200078e3cff */
[----:B------:R-:W2:Y:S01]  /*5760*/  I2F.F64.U64 R56, R108 ;  /* 0x0000006c00387312 */ /* 0x000ea20000301800 */
[-C--:B------:R-:W-:Y:S02]  /*5770*/  DFMA R22, R22, R86.reuse, 5.5511151231257827021e-17 ;  /* 0x3c9000001616742b */ /* 0x080fe40000000056 */
[-C--:B------:R-:W-:Y:S02]  /*5780*/  DFMA R28, R28, R86.reuse, 5.5511151231257827021e-17 ;  /* 0x3c9000001c1c742b */ /* 0x080fe40000000056 */
[----:B------:R-:W-:-:S03]  /*5790*/  DFMA R10, R10, R86, 5.5511151231257827021e-17 ;  /* 0x3c9000000a0a742b */ /* 0x000fc60000000056 */
[----:B------:R-:W3:Y:S01]  /*57a0*/  I2F.F64.U64 R96, R96 ;  /* 0x0000006000607312 */ /* 0x000ee20000301800 */
[-C--:B------:R-:W-:Y:S02]  /*57b0*/  DFMA R32, R32, R86.reuse, 5.5511151231257827021e-17 ;  /* 0x3c9000002020742b */ /* 0x080fe40000000056 */
[-C--:B------:R-:W-:Y:S02]  /*57c0*/  DFMA R34, R34, R86.reuse, 5.5511151231257827021e-17 ;  /* 0x3c9000002222742b */ /* 0x080fe40000000056 */
[----:B------:R-:W-:-:S03]  /*57d0*/  DFMA R68, R68, R86, 5.5511151231257827021e-17 ;  /* 0x3c9000004444742b */ /* 0x000fc60000000056 */
[----:B------:R-:W4:Y:S01]  /*57e0*/  I2F.F64.U64 R114, R114 ;  /* 0x0000007200727312 */ /* 0x000f220000301800 */
[----:B------:R-:W-:Y:S01]  /*57f0*/  DFMA R12, R80, R12, R54 ;  /* 0x0000000c500c722b */ /* 0x000fe20000000036 */
[----:B------:R-:W-:-:S06]  /*5800*/  IMAD.MOV.U32 R132, RZ, RZ, -0x3e107ad8 ;  /* 0xc1ef8528ff847424 */ /* 0x000fcc00078e00ff */
[----:B------:R-:W4:Y:S01]  /*5810*/  I2F.F64.U64 R116, R116 ;  /* 0x0000007400747312 */ /* 0x000f220000301800 */
[----:B------:R-:W-:Y:S01]  /*5820*/  IMAD.MOV.U32 R133, RZ, RZ, 0x3e21eea7 ;  /* 0x3e21eea7ff857424 */ /* 0x000fe200078e00ff */
[----:B-1----:R-:W-:-:S06]  /*5830*/  DFMA R126, R58, R86, 5.5511151231257827021e-17 ;  /* 0x3c9000003a7e742b */ /* 0x002fcc0000000056 */
[----:B------:R-:W1:Y:S01]  /*5840*/  I2F.F64.U64 R118, R118 ;  /* 0x0000007600767312 */ /* 0x000e620000301800 */
[----:B------:R-:W-:-:S07]  /*5850*/  DFMA R58, R80, R98, R54 ;  /* 0x00000062503a722b */ /* 0x000fce0000000036 */
[----:B------:R-:W1:Y:S08]  /*5860*/  I2F.F64.U64 R120, R120 ;  /* 0x0000007800787312 */ /* 0x000e700000301800 */
[----:B------:R-:W1:Y:S08]  /*5870*/  I2F.F64.U64 R122, R122 ;  /* 0x0000007a007a7312 */ /* 0x000e700000301800 */
[----:B------:R2:W1:Y:S01]  /*5880*/  I2F.F64.U64 R60, R62 ;  /* 0x0000003e003c7312 */ /* 0x0004620000301800 */
[-C--:B------:R-:W-:Y:S01]  /*5890*/  DFMA R16, R16, R86.reuse, 5.5511151231257827021e-17 ;  /* 0x3c9000001010742b */ /* 0x080fe20000000056 */
[----:B------:R-:W-:Y:S01]  /*58a0*/  UMOV UR4, 0x20fd8164 ;  /* 0x20fd816400047882 */ /* 0x000fe20000000000 */
[-C--:B------:R-:W-:Y:S01]  /*58b0*/  DFMA R110, R66, R86.reuse, 5.5511151231257827021e-17 ;  /* 0x3c900000426e742b */ /* 0x080fe20000000056 */
[----:B------:R-:W-:Y:S01]  /*58c0*/  UMOV UR5, 0x3da8ff83 ;  /* 0x3da8ff8300057882 */ /* 0x000fe20000000000 */
[----:B0-----:R-:W-:-:S02]  /*58d0*/  DFMA R128, R8, R86, 5.5511151231257827021e-17 ;  /* 0x3c9000000880742b */ /* 0x001fc40000000056 */
[----:B------:R-:W-:Y:S02]  /*58e0*/  DFMA R130, R76, R74, UR14 ;  /* 0x0000000e4c827e2b */ /* 0x000fe4000800004a */
[----:B--2---:R-:W-:Y:S02]  /*58f0*/  DFMA R62, R80, R22, R54 ;  /* 0x00000016503e722b */ /* 0x004fe40000000036 */
[----:B------:R-:W-:Y:S02]  /*5900*/  DFMA R22, R82, R28, -UR12 ;  /* 0x8000000c52167e2b */ /* 0x000fe4000800001c */
[-C--:B------:R-:W-:Y:S02]  /*5910*/  DFMA R72, R72, R86.reuse, 5.5511151231257827021e-17 ;  /* 0x3c9000004848742b */ /* 0x080fe40000000056 */
[----:B------:R-:W-:Y:S02]  /*5920*/  DFMA R108, R64, R86, 5.5511151231257827021e-17 ;  /* 0x3c900000406c742b */ /* 0x000fe40000000056 */
[----:B------:R-:W-:-:S02]  /*5930*/  DFMA R8, R82, R90, -UR12 ;  /* 0x8000000c52087e2b */ /* 0x000fc4000800005a */
[C---:B------:R-:W-:Y:S02]  /*5940*/  DFMA R10, R82.reuse, R10, -UR12 ;  /* 0x8000000c520a7e2b */ /* 0x040fe4000800000a */
[----:B------:R-:W-:Y:S02]  /*5950*/  DFMA R28, R82, R32, -UR12 ;  /* 0x8000000c521c7e2b */ /* 0x000fe40008000020 */
[C-C-:B------:R-:W-:Y:S02]  /*5960*/  DFMA R66, R80.reuse, R34, R54.reuse ;  /* 0x000000225042722b */ /* 0x140fe40000000036 */
[----:B------:R-:W-:Y:S02]  /*5970*/  DFMA R74, R80, R68, R54 ;  /* 0x00000044504a722b */ /* 0x000fe40000000036 */
[----:B------:R-:W-:Y:S02]  /*5980*/  DFMA R124, R56, R86, 5.5511151231257827021e-17 ;  /* 0x3c900000387c742b */ /* 0x000fe40000000056 */
[----:B------:R-:W-:Y:S01]  /*5990*/  DFMA R132, R76, -UR4, R132 ;  /* 0x800000044c847c2b */ /* 0x000fe20008000084 */
[----:B------:R-:W-:Y:S01]  /*59a0*/  IMAD.MOV.U32 R56, RZ, RZ, R12 ;  /* 0x000000ffff387224 */ /* 0x000fe200078e000c */
[C---:B------:R-:W-:Y:S01]  /*59b0*/  DFMA R32, R82.reuse, R36, -UR12 ;  /* 0x8000000c52207e2b */ /* 0x040fe20008000024 */
[----:B------:R-:W-:Y:S01]  /*59c0*/  IMAD.MOV.U32 R57, RZ, RZ, R13 ;  /* 0x000000ffff397224 */ /* 0x000fe200078e000d */
[----:B------:R-:W-:-:S02]  /*59d0*/  DFMA R34, R82, R104, -UR12 ;  /* 0x8000000c52227e2b */ /* 0x000fc40008000068 */
[-C--:B------:R-:W-:Y:S02]  /*59e0*/  DFMA R14, R14, R86.reuse, 5.5511151231257827021e-17 ;  /* 0x3c9000000e0e742b */ /* 0x080fe40000000056 */
[-C--:B------:R-:W-:Y:S02]  /*59f0*/  DFMA R38, R38, R86.reuse, 5.5511151231257827021e-17 ;  /* 0x3c9000002626742b */ /* 0x080fe40000000056 */
[-C--:B------:R-:W-:Y:S02]  /*5a00*/  DFMA R112, R70, R86.reuse, 5.5511151231257827021e-17 ;  /* 0x3c9000004670742b */ /* 0x080fe40000000056 */
[-C--:B------:R-:W-:Y:S02]  /*5a10*/  DFMA R84, R84, R86.reuse, 5.5511151231257827021e-17 ;  /* 0x3c9000005454742b */ /* 0x080fe40000000056 */
[-C--:B------:R-:W-:Y:S02]  /*5a20*/  DFMA R88, R88, R86.reuse, 5.5511151231257827021e-17 ;  /* 0x3c9000005858742b */ /* 0x080fe40000000056 */
[----:B------:R-:W-:-:S02]  /*5a30*/  DFMA R92, R92, R86, 5.5511151231257827021e-17 ;  /* 0x3c9000005c5c742b */ /* 0x000fc40000000056 */
[-C--:B------:R-:W-:Y:S02]  /*5a40*/  DFMA R94, R94, R86.reuse, 5.5511151231257827021e-17 ;  /* 0x3c9000005e5e742b */ /* 0x080fe40000000056 */
[-C--:B---3--:R-:W-:Y:S02]  /*5a50*/  DFMA R96, R96, R86.reuse, 5.5511151231257827021e-17 ;  /* 0x3c9000006060742b */ /* 0x088fe40000000056 */
[-C--:B------:R-:W-:Y:S02]  /*5a60*/  DFMA R100, R100, R86.reuse, 5.5511151231257827021e-17 ;  /* 0x3c9000006464742b */ /* 0x080fe40000000056 */
[-C--:B----4-:R-:W-:Y:S02]  /*5a70*/  DFMA R114, R114, R86.reuse, 5.5511151231257827021e-17 ;  /* 0x3c9000007272742b */ /* 0x090fe40000000056 */
[-C--:B------:R-:W-:Y:S02]  /*5a80*/  DFMA R116, R116, R86.reuse, 5.5511151231257827021e-17 ;  /* 0x3c9000007474742b */ /* 0x080fe40000000056 */
[----:B-1----:R-:W-:-:S02]  /*5a90*/  DFMA R118, R118, R86, 5.5511151231257827021e-17 ;  /* 0x3c9000007676742b */ /* 0x002fc40000000056 */
[-C--:B------:R-:W-:Y:S02]  /*5aa0*/  DFMA R120, R120, R86.reuse, 5.5511151231257827021e-17 ;  /* 0x3c9000007878742b */ /* 0x080fe40000000056 */
[-C--:B------:R-:W-:Y:S01]  /*5ab0*/  DFMA R122, R122, R86.reuse, 5.5511151231257827021e-17 ;  /* 0x3c9000007a7a742b */ /* 0x080fe20000000056 */
[----:B------:R0:W-:Y:S01]  /*5ac0*/  STL.128 [R1+0x2e40], R8 ;  /* 0x002e400801007387 */ /* 0x0001e20000100c00 */
[----:B------:R-:W-:Y:S01]  /*5ad0*/  DFMA R86, R60, R86, 5.5511151231257827021e-17 ;  /* 0x3c9000003c56742b */ /* 0x000fe20000000056 */
[----:B------:R-:W-:Y:S01]  /*5ae0*/  UMOV UR4, 0x8e06e6d9 ;  /* 0x8e06e6d900047882 */ /* 0x000fe20000000000 */
[C---:B------:R-:W-:Y:S01]  /*5af0*/  DFMA R16, R82.reuse, R16, -UR12 ;  /* 0x8000000c52107e2b */ /* 0x040fe20008000010 */
[----:B------:R-:W-:Y:S01]  /*5b00*/  IMAD.MOV.U32 R60, RZ, RZ, R58 ;  /* 0x000000ffff3c7224 */ /* 0x000fe200078e003a */
[----:B------:R-:W-:Y:S01]  /*5b10*/  DFMA R18, R82, R18, -UR12 ;  /* 0x8000000c52127e2b */ /* 0x000fe20008000012 */
[----:B------:R-:W-:Y:S01]  /*5b20*/  IMAD.MOV.U32 R61, RZ, RZ, R59 ;  /* 0x000000ffff3d7224 */ /* 0x000fe200078e003b */
[----:B------:R1:W-:Y:S01]  /*5b30*/  STL.128 [R1+0x2f60], R56 ;  /* 0x002f603801007387 */ /* 0x0003e20000100c00 */
[----:B------:R-:W-:-:S03]  /*5b40*/  UMOV UR5, 0x3e927e4f ;  /* 0x3e927e4f00057882 */ /* 0x000fc60000000000 */
[----:B------:R2:W-:Y:S01]  /*5b50*/  STL.128 [R1+0x2e80], R32 ;  /* 0x002e802001007387 */ /* 0x0005e20000100c00 */
[C---:B0-----:R-:W-:Y:S02]  /*5b60*/  DFMA R8, R82.reuse, R72, -UR12 ;  /* 0x8000000c52087e2b */ /* 0x041fe40008000048 */
[----:B------:R-:W-:Y:S02]  /*5b70*/  DFMA R10, R82, R108, -UR12 ;  /* 0x8000000c520a7e2b */ /* 0x000fe4000800006c */
[--C-:B-1----:R-:W-:Y:S01]  /*5b80*/  DFMA R58, R80, R110, R54.reuse ;  /* 0x0000006e503a722b */ /* 0x102fe20000000036 */
[----:B------:R-:W-:Y:S02]  /*5b90*/  IMAD.MOV.U32 R56, RZ, RZ, R74 ;  /* 0x000000ffff387224 */ /* 0x000fe400078e004a */
[----:B------:R-:W-:Y:S01]  /*5ba0*/  IMAD.MOV.U32 R57, RZ, RZ, R75 ;  /* 0x000000ffff397224 */ /* 0x000fe200078e004b */
[----:B--2---:R-:W-:Y:S01]  /*5bb0*/  DFMA R34, R76, R132, -UR4 ;  /* 0x800000044c227e2b */ /* 0x004fe20008000084 */
[----:B------:R0:W-:Y:S01]  /*5bc0*/  STL.128 [R1+0x2e50], R16 ;  /* 0x002e501001007387 */ /* 0x0001e20000100c00 */
[C-C-:B------:R-:W-:Y:S01]  /*5bd0*/  DFMA R24, R80.reuse, R24, R54.reuse ;  /* 0x000000185018722b */ /* 0x140fe20000000036 */
[----:B------:R-:W-:Y:S01]  /*5be0*/  UMOV UR4, 0x19ddbce9 ;  /* 0x19ddbce900047882 */ /* 0x000fe20000000000 */
[C-C-:B------:R-:W-:Y:S01]  /*5bf0*/  DFMA R70, R80.reuse, R38, R54.reuse ;  /* 0x000000265046722b */ /* 0x140fe20000000036 */
[----:B------:R1:W-:Y:S01]  /*5c00*/  STL.128 [R1+0x2db0], R60 ;  /* 0x002db03c01007387 */ /* 0x0003e20000100c00 */
[--C-:B------:R-:W-:Y:S01]  /*5c10*/  DFMA R36, R80, R102, R54.reuse ;  /* 0x000000665024722b */ /* 0x100fe20000000036 */
[----:B------:R-:W-:Y:S01]  /*5c20*/  UMOV UR5, 0x3efa01a0 ;  /* 0x3efa01a000057882 */ /* 0x000fe20000000000 */
[----:B------:R-:W-:Y:S01]  /*5c30*/  DFMA R20, R82, R20, -UR12 ;  /* 0x8000000c52147e2b */ /* 0x000fe20008000014 */
[----:B------:R2:W-:Y:S01]  /*5c40*/  STL.128 [R1+0x2e90], R8 ;  /* 0x002e900801007387 */ /* 0x0005e20000100c00 */
[----:B------:R-:W-:-:S02]  /*5c50*/  DFMA R26, R80, R26, R54 ;  /* 0x0000001a501a722b */ /* 0x000fc40000000036 */
[C-C-:B------:R-:W-:Y:S01]  /*5c60*/  DFMA R38, R80.reuse, R106, R54.reuse ;  /* 0x0000006a5026722b */ /* 0x140fe20000000036 */
[----:B------:R3:W-:Y:S01]  /*5c70*/  STL.128 [R1+0x2df0], R56 ;  /* 0x002df03801007387 */ /* 0x0007e20000100c00 */
[C-C-:B------:R-:W-:Y:S02]  /*5c80*/  DFMA R14, R80.reuse, R14, R54.reuse ;  /* 0x0000000e500e722b */ /* 0x140fe40000000036 */
[C-C-:B0-----:R-:W-:Y:S02]  /*5c90*/  DFMA R16, R80.reuse, R84, R54.reuse ;  /* 0x000000545010722b */ /* 0x141fe40000000036 */
[C-C-:B------:R-:W-:Y:S02]  /*5ca0*/  DFMA R18, R80.reuse, R92, R54.reuse ;  /* 0x0000005c5012722b */ /* 0x140fe40000000036 */
[----:B-1----:R-:W-:Y:S02]  /*5cb0*/  DFMA R62, R80, R96, R54 ;  /* 0x00000060503e722b */ /* 0x002fe40000000036 */
[----:B------:R-:W-:-:S02]  /*5cc0*/  DFMA R32, R76, R130, -UR18 ;  /* 0x800000124c207e2b */ /* 0x000fc40008000082 */
[--C-:B--2---:R-:W-:Y:S02]  /*5cd0*/  DFMA R8, R80, R118, R54.reuse ;  /* 0x000000765008722b */ /* 0x104fe40000000036 */
[----:B------:R-:W-:Y:S02]  /*5ce0*/  DFMA R34, R76, R34, UR4 ;  /* 0x000000044c227e2b */ /* 0x000fe40008000022 */
[C-C-:B---3--:R-:W-:Y:S01]  /*5cf0*/  DFMA R58, R80.reuse, R126, R54.reuse ;  /* 0x0000007e503a722b */ /* 0x148fe20000000036 */
[----:B------:R0:W-:Y:S01]  /*5d00*/  STL.128 [R1+0x2e60], R20 ;  /* 0x002e601401007387 */ /* 0x0001e20000100c00 */
[----:B------:R-:W-:Y:S01]  /*5d10*/  IMAD.MOV.U32 R64, RZ, RZ, R24 ;  /* 0x000000ffff407224 */ /* 0x000fe200078e0018 */
[----:B------:R-:W-:Y:S01]  /*5d20*/  UMOV UR4, 0x16c15d47 ;  /* 0x16c15d4700047882 */ /* 0x000fe20000000000 */
[----:B------:R-:W-:Y:S01]  /*5d30*/  IMAD.MOV.U32 R65, RZ, RZ, R25 ;  /* 0x000000ffff417224 */ /* 0x000fe200078e0019 */
[----:B------:R1:W-:Y:S01]  /*5d40*/  STL.128 [R1+0x2dc0], R24 ;  /* 0x002dc01801007387 */ /* 0x0003e20000100c00 */
[----:B------:R-:W-:Y:S01]  /*5d50*/  UMOV UR5, 0x3f56c16c ;  /* 0x3f56c16c00057882 */ /* 0x000fe20000000000 */
[----:B------:R-:W-:-:S02]  /*5d60*/  DFMA R10, R80, R122, R54 ;  /* 0x0000007a500a722b */ /* 0x000fc40000000036 */
[----:B------:R2:W-:Y:S01]  /*5d70*/  STL.128 [R1+0x2de0], R36 ;  /* 0x002de02401007387 */ /* 0x0005e20000100c00 */
[----:B------:R-:W-:Y:S01]  /*5d80*/  DFMA R30, R82, R30, -UR12 ;  /* 0x8000000c521e7e2b */ /* 0x000fe2000800001e */
[----:B------:R-:W-:Y:S02]  /*5d90*/  IMAD.MOV.U32 R72, RZ, RZ, R36 ;  /* 0x000000ffff487224 */ /* 0x000fe400078e0024 */
[----:B------:R3:W-:Y:S01]  /*5da0*/  STL.128 [R1+0x2e00], R16 ;  /* 0x002e001001007387 */ /* 0x0007e20000100c00 */
[----:B------:R-:W-:Y:S01]  /*5db0*/  IMAD.MOV.U32 R73, RZ, RZ, R37 ;  /* 0x000000ffff497224 */ /* 0x000fe200078e0025 */
[----:B------:R-:W-:Y:S01]  /*5dc0*/  DFMA R32, R76, R32, UR20 ;  /* 0x000000144c207e2b */ /* 0x000fe20008000020 */
[----:B------:R-:W-:Y:S01]  /*5dd0*/  IMAD.MOV.U32 R60, RZ, RZ, R16 ;  /* 0x000000ffff3c7224 */ /* 0x000fe200078e0010 */
[----:B------:R4:W-:Y:S01]  /*5de0*/  STL.128 [R1+0x2da0], R12 ;  /* 0x002da00c01007387 */ /* 0x0009e20000100c00 */
[C---:B0-----:R-:W-:Y:S01]  /*5df0*/  DFMA R20, R82.reuse, R94, -UR12 ;  /* 0x8000000c52147e2b */ /* 0x041fe2000800005e */
[----:B------:R-:W-:Y:S01]  /*5e00*/  IMAD.MOV.U32 R61, RZ, RZ, R17 ;  /* 0x000000ffff3d7224 */ /* 0x000fe200078e0011 */
[----:B------:R-:W-:-:S02]  /*5e10*/  DFMA R22, R82, R100, -UR12 ;  /* 0x8000000c52167e2b */ /* 0x000fc40008000064 */
[C---:B-1----:R-:W-:Y:S02]  /*5e20*/  DFMA R24, R82.reuse, R116, -UR12 ;  /* 0x8000000c52187e2b */ /* 0x042fe40008000074 */
[----:B------:R-:W-:Y:S02]  /*5e30*/  DFMA R26, R82, R120, -UR12 ;  /* 0x8000000c521a7e2b */ /* 0x000fe40008000078 */
[--C-:B--2---:R-:W-:Y:S01]  /*5e40*/  DFMA R38, R80, R114, R54.reuse ;  /* 0x000000725026722b */ /* 0x104fe20000000036 */
[----:B------:R-:W-:Y:S01]  /*5e50*/  IMAD.MOV.U32 R68, RZ, RZ, R66 ;  /* 0x000000ffff447224 */ /* 0x000fe200078e0042 */
[----:B------:R-:W-:Y:S02]  /*5e60*/  DFMA R34, R76, R34, -UR4 ;  /* 0x800000044c227e2b */ /* 0x000fe40008000022 */
[----:B---3--:R-:W-:Y:S01]  /*5e70*/  DFMA R18, R80, R86, R54 ;  /* 0x000000565012722b */ /* 0x008fe20000000036 */
[----:B------:R-:W-:Y:S01]  /*5e80*/  IMAD.MOV.U32 R69, RZ, RZ, R67 ;  /* 0x000000ffff457224 */ /* 0x000fe200078e0043 */
[C---:B----4-:R-:W-:Y:S01]  /*5e90*/  DFMA R12, R82.reuse, R112, -UR12 ;  /* 0x8000000c520c7e2b */ /* 0x050fe20008000070 */
[----:B------:R-:W-:Y:S01]  /*5ea0*/  IMAD.MOV.U32 R36, RZ, RZ, R62 ;  /* 0x000000ffff247224 */ /* 0x000fe200078e003e */
[----:B------:R-:W-:Y:S01]  /*5eb0*/  DFMA R14, R82, R88, -UR12 ;  /* 0x8000000c520e7e2b */ /* 0x000fe20008000058 */
[----:B------:R-:W-:-:S02]  /*5ec0*/  IMAD.MOV.U32 R37, RZ, RZ, R63 ;  /* 0x000000ffff257224 */ /* 0x000fc400078e003f */
[----:B------:R-:W-:Y:S02]  /*5ed0*/  IMAD.MOV.U32 R56, RZ, RZ, R8 ;  /* 0x000000ffff387224 */ /* 0x000fe400078e0008 */
[----:B------:R-:W-:Y:S02]  /*5ee0*/  IMAD.MOV.U32 R57, RZ, RZ, R9 ;  /* 0x000000ffff397224 */ /* 0x000fe400078e0009 */
[----:B------:R-:W-:Y:S02]  /*5ef0*/  IMAD.MOV.U32 R16, RZ, RZ, R58 ;  /* 0x000000ffff107224 */ /* 0x000fe400078e003a */
[----:B------:R-:W-:Y:S01]  /*5f00*/  IMAD.MOV.U32 R17, RZ, RZ, R59 ;  /* 0x000000ffff117224 */ /* 0x000fe200078e003b */
[----:B------:R-:W-:Y:S01]  /*5f10*/  STL.128 [R1+0x2f70], R64 ;  /* 0x002f704001007387 */ /* 0x000fe20000100c00 */
[----:B------:R-:W-:Y:S01]  /*5f20*/  UMOV UR4, 0x55555551 ;  /* 0x5555555100047882 */ /* 0x000fe20000000000 */
[----:B------:R-:W-:Y:S02]  /*5f30*/  UMOV UR5, 0x3fa55555 ;  /* 0x3fa5555500057882 */ /* 0x000fe40000000000 */
[----:B------:R-:W-:Y:S01]  /*5f40*/  STL.128 [R1+0x2dd0], R68 ;  /* 0x002dd04401007387 */ /* 0x000fe20000100c00 */
[----:B------:R-:W-:-:S03]  /*5f50*/  DFMA R32, R76, R32, -UR22 ;  /* 0x800000164c207e2b */ /* 0x000fc60008000020 */
[----:B------:R-:W-:Y:S01]  /*5f60*/  STL.128 [R1+0x2f90], R60 ;  /* 0x002f903c01007387 */ /* 0x000fe20000100c00 */
[----:B------:R-:W-:-:S03]  /*5f70*/  DFMA R34, R76, R34, UR4 ;  /* 0x000000044c227e2b */ /* 0x000fc60008000022 */
[----:B------:R-:W-:Y:S04]  /*5f80*/  STL.128 [R1+0x2eb0], R20 ;  /* 0x002eb01401007387 */ /* 0x000fe80000100c00 */
[----:B------:R-:W-:Y:S04]  /*5f90*/  STL.128 [R1+0x2e10], R36 ;  /* 0x002e102401007387 */ /* 0x000fe80000100c00 */
[----:B------:R-:W-:Y:S04]  /*5fa0*/  STL.128 [R1+0x2ec0], R24 ;  /* 0x002ec01801007387 */ /* 0x000fe80000100c00 */
[----:B------:R-:W-:Y:S04]  /*5fb0*/  STL.128 [R1+0x2e20], R8 ;  /* 0x002e200801007387 */ /* 0x000fe80000100c00 */
[----:B------:R-:W-:Y:S04]  /*5fc0*/  STL.128 [R1+0x2fa0], R56 ;  /* 0x002fa03801007387 */ /* 0x000fe80000100c00 */
[----:B------:R-:W-:Y:S04]  /*5fd0*/  STL.128 [R1+0x2e30], R16 ;  /* 0x002e301001007387 */ /* 0x000fe80000100c00 */
[----:B------:R-:W-:Y:S04]  /*5fe0*/  STL.64 [R1+0x3080], RZ ;  /* 0x003080ff01007387 */ /* 0x000fe80000100a00 */
[----:B------:R-:W-:Y:S04]  /*5ff0*/  STL [R1+0x3088], RZ ;  /* 0x003088ff01007387 */ /* 0x000fe80000100800 */
[----:B------:R-:W-:Y:S04]  /*6000*/  STL.64 [R1+0x3090], RZ ;  /* 0x003090ff01007387 */ /* 0x000fe80000100a00 */
[----:B------:R-:W-:Y:S04]  /*6010*/  STL.128 [R1+0x3070], R4 ;  /* 0x0030700401007387 */ /* 0x000fe80000100c00 */
[----:B------:R0:W-:Y:S04]  /*6020*/  STL.128 [R1+0x2e70], R28 ;  /* 0x002e701c01007387 */ /* 0x0001e80000100c00 */
[----:B------:R1:W-:Y:S01]  /*6030*/  STL.128 [R1+0x2ea0], R12 ;  /* 0x002ea00c01007387 */ /* 0x0003e20000100c00 */
[----:B------:R-:W-:-:S03]  /*6040*/  DFMA R34, R76, R34, -0.5 ;  /* 0xbfe000004c22742b */ /* 0x000fc60000000022 */
[----:B------:R2:W-:Y:S01]  /*6050*/  STL.64 [R1+0x3068], R2 ;  /* 0x0030680201007387 */ /* 0x0005e20000100a00 */
[C---:B0-----:R-:W-:Y:S02]  /*6060*/  DFMA R28, R82.reuse, R124, -UR12 ;  /* 0x8000000c521c7e2b */ /* 0x041fe4000800007c */
[----:B------:R-:W-:Y:S02]  /*6070*/  DFMA R30, R82, R128, -UR12 ;  /* 0x8000000c521e7e2b */ /* 0x000fe40008000080 */
[----:B-1----:R-:W-:Y:S01]  /*6080*/  DADD R12, R40, -1 ;  /* 0xbff00000280c7429 */ /* 0x002fe20000000000 */
[----:B--2---:R0:W1:Y:S04]  /*6090*/  F2I.F64.TRUNC R2, R40 ;  /* 0x0000002800027311 */ /* 0x004068000030d100 */
[----:B------:R2:W-:Y:S04]  /*60a0*/  STL.128 [R1+0x2ed0], R28 ;  /* 0x002ed01c01007387 */ /* 0x0005e80000100c00 */
[----:B------:R0:W3:Y:S01]  /*60b0*/  F2I.F64.TRUNC R0, R12 ;  /* 0x0000000c00007311 */ /* 0x0000e2000030d100 */
[----:B------:R4:W-:Y:S01]  /*60c0*/  STL.128 [R1+0x2f80], R72 ;  /* 0x002f804801007387 */ /* 0x0009e20000100c00 */
[----:B--2---:R-:W-:-:S02]  /*60d0*/  DFMA R30, R76, R32, RZ ;  /* 0x000000204c1e722b */ /* 0x004fc400000000ff */
[----:B------:R-:W-:Y:S02]  /*60e0*/  DFMA R28, R44, R42, R42 ;  /* 0x0000002a2c1c722b */ /* 0x000fe4000000002a */
[----:B----4-:R-:W-:-:S04]  /*60f0*/  DFMA R72, R76, R34, 1 ;  /* 0x3ff000004c48742b */ /* 0x010fc80000000022 */
[----:B------:R-:W-:Y:S01]  /*6100*/  DFMA R30, R30, R78, R78 ;  /* 0x0000004e1e1e722b */ /* 0x000fe2000000004e */
[----:B------:R-:W-:Y:S02]  /*6110*/  UIADD3 UR18, UPT, UPT, UR6, 0x3000, URZ ;  /* 0x0000300006127890 */ /* 0x000fe4000fffe0ff */
[----:B------:R-:W-:Y:S02]  /*6120*/  UIADD3 UR19, UPT, UPT, UR6, 0x16d0, URZ ;  /* 0x000016d006137890 */ /* 0x000fe4000fffe0ff */
[----:B------:R-:W-:Y:S02]  /*6130*/  UIADD3 UR20, UPT, UPT, UR6, 0xb68, URZ ;  /* 0x00000b6806147890 */ /* 0x000fe4000fffe0ff */
[----:B------:R-:W-:Y:S02]  /*6140*/  UIADD3 UR21, UPT, UPT, UR6, 0x3050, URZ ;  /* 0x0000305006157890 */ /* 0x000fe4000fffe0ff */
[----:B------:R-:W-:Y:S01]  /*6150*/  UIADD3 UR6, UPT, UPT, UR6, 0x2fb0, URZ ;  /* 0x00002fb006067890 */ /* 0x000fe2000fffe0ff */
[----:B01-3--:R-:W-:-:S11]  /*6160*/  UMOV UR4, URZ ;  /* 0x000000ff00047c82 */ /* 0x00bfd60008000000 */
.L_x_171:
[----:B------:R-:W-:Y:S01]  /*6170*/  ULEA UR5, UR4, UR17, 0x3 ;  /* 0x0000001104057291 */ /* 0x000fe2000f8e18ff */
[----:B------:R-:W-:Y:S01]  /*6180*/  IMAD.MOV.U32 R8, RZ, RZ, -0x3ec02f30 ;  /* 0xc13fd0d0ff087424 */ /* 0x000fe200078e00ff */
[----:B------:R-:W-:Y:S01]  /*6190*/  LEA R23, R2, UR9, 0x3 ;  /* 0x0000000902177c11 */ /* 0x000fe2000f8e18ff */
[----:B------:R-:W-:Y:S02]  /*61a0*/  IMAD.MOV.U32 R9, RZ, RZ, 0x3f6a8ac5 ;  /* 0x3f6a8ac5ff097424 */ /* 0x000fe400078e00ff */
[----:B0-----:R-:W-:Y:S02]  /*61b0*/  IMAD.MOV.U32 R10, RZ, RZ, 0xb238765 ;  /* 0x0b238765ff0a7424 */ /* 0x001fe400078e00ff */
[----:B------:R-:W-:Y:S02]  /*61c0*/  IMAD.MOV.U32 R11, RZ, RZ, 0x4034f76e ;  /* 0x4034f76eff0b7424 */ /* 0x000fe400078e00ff */
[----:B------:R-:W-:Y:S01]  /*61d0*/  IMAD.MOV.U32 R12, RZ, RZ, 0x5787b71 ;  /* 0x05787b71ff0c7424 */ /* 0x000fe200078e00ff */
[----:B-----5:R-:W5:Y:S01]  /*61e0*/  LDL.64 R20, [UR5] ;  /* 0x00000005ff147983 */ /* 0x020f620008100a00 */
[----:B------:R-:W-:Y:S01]  /*61f0*/  IMAD.MOV.U32 R13, RZ, RZ, 0x3fb163f6 ;  /* 0x3fb163f6ff0d7424 */ /* 0x000fe200078e00ff */
[----:B------:R-:W-:Y:S01]  /*6200*/  ISETP.GT.AND P0, PT, R0, 0x16c, PT ;  /* 0x0000016c0000780c */ /* 0x000fe20003f04270 */
[----:B------:R-:W-:Y:S01]  /*6210*/  IMAD.MOV.U32 R16, RZ, RZ, -0x3c4be0a9 ;  /* 0xc3b41f57ff107424 */ /* 0x000fe200078e00ff */
[----:B------:R0:W-:Y:S01]  /*6220*/  STL.64 [R1+0x2238], R8 ;  /* 0x0022380801007387 */ /* 0x0001e20000100a00 */
[----:B------:R-:W-:-:S02]  /*6230*/  IMAD.MOV.U32 R17, RZ, RZ, 0x3fbcda04 ;  /* 0x3fbcda04ff117424 */ /* 0x000fc400078e00ff */
[----:B------:R-:W-:Y:S01]  /*6240*/  IMAD.MOV.U32 R18, RZ, RZ, 0x0 ;  /* 0x00000000ff127424 */ /* 0x000fe200078e00ff */
[----:B------:R0:W-:Y:S01]  /*6250*/  STL.64 [R1+0xb68], R10 ;  /* 0x000b680a01007387 */ /* 0x0001e20000100a00 */
[----:B------:R-:W-:Y:S02]  /*6260*/  IMAD.MOV.U32 R19, RZ, RZ, 0x3fe00000 ;  /* 0x3fe00000ff137424 */ /* 0x000fe400078e00ff */
[----:B------:R-:W-:Y:S01]  /*6270*/  IMAD.MOV.U32 R24, RZ, RZ, -0x765c7daf ;  /* 0x89a38251ff187424 */ /* 0x000fe200078e00ff */
[----:B------:R0:W-:Y:S01]  /*6280*/  STL.64 [R1+0x16d0], RZ ;  /* 0x0016d0ff01007387 */ /* 0x0001e20000100a00 */
[----:B------:R-:W-:Y:S02]  /*6290*/  IMAD.MOV.U32 R25, RZ, RZ, 0x3fd1c71c ;  /* 0x3fd1c71cff197424 */ /* 0x000fe400078e00ff */
[----:B------:R-:W-:Y:S01]  /*62a0*/  IMAD.MOV.U32 R26, RZ, RZ, -0x134704a1 ;  /* 0xecb8fb5fff1a7424 */ /* 0x000fe200078e00ff */
[----:B------:R0:W-:Y:S01]  /*62b0*/  STL.64 [R23+-0x8], R12 ;  /* 0xfffff80c17007387 */ /* 0x0001e20000100a00 */
[----:B------:R-:W-:-:S02]  /*62c0*/  IMAD.MOV.U32 R27, RZ, RZ, 0x3fdc71c6 ;  /* 0x3fdc71c6ff1b7424 */ /* 0x000fc400078e00ff */
[----:B------:R-:W-:Y:S01]  /*62d0*/  IMAD.MOV.U32 R14, RZ, RZ, 0x67897c15 ;  /* 0x67897c15ff0e7424 */ /* 0x000fe200078e00ff */
[----:B------:R0:W-:Y:S01]  /*62e0*/  STL.128 [R1+0x3050], R16 ;  /* 0x0030501001007387 */ /* 0x0001e20000100c00 */
[----:B------:R-:W-:-:S03]  /*62f0*/  IMAD.MOV.U32 R15, RZ, RZ, 0x3fec64bf ;  /* 0x3fec64bfff0f7424 */ /* 0x000fc600078e00ff */
[----:B------:R0:W-:Y:S04]  /*6300*/  STL.128 [R1+0x3000], R24 ;  /* 0x0030001801007387 */ /* 0x0001e80000100c00 */
[----:B------:R0:W-:Y:S04]  /*6310*/  STL.64 [R1+0x3010], R24 ;  /* 0x0030101801007387 */ /* 0x0001e80000100a00 */
[----:B------:R0:W-:Y:S01]  /*6320*/  STL.64 [R1+0x3060], R14 ;  /* 0x0030600e01007387 */ /* 0x0001e20000100a00 */
[----:B------:R-:W-:Y:S05]  /*6330*/  @P0 BRA `(.L_x_11) ;  /* 0x000000e400f40947 */ /* 0x000fea0003800000 */
[----:B------:R-:W-:Y:S01]  /*6340*/  BSSY.RECONVERGENT B0, `(.L_x_11) ;  /* 0x0000e7c000007945 */ /* 0x000fe20003800200 */
[----:B------:R-:W-:Y:S01]  /*6350*/  IMAD.MOV.U32 R86, RZ, RZ, R0 ;  /* 0x000000ffff567224 */ /* 0x000fe200078e0000 */
[----:B------:R-:W-:Y:S01]  /*6360*/  CS2R R66, SRZ ;  /* 0x0000000000427805 */ /* 0x000fe2000001ff00 */
[----:B------:R-:W-:Y:S01]  /*6370*/  IMAD.MOV.U32 R22, RZ, RZ, 0x0 ;  /* 0x00000000ff167424 */ /* 0x000fe200078e00ff */
[----:B------:R-:W1:Y:S01]  /*6380*/  LDCU.64 UR14, c[0x4][0x48] ;  /* 0x01000900ff0e77ac */ /* 0x000e620008000a00 */
[----:B0-----:R-:W-:Y:S02]  /*6390*/  IMAD.MOV.U32 R23, RZ, RZ, 0x3fd00000 ;  /* 0x3fd00000ff177424 */ /* 0x001fe400078e00ff */
[----:B------:R-:W-:Y:S02]  /*63a0*/  IMAD.MOV.U32 R68, RZ, RZ, 0x0 ;  /* 0x00000000ff447424 */ /* 0x000fe400078e00ff */
[----:B------:R-:W-:Y:S02]  /*63b0*/  IMAD.MOV.U32 R69, RZ, RZ, 0x3ff00000 ;  /* 0x3ff00000ff457424 */ /* 0x000fe400078e00ff */
[----:B------:R-:W-:-:S02]  /*63c0*/  IMAD.MOV.U32 R62, RZ, RZ, 0x711dc477 ;  /* 0x711dc477ff3e7424 */ /* 0x000fc400078e00ff */
[----:B------:R-:W-:Y:S02]  /*63d0*/  IMAD.MOV.U32 R63, RZ, RZ, 0x403e9c47 ;  /* 0x403e9c47ff3f7424 */ /* 0x000fe400078e00ff */
[----:B------:R-:W-:Y:S02]  /*63e0*/  IMAD.MOV.U32 R64, RZ, RZ, 0x77d6849 ;  /* 0x077d6849ff407424 */ /* 0x000fe400078e00ff */
[----:B------:R-:W-:Y:S02]  /*63f0*/  IMAD.MOV.U32 R65, RZ, RZ, 0x402ad895 ;  /* 0x402ad895ff417424 */ /* 0x000fe400078e00ff */
[----:B------:R-:W-:Y:S02]  /*6400*/  IMAD.MOV.U32 R70, RZ, RZ, 0xb238765 ;  /* 0x0b238765ff467424 */ /* 0x000fe400078e00ff */
[----:B------:R-:W-:Y:S02]  /*6410*/  IMAD.MOV.U32 R71, RZ, RZ, 0x4034f76e ;  /* 0x4034f76eff477424 */ /* 0x000fe400078e00ff */
[----:B------:R-:W-:-:S02]  /*6420*/  IMAD.MOV.U32 R24, RZ, RZ, 0x5787b71 ;  /* 0x05787b71ff187424 */ /* 0x000fc400078e00ff */
[----:B------:R-:W-:Y:S02]  /*6430*/  IMAD.MOV.U32 R25, RZ, RZ, 0x3fb163f6 ;  /* 0x3fb163f6ff197424 */ /* 0x000fe400078e00ff */
[----:B------:R-:W-:Y:S02]  /*6440*/  IMAD.MOV.U32 R26, RZ, RZ, 0x0 ;  /* 0x00000000ff1a7424 */ /* 0x000fe400078e00ff */
[----:B------:R-:W-:Y:S02]  /*6450*/  IMAD.MOV.U32 R27, RZ, RZ, -0x3fa74000 ;  /* 0xc058c000ff1b7424 */ /* 0x000fe400078e00ff */
[----:B------:R-:W-:Y:S02]  /*6460*/  IMAD.MOV.U32 R32, RZ, RZ, 0x0 ;  /* 0x00000000ff207424 */ /* 0x000fe400078e00ff */
[----:B------:R-:W-:Y:S02]  /*6470*/  IMAD.MOV.U32 R33, RZ, RZ, -0x3fa74000 ;  /* 0xc058c000ff217424 */ /* 0x000fe400078e00ff */
[----:B------:R-:W-:-:S02]  /*6480*/  IMAD.MOV.U32 R34, RZ, RZ, 0x0 ;  /* 0x00000000ff227424 */ /* 0x000fc400078e00ff */
[----:B------:R-:W-:Y:S02]  /*6490*/  IMAD.MOV.U32 R35, RZ, RZ, -0x3fa74000 ;  /* 0xc058c000ff237424 */ /* 0x000fe400078e00ff */
[----:B------:R-:W-:Y:S02]  /*64a0*/  IMAD.MOV.U32 R36, RZ, RZ, 0x0 ;  /* 0x00000000ff247424 */ /* 0x000fe400078e00ff */
[----:B------:R-:W-:Y:S02]  /*64b0*/  IMAD.MOV.U32 R37, RZ, RZ, -0x3fa74000 ;  /* 0xc058c000ff257424 */ /* 0x000fe400078e00ff */
[----:B------:R-:W-:Y:S02]  /*64c0*/  IMAD.MOV.U32 R38, RZ, RZ, 0x0 ;  /* 0x00000000ff267424 */ /* 0x000fe400078e00ff */
[----:B------:R-:W-:Y:S02]  /*64d0*/  IMAD.MOV.U32 R39, RZ, RZ, -0x3fa74000 ;  /* 0xc058c000ff277424 */ /* 0x000fe400078e00ff */
[----:B------:R-:W-:-:S02]  /*64e0*/  IMAD.MOV.U32 R82, RZ, RZ, 0x0 ;  /* 0x00000000ff527424 */ /* 0x000fc400078e00ff */
[----:B------:R-:W-:Y:S02]  /*64f0*/  IMAD.MOV.U32 R83, RZ, RZ, -0x3fa74000 ;  /* 0xc058c000ff537424 */ /* 0x000fe400078e00ff */
[----:B------:R-:W-:Y:S02]  /*6500*/  IMAD.MOV.U32 R56, RZ, RZ, 0x0 ;  /* 0x00000000ff387424 */ /* 0x000fe400078e00ff */
[----:B-1----:R-:W-:-:S07]  /*6510*/  IMAD.MOV.U32 R57, RZ, RZ, -0x3fa74000 ;  /* 0xc058c000ff397424 */ /* 0x002fce00078e00ff */
.L_x_167:
[----:B------:R-:W0:Y:S08]  /*6520*/  LDC.64 R8, c[0x0][0x390] ;  /* 0x0000e400ff087b82 */ /* 0x000e300000000a00 */
[----:B------:R-:W1:Y:S01]  /*6530*/  LDC.64 R10, c[0x0][0x398] ;  /* 0x0000e600ff0a7b82 */ /* 0x000e620000000a00 */
[----:B0-----:R-:W-:-:S06]  /*6540*/  IMAD.WIDE R8, R86, 0x8, R8 ;  /* 0x0000000856087825 */ /* 0x001fcc00078e0208 */
[----:B------:R-:W2:Y:S01]  /*6550*/  LDG.E.64 R8, desc[UR10][R8.64] ;  /* 0x0000000a08087981 */ /* 0x000ea2000c1e1b00 */
[----:B-1----:R-:W-:-:S06]  /*6560*/  IMAD.WIDE R10, R86, 0x8, R10 ;  /* 0x00000008560a7825 */ /* 0x002fcc00078e020a */
[----:B------:R-:W2:Y:S01]  /*6570*/  LDG.E.64 R10, desc[UR10][R10.64] ;  /* 0x0000000a0a0a7981 */ /* 0x000ea2000c1e1b00 */
[----:B------:R-:W-:Y:S02]  /*6580*/  IMAD.MOV.U32 R12, RZ, RZ, RZ ;  /* 0x000000ffff0c7224 */ /* 0x000fe400078e00ff */
[----:B------:R-:W-:Y:S02]  /*6590*/  IMAD.MOV.U32 R58, RZ, RZ, R38 ;  /* 0x000000ffff3a7224 */ /* 0x000fe400078e0026 */
[----:B------:R-:W-:Y:S01]  /*65a0*/  IMAD.MOV.U32 R59, RZ, RZ, R39 ;  /* 0x000000ffff3b7224 */ /* 0x000fe200078e0027 */
[----:B------:R-:W-:Y:S01]  /*65b0*/  BSSY.RECONVERGENT B2, `(.L_x_12) ;  /* 0x000005d000027945 */ /* 0x000fe20003800200 */
[----:B------:R-:W-:Y:S02]  /*65c0*/  IMAD.MOV.U32 R38, RZ, RZ, R36 ;  /* 0x000000ffff267224 */ /* 0x000fe400078e0024 */
[----:B------:R-:W-:Y:S02]  /*65d0*/  IMAD.MOV.U32 R39, RZ, RZ, R37 ;  /* 0x000000ffff277224 */ /* 0x000fe400078e0025 */
[----:B------:R-:W-:-:S02]  /*65e0*/  IMAD.MOV.U32 R36, RZ, RZ, R34 ;  /* 0x000000ffff247224 */ /* 0x000fc400078e0022 */
[----:B------:R-:W-:Y:S02]  /*65f0*/  IMAD.MOV.U32 R37, RZ, RZ, R35 ;  /* 0x000000ffff257224 */ /* 0x000fe400078e0023 */
[----:B------:R-:W-:Y:S02]  /*6600*/  IMAD.MOV.U32 R34, RZ, RZ, R32 ;  /* 0x000000ffff227224 */ /* 0x000fe400078e0020 */
[----:B------:R-:W-:Y:S02]  /*6610*/  IMAD.MOV.U32 R35, RZ, RZ, R33 ;  /* 0x000000ffff237224 */ /* 0x000fe400078e0021 */
[----:B------:R-:W-:Y:S02]  /*6620*/  IMAD.MOV.U32 R32, RZ, RZ, R26 ;  /* 0x000000ffff207224 */ /* 0x000fe400078e001a */
[----:B------:R-:W-:Y:S01]  /*6630*/  IMAD.MOV.U32 R33, RZ, RZ, R27 ;  /* 0x000000ffff217224 */ /* 0x000fe200078e001b */
[----:B--2---:R-:W-:-:S08]  /*6640*/  DADD R76, R8, R10 ;  /* 0x00000000084c7229 */ /* 0x004fd0000000000a */
[----:B------:R-:W-:-:S10]  /*6650*/  DMUL R76, R76, 0.5 ;  /* 0x3fe000004c4c7828 */ /* 0x000fd40000000000 */
[----:B------:R-:W-:Y:S01]  /*6660*/  LOP3.LUT R13, RZ, 0x80000000, R77, 0xb8, !PT ;  /* 0x80000000ff0d7812 */ /* 0x000fe200078eb84d */
[----:B------:R-:W-:-:S05]  /*6670*/  DSETP.GTU.AND P1, PT, R76, 10, PT ;  /* 0x402400004c00742a */ /* 0x000fca0003f2c000 */
[----:B------:R-:W-:Y:S02]  /*6680*/  DADD R12, RZ, R12 ;  /* 0x00000000ff0c7229 */ /* 0x000fe4000000000c */
[C---:B------:R-:W-:Y:S02]  /*6690*/  DSETP.GE.AND P3, PT, R76.reuse, 40, PT ;  /* 0x404400004c00742a */ /* 0x040fe40003f66000 */
[C---:B------:R-:W-:Y:S02]  /*66a0*/  DSETP.GTU.AND P2, PT, R76.reuse, 30, PT ;  /* 0x403e00004c00742a */ /* 0x040fe40003f4c000 */
[C---:B------:R-:W-:Y:S02]  /*66b0*/  DSETP.GE.AND P4, PT, R76.reuse, RZ, PT ;  /* 0x000000ff4c00722a */ /* 0x040fe40003f86000 */
[C---:B------:R-:W-:Y:S01]  /*66c0*/  DADD R14, R76.reuse, -10 ;  /* 0xc02400004c0e7429 */ /* 0x040fe20000000000 */
[----:B------:R-:W-:Y:S01]  /*66d0*/  FSEL R111, RZ, 2.96875, !P3 ;  /* 0x403e0000ff6f7808 */ /* 0x000fe20005800000 */
[----:B------:R-:W-:-:S02]  /*66e0*/  DSETP.GE.AND P5, PT, R76, 10, PT ;  /* 0x402400004c00742a */ /* 0x000fc40003fa6000 */
[----:B------:R-:W-:Y:S02]  /*66f0*/  FSEL R110, R12, RZ, P4 ;  /* 0x000000ff0c6e7208 */ /* 0x000fe40002000000 */
[----:B------:R-:W-:Y:S02]  /*6700*/  @!P1 FSEL R111, R111, R13, !P4 ;  /* 0x0000000d6f6f9208 */ /* 0x000fe40006000000 */
[----:B------:R-:W-:Y:S01]  /*6710*/  FSEL R110, R110, RZ, !P1 ;  /* 0x000000ff6e6e7208 */ /* 0x000fe20004800000 */
[----:B------:R-:W-:Y:S01]  /*6720*/  DADD R16, R76, -30 ;  /* 0xc03e00004c107429 */ /* 0x000fe20000000000 */
[----:B------:R-:W-:Y:S02]  /*6730*/  @!P2 FSEL R111, R111, R15, !P5 ;  /* 0x0000000f6f6fa208 */ /* 0x000fe40006800000 */
[----:B------:R-:W-:Y:S01]  /*6740*/  @!P2 FSEL R110, R110, R14, !P5 ;  /* 0x0000000e6e6ea208 */ /* 0x000fe20006800000 */
[----:B------:R-:W-:Y:S02]  /*6750*/  DSETP.GEU.AND P2, PT, R22, 1, PT ;  /* 0x3ff000001600742a */ /* 0x000fe40003f4e000 */
[----:B------:R-:W-:-:S02]  /*6760*/  DSETP.GTU.AND P0, PT, R76, 40, PT ;  /* 0x404400004c00742a */ /* 0x000fc40003f0c000 */
[----:B------:R-:W-:Y:S02]  /*6770*/  DADD R16, R16, 20 ;  /* 0x4034000010107429 */ /* 0x000fe40000000000 */
[----:B------:R-:W-:Y:S02]  /*6780*/  DSETP.GE.AND P1, PT, R76, 30, PT ;  /* 0x403e00004c00742a */ /* 0x000fe40003f26000 */
[----:B------:R-:W-:Y:S01]  /*6790*/  DADD R14, R10, R76 ;  /* 0x000000000a0e7229 */ /* 0x000fe2000000004c */
[----:B------:R-:W-:Y:S02]  /*67a0*/  IMAD.MOV.U32 R26, RZ, RZ, R8 ;  /* 0x000000ffff1a7224 */ /* 0x000fe400078e0008 */
[----:B------:R-:W-:-:S05]  /*67b0*/  IMAD.MOV.U32 R27, RZ, RZ, R9 ;  /* 0x000000ffff1b7224 */ /* 0x000fca00078e0009 */
[----:B------:R-:W-:Y:S02]  /*67c0*/  @!P0 FSEL R111, R111, R17, !P1 ;  /* 0x000000116f6f8208 */ /* 0x000fe40004800000 */
[----:B------:R-:W-:Y:S01]  /*67d0*/  @!P0 FSEL R110, R110, R16, !P1 ;  /* 0x000000106e6e8208 */ /* 0x000fe20004800000 */
[----:B------:R-:W-:Y:S06]  /*67e0*/  @P2 BRA `(.L_x_13) ;  /* 0x0000000000742947 */ /* 0x000fec0003800000 */
[----:B------:R-:W0:Y:S01]  /*67f0*/  MUFU.RCP64H R9, 1800 ;  /* 0x409c200000097908 */ /* 0x000e220000001800 */
[----:B------:R-:W-:Y:S01]  /*6800*/  IMAD.MOV.U32 R12, RZ, RZ, 0x0 ;  /* 0x00000000ff0c7424 */ /* 0x000fe200078e00ff */
[----:B------:R-:W-:Y:S01]  /*6810*/  FSETP.GEU.AND P1, PT, |R111|, 6.5827683646048100446e-37, PT ;  /* 0x036000006f00780b */ /* 0x000fe20003f2e200 */
[----:B------:R-:W-:Y:S01]  /*6820*/  IMAD.MOV.U32 R13, RZ, RZ, 0x409c2000 ;  /* 0x409c2000ff0d7424 */ /* 0x000fe200078e00ff */
[----:B------:R-:W-:Y:S01]  /*6830*/  BSSY.RECONVERGENT B3, `(.L_x_14) ;  /* 0x0000015000037945 */ /* 0x000fe20003800200 */
[----:B------:R-:W-:-:S06]  /*6840*/  IMAD.MOV.U32 R8, RZ, RZ, 0x1 ;  /* 0x00000001ff087424 */ /* 0x000fcc00078e00ff */
[----:B0-----:R-:W-:-:S08]  /*6850*/  DFMA R10, R8, -R12, 1 ;  /* 0x3ff00000080a742b */ /* 0x001fd0000000080c */
[----:B------:R-:W-:-:S08]  /*6860*/  DFMA R10, R10, R10, R10 ;  /* 0x0000000a0a0a722b */ /* 0x000fd0000000000a */
[----:B------:R-:W-:-:S08]  /*6870*/  DFMA R10, R8, R10, R8 ;  /* 0x0000000a080a722b */ /* 0x000fd00000000008 */
[----:B------:R-:W-:Y:S01]  /*6880*/  DFMA R8, R10, -R12, 1 ;  /* 0x3ff000000a08742b */ /* 0x000fe2000000080c */
[----:B------:R-:W-:Y:S02]  /*6890*/  IMAD.MOV.U32 R12, RZ, RZ, R110 ;  /* 0x000000ffff0c7224 */ /* 0x000fe400078e006e */
[----:B------:R-:W-:-:S05]  /*68a0*/  IMAD.MOV.U32 R13, RZ, RZ, R111 ;  /* 0x000000ffff0d7224 */ /* 0x000fca00078e006f */
[----:B------:R-:W-:-:S08]  /*68b0*/  DFMA R8, R10, R8, R10 ;  /* 0x000000080a08722b */ /* 0x000fd0000000000a */
[----:B------:R-:W-:-:S08]  /*68c0*/  DMUL R10, R8, R12 ;  /* 0x0000000c080a7228 */ /* 0x000fd00000000000 */
[----:B------:R-:W-:-:S08]  /*68d0*/  DFMA R12, R10, -1800, R12 ;  /* 0xc09c20000a0c782b */ /* 0x000fd0000000000c */
[----:B------:R-:W-:-:S10]  /*68e0*/  DFMA R8, R8, R12, R10 ;  /* 0x0000000c0808722b */ /* 0x000fd4000000000a */
[----:B------:R-:W-:-:S05]  /*68f0*/  FFMA R10, RZ, 4.87890625, R9 ;  /* 0x409c2000ff0a7823 */ /* 0x000fca0000000009 */
[----:B------:R-:W-:-:S13]  /*6900*/  FSETP.GT.AND P0, PT, |R10|, 1.469367938527859385e-39, PT ;  /* 0x001000000a00780b */ /* 0x000fda0003f04200 */
[----:B------:R-:W-:Y:S05]  /*6910*/  @P0 BRA P1, `(.L_x_15) ;  /* 0x0000000000180947 */ /* 0x000fea0000800000 */
[----:B------:R-:W-:Y:S01]  /*6920*/  IMAD.MOV.U32 R108, RZ, RZ, RZ ;  /* 0x000000ffff6c7224 */ /* 0x000fe200078e00ff */
[----:B------:R-:W-:Y:S01]  /*6930*/  MOV R116, 0x6960 ;  /* 0x0000696000747802 */ /* 0x000fe20000000f00 */
[----:B------:R-:W-:-:S07]  /*6940*/  IMAD.MOV.U32 R55, RZ, RZ, 0x409c2000 ;  /* 0x409c2000ff377424 */ /* 0x000fce00078e00ff */
[----:B-----5:R-:W-:Y:S05]  /*6950*/  CALL.REL.NOINC `($__internal_1_$__cuda_sm20_div_rn_f64_full) ;  /* 0x000001ec009c7944 */ /* 0x020fea0003c00000 */
[----:B------:R-:W-:Y:S02]  /*6960*/  IMAD.MOV.U32 R8, RZ, RZ, R54 ;  /* 0x000000ffff087224 */ /* 0x000fe400078e0036 */
[----:B------:R-:W-:-:S07]  /*6970*/  IMAD.MOV.U32 R9, RZ, RZ, R55 ;  /* 0x000000ffff097224 */ /* 0x000fce00078e0037 */
.L_x_15:
[----:B------:R-:W-:Y:S05]  /*6980*/  BSYNC.RECONVERGENT B3 ;  /* 0x0000000000037941 */ /* 0x000fea0003800200 */
.L_x_14:
[----:B------:R-:W-:Y:S02]  /*6990*/  IMAD.MOV.U32 R74, RZ, RZ, R8 ;  /* 0x000000ffff4a7224 */ /* 0x000fe400078e0008 */
[----:B------:R-:W-:Y:S01]  /*69a0*/  IMAD.MOV.U32 R75, RZ, RZ, R9 ;  /* 0x000000ffff4b7224 */ /* 0x000fe200078e0009 */
[----:B------:R-:W-:Y:S06]  /*69b0*/  BRA `(.L_x_16) ;  /* 0x0000000000707947 */ /* 0x000fec0003800000 */
.L_x_13:
        /* <DEDUP_REMOVED lines=16> */
[----:B------:R-:W-:-:S05]  /*6ac0*/  FFMA R10, RZ, 4.10546875, R9 ;  /* 0x40836000ff0a7823 */ /* 0x000fca0000000009 */
        /* <DEDUP_REMOVED lines=8> */
.L_x_18:
[----:B------:R-:W-:Y:S05]  /*6b50*/  BSYNC.RECONVERGENT B3 ;  /* 0x0000000000037941 */ /* 0x000fea0003800200 */
.L_x_17:
[----:B------:R-:W-:Y:S02]  /*6b60*/  IMAD.MOV.U32 R74, RZ, RZ, R8 ;  /* 0x000000ffff4a7224 */ /* 0x000fe400078e0008 */
[----:B------:R-:W-:-:S07]  /*6b70*/  IMAD.MOV.U32 R75, RZ, RZ, R9 ;  /* 0x000000ffff4b7224 */ /* 0x000fce00078e0009 */
.L_x_16:
[----:B------:R-:W-:Y:S05]  /*6b80*/  BSYNC.RECONVERGENT B2 ;  /* 0x0000000000027941 */ /* 0x000fea0003800200 */
.L_x_12:
[----:B------:R-:W0:Y:S01]  /*6b90*/  MUFU.RCP64H R43, 365 ;  /* 0x4076d000002b7908 */ /* 0x000e220000001800 */
[----:B------:R-:W-:Y:S01]  /*6ba0*/  IMAD.MOV.U32 R80, RZ, RZ, 0x0 ;  /* 0x00000000ff507424 */ /* 0x000fe200078e00ff */
[----:B------:R-:W-:Y:S01]  /*6bb0*/  DMUL R10, R14, 0.5 ;  /* 0x3fe000000e0a7828 */ /* 0x000fe20000000000 */
[----:B------:R-:W-:Y:S01]  /*6bc0*/  IMAD.MOV.U32 R81, RZ, RZ, 0x4076d000 ;  /* 0x4076d000ff517424 */ /* 0x000fe200078e00ff */
[----:B------:R-:W-:Y:S01]  /*6bd0*/  UMOV UR22, 0xb4e81b50 ;  /* 0xb4e81b5000167882 */ /* 0x000fe20000000000 */
[----:B------:R-:W-:Y:S01]  /*6be0*/  IMAD.MOV.U32 R42, RZ, RZ, 0x1 ;  /* 0x00000001ff2a7424 */ /* 0x000fe200078e00ff */
[----:B------:R-:W-:Y:S01]  /*6bf0*/  UMOV UR23, 0x3f9b4e81 ;  /* 0x3f9b4e8100177882 */ /* 0x000fe20000000000 */
[----:B------:R-:W-:Y:S01]  /*6c00*/  IMAD.MOV.U32 R18, RZ, RZ, -0x1eb851ec ;  /* 0xe147ae14ff127424 */ /* 0x000fe200078e00ff */
[----:B------:R-:W-:Y:S01]  /*6c10*/  UMOV UR24, 0xcccccccd ;  /* 0xcccccccd00187882 */ /* 0x000fe20000000000 */
[----:B------:R-:W-:Y:S01]  /*6c20*/  IMAD.MOV.U32 R19, RZ, RZ, 0x3fe6147a ;  /* 0x3fe6147aff137424 */ /* 0x000fe200078e00ff */
[C---:B------:R-:W-:Y:S01]  /*6c30*/  DADD R8, R10.reuse, -12 ;  /* 0xc02800000a087429 */ /* 0x040fe20000000000 */
[----:B------:R-:W-:Y:S01]  /*6c40*/  IMAD.MOV.U32 R78, RZ, RZ, 0x62fc9630 ;  /* 0x62fc9630ff4e7424 */ /* 0x000fe200078e00ff */
[C---:B------:R-:W-:Y:S01]  /*6c50*/  DADD R16, R10.reuse, -30 ;  /* 0xc03e00000a107429 */ /* 0x040fe20000000000 */
[----:B------:R-:W-:Y:S01]  /*6c60*/  IMAD.MOV.U32 R79, RZ, RZ, 0x3f962fc9 ;  /* 0x3f962fc9ff4f7424 */ /* 0x000fe200078e00ff */
[----:B------:R-:W-:Y:S01]  /*6c70*/  DADD R14, R10, -18 ;  /* 0xc03200000a0e7429 */ /* 0x000fe20000000000 */
[----:B------:R-:W-:Y:S01]  /*6c80*/  IMAD.MOV.U32 R54, RZ, RZ, 0x33333333 ;  /* 0x33333333ff367424 */ /* 0x000fe200078e00ff */
[----:B------:R-:W-:Y:S01]  /*6c90*/  UMOV UR25, 0x3fe4cccc ;  /* 0x3fe4cccc00197882 */ /* 0x000fe20000000000 */
[----:B0-----:R-:W-:Y:S01]  /*6ca0*/  DFMA R12, R42, -R80, 1 ;  /* 0x3ff000002a0c742b */ /* 0x001fe20000000850 */
[----:B------:R-:W-:Y:S01]  /*6cb0*/  IMAD.MOV.U32 R55, RZ, RZ, 0x3feb3333 ;  /* 0x3feb3333ff377424 */ /* 0x000fe200078e00ff */
[C---:B------:R-:W-:Y:S01]  /*6cc0*/  DSETP.GTU.AND P3, PT, R10.reuse, 12, PT ;  /* 0x402800000a00742a */ /* 0x040fe20003f6c000 */
[----:B------:R-:W-:Y:S01]  /*6cd0*/  IMAD.MOV.U32 R84, RZ, RZ, 0x147ae148 ;  /* 0x147ae148ff547424 */ /* 0x000fe200078e00ff */
[C---:B------:R-:W-:Y:S01]  /*6ce0*/  DSETP.GE.AND P1, PT, R10.reuse, 42, PT ;  /* 0x404500000a00742a */ /* 0x040fe20003f26000 */
[----:B------:R-:W-:Y:S01]  /*6cf0*/  IMAD.MOV.U32 R85, RZ, RZ, 0x3fe147ae ;  /* 0x3fe147aeff557424 */ /* 0x000fe200078e00ff */
[----:B------:R-:W-:Y:S01]  /*6d00*/  DSETP.GTU.AND P2, PT, R10, 18, PT ;  /* 0x403200000a00742a */ /* 0x000fe20003f4c000 */
[----:B------:R-:W-:Y:S01]  /*6d10*/  UMOV UR26, 0xcccccccd ;  /* 0xcccccccd001a7882 */ /* 0x000fe20000000000 */
[----:B------:R-:W-:Y:S01]  /*6d20*/  DFMA R44, R12, R12, R12 ;  /* 0x0000000c0c2c722b */ /* 0x000fe2000000000c */
[----:B------:R-:W-:Y:S01]  /*6d30*/  UMOV UR27, 0x3fe4cccc ;  /* 0x3fe4cccc001b7882 */ /* 0x000fe20000000000 */
[----:B------:R-:W-:Y:S01]  /*6d40*/  DFMA R12, R8, UR22, R18 ;  /* 0x00000016080c7c2b */ /* 0x000fe20008000012 */
[----:B------:R-:W-:Y:S01]  /*6d50*/  UMOV UR22, 0x9999999b ;  /* 0x9999999b00167882 */ /* 0x000fe20000000000 */
[----:B------:R-:W-:Y:S01]  /*6d60*/  DFMA R18, R16, -R78, 1 ;  /* 0x3ff000001012742b */ /* 0x000fe2000000084e */
[----:B------:R-:W-:Y:S01]  /*6d70*/  UMOV UR23, 0x3f999999 ;  /* 0x3f99999900177882 */ /* 0x000fe20000000000 */
[----:B------:R-:W-:Y:S01]  /*6d80*/  DADD R8, R10, -36 ;  /* 0xc04200000a087429 */ /* 0x000fe20000000000 */
[----:B------:R-:W-:Y:S01]  /*6d90*/  FSEL R87, RZ, 1.2666203376237269153e-26, !P1 ;  /* 0x147ae148ff577808 */ /* 0x000fe20004800000 */
[----:B------:R-:W-:Y:S01]  /*6da0*/  DFMA R78, R42, R44, R42 ;  /* 0x0000002c2a4e722b */ /* 0x000fe2000000002a */
[----:B------:R-:W-:Y:S01]  /*6db0*/  FSEL R93, RZ, 1.6349999904632568359, !P1 ;  /* 0x3fd147aeff5d7808 */ /* 0x000fe20004800000 */
[----:B------:R-:W-:Y:S01]  /*6dc0*/  VIADD R44, R86, 0xb ;  /* 0x0000000b562c7836 */ /* 0x000fe20000000000 */
[----:B------:R-:W-:Y:S01]  /*6dd0*/  DFMA R14, R14, UR22, R54 ;  /* 0x000000160e0e7c2b */ /* 0x000fe20008000036 */
[----:B------:R-:W-:Y:S01]  /*6de0*/  IMAD.MOV.U32 R42, RZ, RZ, 0x3d70a3d7 ;  /* 0x3d70a3d7ff2a7424 */ /* 0x000fe200078e00ff */
[----:B------:R-:W-:Y:S01]  /*6df0*/  UMOV UR22, 0x99999999 ;  /* 0x9999999900167882 */ /* 0x000fe20000000000 */
[----:B------:R-:W-:Y:S01]  /*6e00*/  IMAD.MOV.U32 R43, RZ, RZ, 0x3febd70a ;  /* 0x3febd70aff2b7424 */ /* 0x000fe200078e00ff */
[----:B------:R-:W-:Y:S01]  /*6e10*/  UMOV UR23, 0x3fb99999 ;  /* 0x3fb9999900177882 */ /* 0x000fe20000000000 */
[----:B------:R-:W0:Y:S01]  /*6e20*/  I2F.F64 R44, R44 ;  /* 0x0000002c002c7312 */ /* 0x000e220000201c00 */
[----:B------:R-:W-:Y:S01]  /*6e30*/  DFMA R80, R78, -R80, 1 ;  /* 0x3ff000004e50742b */ /* 0x000fe20000000850 */
[----:B------:R-:W-:Y:S01]  /*6e40*/  IMAD.MOV.U32 R54, RZ, RZ, -0x6db6db6f ;  /* 0x92492491ff367424 */ /* 0x000fe200078e00ff */
[----:B------:R-:W-:Y:S01]  /*6e50*/  DADD R16, R22, -UR24 ;  /* 0x8000001816107e29 */ /* 0x000fe20008000000 */
[----:B------:R-:W-:Y:S01]  /*6e60*/  IMAD.MOV.U32 R55, RZ, RZ, 0x3fe24924 ;  /* 0x3fe24924ff377424 */ /* 0x000fe200078e00ff */
[----:B------:R-:W-:Y:S01]  /*6e70*/  DFMA R42, R8, -UR22, R42 ;  /* 0x80000016082a7c2b */ /* 0x000fe2000800002a */
[----:B------:R-:W-:Y:S01]  /*6e80*/  UMOV UR22, 0xbc6a7efc ;  /* 0xbc6a7efc00167882 */ /* 0x000fe20000000000 */
[----:B------:R-:W-:Y:S01]  /*6e90*/  DADD R8, R10, -10 ;  /* 0xc02400000a087429 */ /* 0x000fe20000000000 */
[----:B------:R-:W-:Y:S01]  /*6ea0*/  UMOV UR23, 0x3f789374 ;  /* 0x3f78937400177882 */ /* 0x000fe20000000000 */
[----:B------:R-:W-:Y:S01]  /*6eb0*/  DFMA R80, R78, R80, R78 ;  /* 0x000000504e50722b */ /* 0x000fe2000000004e */
[----:B------:R-:W-:Y:S01]  /*6ec0*/  UMOV UR24, 0x9999999a ;  /* 0x9999999a00187882 */ /* 0x000fe20000000000 */
[----:B------:R-:W-:Y:S01]  /*6ed0*/  UMOV UR25, 0x3fd99999 ;  /* 0x3fd9999900197882 */ /* 0x000fe20000000000 */
[C---:B------:R-:W-:Y:S01]  /*6ee0*/  DSETP.GE.AND P6, PT, R10.reuse, RZ, PT ;  /* 0x000000ff0a00722a */ /* 0x040fe20003fc6000 */
[----:B------:R-:W-:Y:S01]  /*6ef0*/  BSSY.RECONVERGENT B2, `(.L_x_19) ;  /* 0x0000067000027945 */ /* 0x000fe20003800200 */
[----:B------:R-:W-:-:S02]  /*6f00*/  DSETP.GTU.AND P0, PT, R10, 24, PT ;  /* 0x403800000a00742a */ /* 0x000fc40003f0c000 */
[----:B------:R-:W-:Y:S01]  /*6f10*/  DFMA R84, R8, -UR22, R84 ;  /* 0x8000001608547c2b */ /* 0x000fe20008000054 */
[----:B------:R-:W-:Y:S01]  /*6f20*/  UMOV UR22, 0x4d12d84a ;  /* 0x4d12d84a00167882 */ /* 0x000fe20000000000 */
[----:B------:R-:W-:Y:S01]  /*6f30*/  UMOV UR23, 0x401921fb ;  /* 0x401921fb00177882 */ /* 0x000fe20000000000 */
[----:B------:R-:W-:Y:S02]  /*6f40*/  DFMA R54, R16, R54, UR24 ;  /* 0x0000001810367e2b */ /* 0x000fe40008000036 */
[----:B0-----:R-:W-:Y:S01]  /*6f50*/  DMUL R110, R44, UR22 ;  /* 0x000000162c6e7c28 */ /* 0x001fe20008000000 */
[----:B------:R-:W-:Y:S01]  /*6f60*/  UMOV UR22, 0xd70a3d70 ;  /* 0xd70a3d7000167882 */ /* 0x000fe20000000000 */
[----:B------:R-:W-:Y:S01]  /*6f70*/  UMOV UR23, 0x3fad70a3 ;  /* 0x3fad70a300177882 */ /* 0x000fe20000000000 */
[C---:B------:R-:W-:Y:S02]  /*6f80*/  DADD R16, R10.reuse, -24 ;  /* 0xc03800000a107429 */ /* 0x040fe40000000000 */
[C---:B------:R-:W-:Y:S01]  /*6f90*/  DFMA R8, R10.reuse, UR22, RZ ;  /* 0x000000160a087c2b */ /* 0x040fe200080000ff */
[----:B------:R-:W-:Y:S01]  /*6fa0*/  UMOV UR22, 0x66666666 ;  /* 0x6666666600167882 */ /* 0x000fe20000000000 */
[----:B------:R-:W-:Y:S01]  /*6fb0*/  DSETP.GE.AND P5, PT, R10, 12, PT ;  /* 0x402800000a00742a */ /* 0x000fe20003fa6000 */
[----:B------:R-:W-:Y:S01]  /*6fc0*/  UMOV UR23, 0x3ffe6666 ;  /* 0x3ffe666600177882 */ /* 0x000fe20000000000 */
[----:B------:R-:W-:-:S02]  /*6fd0*/  DMUL R44, R110, R80 ;  /* 0x000000506e2c7228 */ /* 0x000fc40000000000 */
[C---:B------:R-:W-:Y:S02]  /*6fe0*/  DSETP.GTU.AND P1, PT, R10.reuse, 30, PT ;  /* 0x403e00000a00742a */ /* 0x040fe40003f2c000 */
[----:B------:R-:W-:Y:S02]  /*6ff0*/  DSETP.GE.AND P4, PT, R10, 18, PT ;  /* 0x403200000a00742a */ /* 0x000fe40003f86000 */
[----:B------:R-:W-:Y:S01]  /*7000*/  @!P3 FSEL R87, R87, R8, !P6 ;  /* 0x000000085757b208 */ /* 0x000fe20007000000 */
[----:B------:R-:W-:Y:S01]  /*7010*/  DFMA R16, RZ, R16, 1 ;  /* 0x3ff00000ff10742b */ /* 0x000fe20000000010 */
[----:B------:R-:W-:Y:S01]  /*7020*/  @!P3 FSEL R93, R93, R9, !P6 ;  /* 0x000000095d5db208 */ /* 0x000fe20007000000 */
[----:B------:R-:W-:Y:S01]  /*7030*/  DFMA R78, R44, -365, R110 ;  /* 0xc076d0002c4e782b */ /* 0x000fe2000000006e */
[----:B------:R-:W-:Y:S01]  /*7040*/  @!P2 FSEL R87, R87, R12, !P5 ;  /* 0x0000000c5757a208 */ /* 0x000fe20006800000 */
[C---:B------:R-:W-:Y:S01]  /*7050*/  DSETP.GTU.AND P3, PT, R10.reuse, 36, PT ;  /* 0x404200000a00742a */ /* 0x040fe20003f6c000 */
[----:B------:R-:W-:Y:S01]  /*7060*/  @!P2 FSEL R93, R93, R13, !P5 ;  /* 0x0000000d5d5da208 */ /* 0x000fe20006800000 */
[----:B------:R-:W-:Y:S01]  /*7070*/  DSETP.GE.AND P2, PT, R10, 24, PT ;  /* 0x403800000a00742a */ /* 0x000fe20003f46000 */
[----:B------:R-:W-:Y:S01]  /*7080*/  @!P0 FSEL R87, R87, R14, !P4 ;  /* 0x0000000e57578208 */ /* 0x000fe20006000000 */
[----:B------:R-:W-:Y:S01]  /*7090*/  DSETP.GTU.AND P6, PT, R22, RZ, PT ;  /* 0x000000ff1600722a */ /* 0x000fe20003fcc000 */
[----:B------:R-:W-:Y:S01]  /*70a0*/  @!P0 FSEL R93, R93, R15, !P4 ;  /* 0x0000000f5d5d8208 */ /* 0x000fe20006000000 */
[----:B------:R-:W-:-:S02]  /*70b0*/  DFMA R8, R80, R78, R44 ;  /* 0x0000004e5008722b */ /* 0x000fc4000000002c */
[----:B------:R-:W-:Y:S01]  /*70c0*/  DSETP.GE.AND P0, PT, R22, 2, PT ;  /* 0x400000001600742a */ /* 0x000fe20003f06000 */
[----:B------:R-:W-:Y:S01]  /*70d0*/  LOP3.LUT R81, RZ, 0x80000000, R23, 0xb8, !PT ;  /* 0x80000000ff517812 */ /* 0x000fe200078eb817 */
[----:B------:R-:W-:Y:S01]  /*70e0*/  IMAD.MOV.U32 R80, RZ, RZ, RZ ;  /* 0x000000ffff507224 */ /* 0x000fe200078e00ff */
[----:B------:R-:W-:Y:S01]  /*70f0*/  DSETP.GE.AND P4, PT, R10, 30, PT ;  /* 0x403e00000a00742a */ /* 0x000fe20003f86000 */
[----:B------:R-:W-:Y:S01]  /*7100*/  @!P1 FSEL R87, R87, R16, !P2 ;  /* 0x0000001057579208 */ /* 0x000fe20005000000 */
[C---:B------:R-:W-:Y:S01]  /*7110*/  DADD R14, R22.reuse, -1 ;  /* 0xbff00000160e7429 */ /* 0x040fe20000000000 */
[----:B------:R-:W-:Y:S01]  /*7120*/  @!P1 FSEL R93, R93, R17, !P2 ;  /* 0x000000115d5d9208 */ /* 0x000fe20005000000 */
[----:B------:R-:W-:Y:S01]  /*7130*/  DSETP.GTU.AND P1, PT, R22, 1, PT ;  /* 0x3ff000001600742a */ /* 0x000fe20003f2c000 */
[----:B------:R-:W-:Y:S01]  /*7140*/  FSEL R89, RZ, 3.0625, !P0 ;  /* 0x40440000ff597808 */ /* 0x000fe20004000000 */
[----:B------:R-:W-:Y:S01]  /*7150*/  DADD R12, R80, 40 ;  /* 0x40440000500c7429 */ /* 0x000fe20000000000 */
[----:B------:R-:W-:Y:S01]  /*7160*/  FSEL R78, RZ, -1.5881868392106855534e-23, P6 ;  /* 0x9999999aff4e7808 */ /* 0x000fe20003000000 */
[----:B------:R-:W-:Y:S01]  /*7170*/  DSETP.GTU.AND P5, PT, R22, UR26, PT ;  /* 0x0000001a16007e2a */ /* 0x000fe2000bfac000 */
[----:B------:R-:W-:Y:S01]  /*7180*/  FSEL R89, R89, 3.0625, P6 ;  /* 0x4044000059597808 */ /* 0x000fe20003000000 */
[----:B------:R-:W-:Y:S01]  /*7190*/  DADD R44, R80, UR24 ;  /* 0x00000018502c7e29 */ /* 0x000fe20008000000 */
[----:B------:R-:W-:Y:S01]  /*71a0*/  FSEL R79, RZ, 1.6999999284744262695, P6 ;  /* 0x3fd99999ff4f7808 */ /* 0x000fe20003000000 */
[C---:B------:R-:W-:Y:S01]  /*71b0*/  DSETP.GE.AND P2, PT, R22.reuse, RZ, PT ;  /* 0x000000ff1600722a */ /* 0x040fe20003f46000 */
[----:B------:R-:W-:Y:S01]  /*71c0*/  UMOV UR24, 0x66666666 ;  /* 0x6666666600187882 */ /* 0x000fe20000000000 */
[----:B------:R-:W-:Y:S01]  /*71d0*/  UMOV UR25, 0x3ffe6666 ;  /* 0x3ffe666600197882 */ /* 0x000fe20000000000 */
[C---:B------:R-:W-:Y:S01]  /*71e0*/  DSETP.GTU.AND P6, PT, R22.reuse, UR22, PT ;  /* 0x0000001616007e2a */ /* 0x040fe2000bfcc000 */
[----:B------:R-:W-:Y:S01]  /*71f0*/  @!P3 FSEL R87, R87, R18, !P4 ;  /* 0x000000125757b208 */ /* 0x000fe20006000000 */
[----:B------:R-:W-:Y:S01]  /*7200*/  DFMA R16, RZ, R14, 40 ;  /* 0x40440000ff10742b */ /* 0x000fe2000000000e */
[----:B------:R-:W-:Y:S01]  /*7210*/  @!P3 FSEL R93, R93, R19, !P4 ;  /* 0x000000135d5db208 */ /* 0x000fe20006000000 */
[C---:B------:R-:W-:Y:S01]  /*7220*/  DADD R18, R22.reuse, -UR24 ;  /* 0x8000001816127e29 */ /* 0x040fe20008000000 */
[----:B------:R-:W-:Y:S01]  /*7230*/  FSEL R88, R12, RZ, P2 ;  /* 0x000000ff0c587208 */ /* 0x000fe20001000000 */
[C---:B------:R-:W-:Y:S01]  /*7240*/  DSETP.GTU.AND P4, PT, R22.reuse, 2, PT ;  /* 0x400000001600742a */ /* 0x040fe20003f8c000 */
[----:B------:R-:W-:Y:S01]  /*7250*/  FSEL R78, R78, 4.172325063223070174e-08, !P0 ;  /* 0x333333334e4e7808 */ /* 0x000fe20004000000 */
[C---:B------:R-:W-:Y:S01]  /*7260*/  DSETP.GE.AND P3, PT, R22.reuse, 1, PT ;  /* 0x3ff000001600742a */ /* 0x040fe20003f66000 */
[----:B------:R-:W-:Y:S01]  /*7270*/  FSEL R79, R79, 1.7749999761581420898, !P0 ;  /* 0x3fe333334f4f7808 */ /* 0x000fe20004000000 */
[----:B------:R-:W-:Y:S01]  /*7280*/  DSETP.GE.AND P0, PT, R22, UR22, PT ;  /* 0x0000001616007e2a */ /* 0x000fe2000bf06000 */
[----:B------:R-:W-:Y:S01]  /*7290*/  @!P1 FSEL R89, R89, R13, !P2 ;  /* 0x0000000d59599208 */ /* 0x000fe20005000000 */
[----:B------:R-:W-:Y:S01]  /*72a0*/  DFMA R18, RZ, R18, 40 ;  /* 0x40440000ff12742b */ /* 0x000fe20000000012 */
[----:B------:R-:W-:Y:S01]  /*72b0*/  FSEL R88, R88, RZ, !P1 ;  /* 0x000000ff58587208 */ /* 0x000fe20004800000 */
[----:B------:R-:W-:Y:S01]  /*72c0*/  UMOV UR22, 0x33333333 ;  /* 0x3333333300167882 */ /* 0x000fe20000000000 */
[----:B------:R-:W-:Y:S01]  /*72d0*/  @!P5 FSEL R78, R78, R44, !P2 ;  /* 0x0000002c4e4ed208 */ /* 0x000fe20005000000 */
[----:B------:R-:W-:Y:S01]  /*72e0*/  UMOV UR23, 0x3fe33333 ;  /* 0x3fe3333300177882 */ /* 0x000fe20000000000 */
[----:B------:R-:W-:Y:S01]  /*72f0*/  @!P5 FSEL R79, R79, R45, !P2 ;  /* 0x0000002d4f4fd208 */ /* 0x000fe20005000000 */
[----:B------:R-:W-:Y:S01]  /*7300*/  DSETP.GTU.AND P2, PT, R10, 42, PT ;  /* 0x404500000a00742a */ /* 0x000fe20003f4c000 */
[----:B------:R-:W-:Y:S01]  /*7310*/  @!P6 FSEL R89, R89, R17, !P3 ;  /* 0x000000115959e208 */ /* 0x000fe20005800000 */
[----:B------:R-:W-:Y:S01]  /*7320*/  DSETP.GE.AND P5, PT, R22, UR26, PT ;  /* 0x0000001a16007e2a */ /* 0x000fe2000bfa6000 */
[----:B------:R-:W-:Y:S01]  /*7330*/  @!P6 FSEL R88, R88, R16, !P3 ;  /* 0x000000105858e208 */ /* 0x000fe20005800000 */
[C---:B------:R-:W-:Y:S01]  /*7340*/  DSETP.GTU.AND P6, PT, R10.reuse, 10, PT ;  /* 0x402400000a00742a */ /* 0x040fe20003fcc000 */
[----:B------:R-:W-:Y:S01]  /*7350*/  @!P4 FSEL R89, R89, R19, !P0 ;  /* 0x000000135959c208 */ /* 0x000fe20004000000 */
[----:B------:R-:W-:Y:S01]  /*7360*/  DFMA R14, RZ, R14, UR22 ;  /* 0x00000016ff0e7e2b */ /* 0x000fe2000800000e */
[----:B------:R-:W-:Y:S01]  /*7370*/  @!P4 FSEL R88, R88, R18, !P0 ;  /* 0x000000125858c208 */ /* 0x000fe20004000000 */
[----:B------:R-:W-:Y:S01]  /*7380*/  DSETP.GE.AND P0, PT, R10, 40, PT ;  /* 0x404400000a00742a */ /* 0x000fe20003f06000 */
[----:B------:R-:W-:-:S02]  /*7390*/  @!P1 FSEL R78, R78, R54, !P5 ;  /* 0x000000364e4e9208 */ /* 0x000fc40006800000 */
[----:B------:R-:W-:Y:S01]  /*73a0*/  @!P1 FSEL R79, R79, R55, !P5 ;  /* 0x000000374f4f9208 */ /* 0x000fe20006800000 */
[C---:B------:R-:W-:Y:S01]  /*73b0*/  DSETP.GE.AND P1, PT, R10.reuse, 36, PT ;  /* 0x404200000a00742a */ /* 0x040fe20003f26000 */
[----:B------:R-:W-:Y:S01]  /*73c0*/  FSEL R90, RZ, 1.2666203376237269153e-26, P6 ;  /* 0x147ae148ff5a7808 */ /* 0x000fe20003000000 */
[C---:B------:R-:W-:Y:S01]  /*73d0*/  DSETP.GTU.AND P5, PT, R10.reuse, 40, PT ;  /* 0x404400000a00742a */ /* 0x040fe20003fac000 */
[----:B------:R-:W-:Y:S01]  /*73e0*/  FSEL R91, RZ, 1.7599999904632568359, P6 ;  /* 0x3fe147aeff5b7808 */ /* 0x000fe20003000000 */
[----:B------:R-:W-:Y:S01]  /*73f0*/  DSETP.GE.AND P6, PT, R10, 10, PT ;  /* 0x402400000a00742a */ /* 0x000fe20003fc6000 */
[----:B------:R-:W-:Y:S01]  /*7400*/  FSEL R90, R90, 4.05648183006089761369e+29, !P0 ;  /* 0x70a3d70a5a5a7808 */ /* 0x000fe20004000000 */
[----:B------:R-:W-:Y:S01]  /*7410*/  FFMA R10, RZ, 3.8564453125, R9 ;  /* 0x4076d000ff0a7823 */ /* 0x000fe20000000009 */
[----:B------:R-:W-:Y:S02]  /*7420*/  FSEL R91, R91, 1.6799999475479125977, !P0 ;  /* 0x3fd70a3d5b5b7808 */ /* 0x000fe40004000000 */
[----:B------:R-:W-:-:S02]  /*7430*/  @!P2 FSEL R87, R87, R42, !P1 ;  /* 0x0000002a5757a208 */ /* 0x000fc40004800000 */
[----:B------:R-:W-:Y:S02]  /*7440*/  @!P2 FSEL R93, R93, R43, !P1 ;  /* 0x0000002b5d5da208 */ /* 0x000fe40004800000 */
[----:B------:R-:W-:Y:S01]  /*7450*/  FSETP.GT.AND P0, PT, |R10|, 1.469367938527859385e-39, PT ;  /* 0x001000000a00780b */ /* 0x000fe20003f04200 */
[----:B------:R-:W-:Y:S01]  /*7460*/  IMAD.MOV.U32 R10, RZ, RZ, R87 ;  /* 0x000000ffff0a7224 */ /* 0x000fe200078e0057 */
[----:B------:R-:W-:Y:S01]  /*7470*/  FSETP.GEU.AND P1, PT, |R111|, 6.5827683646048100446e-37, PT ;  /* 0x036000006f00780b */ /* 0x000fe20003f2e200 */
[----:B------:R-:W-:Y:S01]  /*7480*/  IMAD.MOV.U32 R11, RZ, RZ, R93 ;  /* 0x000000ffff0b7224 */ /* 0x000fe200078e005d */
[----:B------:R-:W-:Y:S02]  /*7490*/  @!P5 FSEL R90, R90, R84, !P6 ;  /* 0x000000545a5ad208 */ /* 0x000fe40007000000 */
[----:B------:R-:W-:Y:S02]  /*74a0*/  @!P5 FSEL R91, R91, R85, !P6 ;  /* 0x000000555b5bd208 */ /* 0x000fe40007000000 */
[----:B------:R-:W-:-:S02]  /*74b0*/  CS2R R84, SRZ ;  /* 0x0000000000547805 */ /* 0x000fc4000001ff00 */
[----:B------:R-:W-:Y:S01]  /*74c0*/  @!P4 FSEL R78, R78, R14, !P3 ;  /* 0x0000000e4e4ec208 */ /* 0x000fe20005800000 */
[----:B------:R-:W-:Y:S01]  /*74d0*/  DMUL R88, R88, R10 ;  /* 0x0000000a58587228 */ /* 0x000fe20000000000 */
[----:B------:R-:W-:-:S03]  /*74e0*/  @!P4 FSEL R79, R79, R15, !P3 ;  /* 0x0000000f4f4fc208 */ /* 0x000fc60005800000 */
[----:B------:R-:W-:Y:S07]  /*74f0*/  @P0 BRA P1, `(.L_x_20) ;  /* 0x0000000000180947 */ /* 0x000fee0000800000 */
[----:B------:R-:W-:Y:S01]  /*7500*/  IMAD.MOV.U32 R108, RZ, RZ, RZ ;  /* 0x000000ffff6c7224 */ /* 0x000fe200078e00ff */
[----:B------:R-:W-:Y:S01]  /*7510*/  MOV R116, 0x7540 ;  /* 0x0000754000747802 */ /* 0x000fe20000000f00 */
[----:B------:R-:W-:-:S07]  /*7520*/  IMAD.MOV.U32 R55, RZ, RZ, 0x4076d000 ;  /* 0x4076d000ff377424 */ /* 0x000fce00078e00ff */
[----:B-----5:R-:W-:Y:S05]  /*7530*/  CALL.REL.NOINC `($__internal_1_$__cuda_sm20_div_rn_f64_full) ;  /* 0x000001e000a47944 */ /* 0x020fea0003c00000 */
[----:B------:R-:W-:Y:S02]  /*7540*/  IMAD.MOV.U32 R8, RZ, RZ, R54 ;  /* 0x000000ffff087224 */ /* 0x000fe400078e0036 */
[----:B------:R-:W-:-:S07]  /*7550*/  IMAD.MOV.U32 R9, RZ, RZ, R55 ;  /* 0x000000ffff097224 */ /* 0x000fce00078e0037 */
.L_x_20:
[----:B------:R-:W-:Y:S05]  /*7560*/  BSYNC.RECONVERGENT B2 ;  /* 0x0000000000027941 */ /* 0x000fea0003800200 */
.L_x_19:
[----:B------:R-:W0:Y:S01]  /*7570*/  MUFU.RCP64H R13, 365 ;  /* 0x4076d000000d7908 */ /* 0x000e220000001800 */
[----:B------:R-:W-:Y:S01]  /*7580*/  IMAD.MOV.U32 R14, RZ, RZ, 0x0 ;  /* 0x00000000ff0e7424 */ /* 0x000fe200078e00ff */
[----:B------:R-:W-:Y:S01]  /*7590*/  UMOV UR22, 0x6dc9c883 ;  /* 0x6dc9c88300167882 */ /* 0x000fe20000000000 */
[----:B------:R-:W-:Y:S01]  /*75a0*/  IMAD.MOV.U32 R15, RZ, RZ, 0x4076d000 ;  /* 0x4076d000ff0f7424 */ /* 0x000fe200078e00ff */
[----:B------:R-:W-:Y:S01]  /*75b0*/  UMOV UR23, 0x3fe45f30 ;  /* 0x3fe45f3000177882 */ /* 0x000fe20000000000 */
[----:B------:R-:W-:Y:S01]  /*75c0*/  IMAD.MOV.U32 R12, RZ, RZ, 0x1 ;  /* 0x00000001ff0c7424 */ /* 0x000fe200078e00ff */
[----:B------:R-:W-:Y:S01]  /*75d0*/  BSSY.RECONVERGENT B2, `(.L_x_21) ;  /* 0x0000024000027945 */ /* 0x000fe20003800200 */
[----:B------:R-:W-:-:S04]  /*75e0*/  VIADD R18, R86, 0x1 ;  /* 0x0000000156127836 */ /* 0x000fc80000000000 */
[----:B0-----:R-:W-:-:S08]  /*75f0*/  DFMA R10, R12, -R14, 1 ;  /* 0x3ff000000c0a742b */ /* 0x001fd0000000080e */
[----:B------:R-:W-:Y:S02]  /*7600*/  DFMA R16, R10, R10, R10 ;  /* 0x0000000a0a10722b */ /* 0x000fe4000000000a */
[----:B------:R-:W0:Y:S06]  /*7610*/  I2F.F64 R10, R18 ;  /* 0x00000012000a7312 */ /* 0x000e2c0000201c00 */
[----:B------:R-:W-:Y:S02]  /*7620*/  DFMA R16, R12, R16, R12 ;  /* 0x000000100c10722b */ /* 0x000fe4000000000c */
[----:B------:R-:W-:Y:S01]  /*7630*/  DMUL R12, R8, UR22 ;  /* 0x00000016080c7c28 */ /* 0x000fe20008000000 */
[----:B------:R-:W-:Y:S01]  /*7640*/  UMOV UR22, 0x4d12d84a ;  /* 0x4d12d84a00167882 */ /* 0x000fe20000000000 */
[----:B------:R-:W-:-:S04]  /*7650*/  UMOV UR23, 0x401921fb ;  /* 0x401921fb00177882 */ /* 0x000fc80000000000 */
[----:B------:R-:W-:Y:S01]  /*7660*/  DFMA R14, R16, -R14, 1 ;  /* 0x3ff00000100e742b */ /* 0x000fe2000000080e */
[----:B------:R-:W1:Y:S01]  /*7670*/  F2I.F64 R103, R12 ;  /* 0x0000000c00677311 */ /* 0x000e620000301100 */
[----:B0-----:R-:W-:Y:S01]  /*7680*/  DMUL R110, R10, UR22 ;  /* 0x000000160a6e7c28 */ /* 0x001fe20008000000 */
[----:B------:R-:W-:Y:S01]  /*7690*/  UMOV UR22, 0x54442d18 ;  /* 0x54442d1800167882 */ /* 0x000fe20000000000 */
[----:B------:R-:W-:-:S04]  /*76a0*/  UMOV UR23, 0x3ff921fb ;  /* 0x3ff921fb00177882 */ /* 0x000fc80000000000 */
[----:B------:R-:W-:-:S04]  /*76b0*/  DFMA R16, R16, R14, R16 ;  /* 0x0000000e1010722b */ /* 0x000fc80000000010 */
[----:B------:R-:W-:-:S04]  /*76c0*/  FSETP.GEU.AND P1, PT, |R111|, 6.5827683646048100446e-37, PT ;  /* 0x036000006f00780b */ /* 0x000fc80003f2e200 */
[----:B------:R-:W-:Y:S01]  /*76d0*/  DMUL R10, R16, R110 ;  /* 0x0000006e100a7228 */ /* 0x000fe20000000000 */
[----:B-1----:R-:W0:Y:S07]  /*76e0*/  I2F.F64 R92, R103 ;  /* 0x00000067005c7312 */ /* 0x002e2e0000201c00 */
[----:B------:R-:W-:-:S08]  /*76f0*/  DFMA R14, R10, -365, R110 ;  /* 0xc076d0000a0e782b */ /* 0x000fd0000000006e */
[----:B------:R-:W-:Y:S02]  /*7700*/  DFMA R10, R16, R14, R10 ;  /* 0x0000000e100a722b */ /* 0x000fe4000000000a */
[----:B0-----:R-:W-:Y:S01]  /*7710*/  DFMA R14, R92, -UR22, R8 ;  /* 0x800000165c0e7c2b */ /* 0x001fe20008000008 */
[----:B------:R-:W-:Y:S01]  /*7720*/  UMOV UR22, 0x33145c00 ;  /* 0x33145c0000167882 */ /* 0x000fe20000000000 */
[----:B------:R-:W-:-:S06]  /*7730*/  UMOV UR23, 0x3c91a626 ;  /* 0x3c91a62600177882 */ /* 0x000fcc0000000000 */
[----:B------:R-:W-:Y:S01]  /*7740*/  FFMA R12, RZ, 3.8564453125, R11 ;  /* 0x4076d000ff0c7823 */ /* 0x000fe2000000000b */
[----:B------:R-:W-:Y:S01]  /*7750*/  DFMA R14, R92, -UR22, R14 ;  /* 0x800000165c0e7c2b */ /* 0x000fe2000800000e */
[----:B------:R-:W-:Y:S01]  /*7760*/  UMOV UR22, 0x252049c0 ;  /* 0x252049c000167882 */ /* 0x000fe20000000000 */
[----:B------:R-:W-:Y:S02]  /*7770*/  UMOV UR23, 0x397b839a ;  /* 0x397b839a00177882 */ /* 0x000fe40000000000 */
[----:B------:R-:W-:-:S04]  /*7780*/  FSETP.GT.AND P0, PT, |R12|, 1.469367938527859385e-39, PT ;  /* 0x001000000c00780b */ /* 0x000fc80003f04200 */
[----:B------:R-:W-:-:S09]  /*7790*/  DFMA R92, R92, -UR22, R14 ;  /* 0x800000165c5c7c2b */ /* 0x000fd2000800000e */
[----:B------:R-:W-:Y:S05]  /*77a0*/  @P0 BRA P1, `(.L_x_22) ;  /* 0x0000000000180947 */ /* 0x000fea0000800000 */
[----:B------:R-:W-:Y:S01]  /*77b0*/  IMAD.MOV.U32 R108, RZ, RZ, RZ ;  /* 0x000000ffff6c7224 */ /* 0x000fe200078e00ff */
[----:B------:R-:W-:Y:S01]  /*77c0*/  MOV R116, 0x77f0 ;  /* 0x000077f000747802 */ /* 0x000fe20000000f00 */
[----:B------:R-:W-:-:S07]  /*77d0*/  IMAD.MOV.U32 R55, RZ, RZ, 0x4076d000 ;  /* 0x4076d000ff377424 */ /* 0x000fce00078e00ff */
[----:B-----5:R-:W-:Y:S05]  /*77e0*/  CALL.REL.NOINC `($__internal_1_$__cuda_sm20_div_rn_f64_full) ;  /* 0x000001dc00f87944 */ /* 0x020fea0003c00000 */
[----:B------:R-:W-:Y:S02]  /*77f0*/  IMAD.MOV.U32 R10, RZ, RZ, R54 ;  /* 0x000000ffff0a7224 */ /* 0x000fe400078e0036 */
[----:B------:R-:W-:-:S07]  /*7800*/  IMAD.MOV.U32 R11, RZ, RZ, R55 ;  /* 0x000000ffff0b7224 */ /* 0x000fce00078e0037 */
.L_x_22:
[----:B------:R-:W-:Y:S05]  /*7810*/  BSYNC.RECONVERGENT B2 ;  /* 0x0000000000027941 */ /* 0x000fea0003800200 */
.L_x_21:
[----:B------:R-:W-:Y:S01]  /*7820*/  UMOV UR22, 0x6dc9c883 ;  /* 0x6dc9c88300167882 */ /* 0x000fe20000000000 */
[----:B------:R-:W-:Y:S01]  /*7830*/  UMOV UR23, 0x3fe45f30 ;  /* 0x3fe45f3000177882 */ /* 0x000fe20000000000 */
[----:B------:R-:W-:Y:S01]  /*7840*/  IMAD.MOV.U32 R87, RZ, RZ, RZ ;  /* 0x000000ffff577224 */ /* 0x000fe200078e00ff */
[----:B------:R-:W-:Y:S01]  /*7850*/  DMUL R12, R10, UR22 ;  /* 0x000000160a0c7c28 */ /* 0x000fe20008000000 */
[----:B------:R-:W-:Y:S01]  /*7860*/  UMOV UR22, 0x54442d18 ;  /* 0x54442d1800167882 */ /* 0x000fe20000000000 */
[----:B------:R-:W-:-:S04]  /*7870*/  UMOV UR23, 0x3ff921fb ;  /* 0x3ff921fb00177882 */ /* 0x000fc80000000000 */
[----:B------:R-:W0:Y:S08]  /*7880*/  F2I.F64 R102, R12 ;  /* 0x0000000c00667311 */ /* 0x000e300000301100 */
[----:B0-----:R-:W0:Y:S02]  /*7890*/  I2F.F64 R94, R102 ;  /* 0x00000066005e7312 */ /* 0x001e240000201c00 */
[----:B0-----:R-:W-:Y:S01]  /*78a0*/  DFMA R14, R94, -UR22, R10 ;  /* 0x800000165e0e7c2b */ /* 0x001fe2000800000a */
[----:B------:R-:W-:Y:S01]  /*78b0*/  UMOV UR22, 0x33145c00 ;  /* 0x33145c0000167882 */ /* 0x000fe20000000000 */
[----:B------:R-:W-:-:S06]  /*78c0*/  UMOV UR23, 0x3c91a626 ;  /* 0x3c91a62600177882 */ /* 0x000fcc0000000000 */
[----:B------:R-:W-:Y:S01]  /*78d0*/  DFMA R14, R94, -UR22, R14 ;  /* 0x800000165e0e7c2b */ /* 0x000fe2000800000e */
[----:B------:R-:W-:Y:S01]  /*78e0*/  UMOV UR22, 0x252049c0 ;  /* 0x252049c000167882 */ /* 0x000fe20000000000 */
[----:B------:R-:W-:-:S06]  /*78f0*/  UMOV UR23, 0x397b839a ;  /* 0x397b839a00177882 */ /* 0x000fcc0000000000 */
[----:B------:R-:W-:-:S11]  /*7900*/  DFMA R94, R94, -UR22, R14 ;  /* 0x800000165e5e7c2b */ /* 0x000fd6000800000e */
.L_x_117:
[----:B------:R-:W-:Y:S01]  /*7910*/  DSETP.NEU.AND P0, PT, |R8|, +INF , PT ;  /* 0x7ff000000800742a */ /* 0x000fe20003f0d200 */
[----:B------:R-:W-:Y:S01]  /*7920*/  BSSY.RECONVERGENT B3, `(.L_x_23) ;  /* 0x0000011000037945 */ /* 0x000fe20003800200 */
[----:B------:R-:W-:Y:S01]  /*7930*/  DMUL R42, RZ, R8 ;  /* 0x00000008ff2a7228 */ /* 0x000fe20000000000 */
[----:B------:R-:W-:-:S11]  /*7940*/  IMAD.MOV.U32 R54, RZ, RZ, 0x1 ;  /* 0x00000001ff367424 */ /* 0x000fd600078e00ff */
[----:B------:R-:W-:Y:S05]  /*7950*/  @!P0 BRA `(.L_x_24) ;  /* 0x0000000000348947 */ /* 0x000fea0003800000 */
[----:B------:R-:W-:Y:S01]  /*7960*/  DSETP.GE.AND P0, PT, |R8|, 2.14748364800000000000e+09, PT ;  /* 0x41e000000800742a */ /* 0x000fe20003f06200 */
[----:B------:R-:W-:Y:S01]  /*7970*/  BSSY.RECONVERGENT B4, `(.L_x_25) ;  /* 0x000000a000047945 */ /* 0x000fe20003800200 */
[----:B------:R-:W-:Y:S02]  /*7980*/  IMAD.MOV.U32 R12, RZ, RZ, R103 ;  /* 0x000000ffff0c7224 */ /* 0x000fe400078e0067 */
[----:B------:R-:W-:Y:S02]  /*7990*/  IMAD.MOV.U32 R42, RZ, RZ, R92 ;  /* 0x000000ffff2a7224 */ /* 0x000fe400078e005c */
[----:B------:R-:W-:-:S08]  /*79a0*/  IMAD.MOV.U32 R43, RZ, RZ, R93 ;  /* 0x000000ffff2b7224 */ /* 0x000fd000078e005d */
[----:B------:R-:W-:Y:S05]  /*79b0*/  @!P0 BRA `(.L_x_26) ;  /* 0x0000000000148947 */ /* 0x000fea0003800000 */
[----:B------:R-:W-:Y:S01]  /*79c0*/  IMAD.MOV.U32 R118, RZ, RZ, R8 ;  /* 0x000000ffff767224 */ /* 0x000fe200078e0008 */
[----:B------:R-:W-:Y:S01]  /*79d0*/  MOV R112, 0x7a00 ;  /* 0x00007a0000707802 */ /* 0x000fe20000000f00 */
[----:B------:R-:W-:-:S07]  /*79e0*/  IMAD.MOV.U32 R119, RZ, RZ, R9 ;  /* 0x000000ffff777224 */ /* 0x000fce00078e0009 */
[----:B-----5:R-:W-:Y:S05]  /*79f0*/  CALL.REL.NOINC `($_Z3psoPdS_S_S_S_lS_$__internal_trig_reduction_slowpathd) ;  /* 0x000001f000007944 */ /* 0x020fea0003c00000 */
[----:B------:R-:W-:-:S07]  /*7a00*/  IMAD.MOV.U32 R12, RZ, RZ, R44 ;  /* 0x000000ffff0c7224 */ /* 0x000fce00078e002c */
.L_x_26:
[----:B------:R-:W-:Y:S05]  /*7a10*/  BSYNC.RECONVERGENT B4 ;  /* 0x0000000000047941 */ /* 0x000fea0003800200 */
.L_x_25:
[----:B------:R-:W-:-:S07]  /*7a20*/  VIADD R54, R12, 0x1 ;  /* 0x000000010c367836 */ /* 0x000fce0000000000 */
.L_x_24:
[----:B------:R-:W-:Y:S05]  /*7a30*/  BSYNC.RECONVERGENT B3 ;  /* 0x0000000000037941 */ /* 0x000fea0003800200 */
.L_x_23:
[----:B------:R-:W-:-:S05]  /*7a40*/  IMAD.SHL.U32 R12, R54, 0x40, RZ ;  /* 0x00000040360c7824 */ /* 0x000fca00078e00ff */
[----:B------:R-:W-:-:S04]  /*7a50*/  LOP3.LUT R12, R12, 0x40, RZ, 0xc0, !PT ;  /* 0x000000400c0c7812 */ /* 0x000fc800078ec0ff */
[----:B------:R-:W-:-:S05]  /*7a60*/  IADD3 R12, P0, PT, R12, UR14, RZ ;  /* 0x0000000e0c0c7c10 */ /* 0x000fca000ff1e0ff */
[----:B------:R-:W-:-:S05]  /*7a70*/  IMAD.X R13, RZ, RZ, UR15, P0 ;  /* 0x0000000fff0d7e24 */ /* 0x000fca00080e06ff */
[----:B------:R-:W2:Y:S04]  /*7a80*/  LDG.E.128.CONSTANT R16, desc[UR10][R12.64] ;  /* 0x0000000a0c107981 */ /* 0x000ea8000c1e9d00 */
[----:B------:R-:W3:Y:S04]  /*7a90*/  LDG.E.128.CONSTANT R96, desc[UR10][R12.64+0x10] ;  /* 0x0000100a0c607981 */ /* 0x000ee8000c1e9d00 */
[----:B------:R-:W4:Y:S01]  /*7aa0*/  LDG.E.128.CONSTANT R104, desc[UR10][R12.64+0x20] ;  /* 0x0000200a0c687981 */ /* 0x000f22000c1e9d00 */
[----:B------:R-:W-:Y:S01]  /*7ab0*/  LOP3.LUT R14, R54, 0x1, RZ, 0xc0, !PT ;  /* 0x00000001360e7812 */ /* 0x000fe200078ec0ff */
[----:B------:R-:W-:Y:S01]  /*7ac0*/  IMAD.MOV.U32 R44, RZ, RZ, 0x20fd8164 ;  /* 0x20fd8164ff2c7424 */ /* 0x000fe200078e00ff */
[----:B------:R-:W-:Y:S01]  /*7ad0*/  BSSY.RECONVERGENT B1, `(.L_x_27) ;  /* 0x0000086000017945 */ /* 0x000fe20003800200 */
[----:B------:R-:W-:Y:S01]  /*7ae0*/  IMAD.MOV.U32 R45, RZ, RZ, 0x3da8ff83 ;  /* 0x3da8ff83ff2d7424 */ /* 0x000fe200078e00ff */
[----:B------:R-:W-:Y:S01]  /*7af0*/  ISETP.NE.U32.AND P0, PT, R14, 0x1, PT ;  /* 0x000000010e00780c */ /* 0x000fe20003f05070 */
[----:B------:R-:W-:-:S03]  /*7b00*/  DMUL R14, R42, R42 ;  /* 0x0000002a2a0e7228 */ /* 0x000fc60000000000 */
[----:B------:R-:W-:Y:S02]  /*7b10*/  FSEL R44, R44, -8.06006814911005101289e+34, !P0 ;  /* 0xf9785eba2c2c7808 */ /* 0x000fe40004000000 */
[----:B------:R-:W-:-:S06]  /*7b20*/  FSEL R45, -R45, 0.11223486810922622681, !P0 ;  /* 0x3de5db652d2d7808 */ /* 0x000fcc0004000100 */
[----:B--2---:R-:W-:-:S08]  /*7b30*/  DFMA R16, R14, R44, R16 ;  /* 0x0000002c0e10722b */ /* 0x004fd00000000010 */
[----:B------:R-:W-:-:S08]  /*7b40*/  DFMA R16, R14, R16, R18 ;  /* 0x000000100e10722b */ /* 0x000fd00000000012 */
[----:B---3--:R-:W-:-:S08]  /*7b50*/  DFMA R16, R14, R16, R96 ;  /* 0x000000100e10722b */ /* 0x008fd00000000060 */
[----:B------:R-:W-:-:S08]  /*7b60*/  DFMA R16, R14, R16, R98 ;  /* 0x000000100e10722b */ /* 0x000fd00000000062 */
[----:B----4-:R-:W-:-:S08]  /*7b70*/  DFMA R16, R14, R16, R104 ;  /* 0x000000100e10722b */ /* 0x010fd00000000068 */
[----:B------:R-:W-:-:S08]  /*7b80*/  DFMA R16, R14, R16, R106 ;  /* 0x000000100e10722b */ /* 0x000fd0000000006a */
[----:B------:R-:W-:Y:S02]  /*7b90*/  DFMA R12, R16, R42, R42 ;  /* 0x0000002a100c722b */ /* 0x000fe4000000002a */
[----:B------:R-:W-:-:S10]  /*7ba0*/  DFMA R14, R14, R16, 1 ;  /* 0x3ff000000e0e742b */ /* 0x000fd40000000010 */
[----:B------:R-:W-:Y:S02]  /*7bb0*/  FSEL R14, R14, R12, !P0 ;  /* 0x0000000c0e0e7208 */ /* 0x000fe40004000000 */
[----:B------:R-:W-:Y:S02]  /*7bc0*/  FSEL R15, R15, R13, !P0 ;  /* 0x0000000d0f0f7208 */ /* 0x000fe40004000000 */
[----:B------:R-:W-:-:S04]  /*7bd0*/  LOP3.LUT P0, RZ, R54, 0x2, RZ, 0xc0, !PT ;  /* 0x0000000236ff7812 */ /* 0x000fc8000780c0ff */
[----:B------:R-:W-:-:S10]  /*7be0*/  DADD R12, RZ, -R14 ;  /* 0x00000000ff0c7229 */ /* 0x000fd4000000080e */
[----:B------:R-:W-:Y:S02]  /*7bf0*/  FSEL R12, R14, R12, !P0 ;  /* 0x0000000c0e0c7208 */ /* 0x000fe40004000000 */
[----:B------:R-:W-:-:S06]  /*7c00*/  FSEL R13, R15, R13, !P0 ;  /* 0x0000000d0f0d7208 */ /* 0x000fcc0004000000 */
[----:B------:R-:W-:-:S10]  /*7c10*/  DMUL R54, R28, R12 ;  /* 0x0000000c1c367228 */ /* 0x000fd40000000000 */
[----:B------:R-:W-:-:S13]  /*7c20*/  FSETP.GEU.AND P0, PT, |R55|, 1.7687499523162841797, PT ;  /* 0x3fe266663700780b */ /* 0x000fda0003f0e200 */
[----:B------:R-:W-:Y:S05]  /*7c30*/  @P0 BRA `(.L_x_28) ;  /* 0x0000000000a80947 */ /* 0x000fea0003800000 */
[----:B------:R-:W-:Y:S01]  /*7c40*/  DMUL R12, R54, R54 ;  /* 0x00000036360c7228 */ /* 0x000fe20000000000 */
[----:B------:R-:W-:Y:S01]  /*7c50*/  IMAD.MOV.U32 R14, RZ, RZ, 0x180754af ;  /* 0x180754afff0e7424 */ /* 0x000fe200078e00ff */
[----:B------:R-:W-:Y:S01]  /*7c60*/  UMOV UR22, 0xdc1895e9 ;  /* 0xdc1895e900167882 */ /* 0x000fe20000000000 */
[----:B------:R-:W-:Y:S01]  /*7c70*/  IMAD.MOV.U32 R15, RZ, RZ, 0x3fb3823b ;  /* 0x3fb3823bff0f7424 */ /* 0x000fe200078e00ff */
[----:B------:R-:W-:-:S05]  /*7c80*/  UMOV UR23, 0x3fb0066b ;  /* 0x3fb0066b00177882 */ /* 0x000fca0000000000 */
[----:B------:R-:W-:Y:S01]  /*7c90*/  DFMA R14, R12, UR22, -R14 ;  /* 0x000000160c0e7c2b */ /* 0x000fe2000800080e */
[----:B------:R-:W-:Y:S01]  /*7ca0*/  UMOV UR22, 0xcc2f79ae ;  /* 0xcc2f79ae00167882 */ /* 0x000fe20000000000 */
[----:B------:R-:W-:-:S06]  /*7cb0*/  UMOV UR23, 0x3fb11e52 ;  /* 0x3fb11e5200177882 */ /* 0x000fcc0000000000 */
[----:B------:R-:W-:Y:S01]  /*7cc0*/  DFMA R14, R12, R14, UR22 ;  /* 0x000000160c0e7e2b */ /* 0x000fe2000800000e */
[----:B------:R-:W-:Y:S01]  /*7cd0*/  UMOV UR22, 0x3526861b ;  /* 0x3526861b00167882 */ /* 0x000fe20000000000 */
[----:B------:R-:W-:-:S06]  /*7ce0*/  UMOV UR23, 0x3f924eaf ;  /* 0x3f924eaf00177882 */ /* 0x000fcc0000000000 */
[----:B------:R-:W-:Y:S01]  /*7cf0*/  DFMA R14, R12, R14, -UR22 ;  /* 0x800000160c0e7e2b */ /* 0x000fe2000800000e */
[----:B------:R-:W-:Y:S01]  /*7d00*/  UMOV UR22, 0xa31e6cb7 ;  /* 0xa31e6cb700167882 */ /* 0x000fe20000000000 */
[----:B------:R-:W-:-:S06]  /*7d10*/  UMOV UR23, 0x3f91df02 ;  /* 0x3f91df0200177882 */ /* 0x000fcc0000000000 */
[----:B------:R-:W-:Y:S01]  /*7d20*/  DFMA R14, R12, R14, UR22 ;  /* 0x000000160c0e7e2b */ /* 0x000fe2000800000e */
        /* <DEDUP_REMOVED lines=23> */
[----:B------:R-:W-:-:S08]  /*7ea0*/  DFMA R14, R12, R14, UR22 ;  /* 0x000000160c0e7e2b */ /* 0x000fd0000800000e */
[----:B------:R-:W-:-:S08]  /*7eb0*/  DMUL R12, R12, R14 ;  /* 0x0000000e0c0c7228 */ /* 0x000fd00000000000 */
[----:B------:R-:W-:Y:S01]  /*7ec0*/  DFMA R12, R54, R12, R54 ;  /* 0x0000000c360c722b */ /* 0x000fe20000000036 */
[----:B------:R-:W-:Y:S10]  /*7ed0*/  BRA `(.L_x_29) ;  /* 0x0000000400147947 */ /* 0x000ff40003800000 */
.L_x_28:
[----:B------:R-:W-:Y:S01]  /*7ee0*/  IMAD.MOV.U32 R12, RZ, RZ, 0x0 ;  /* 0x00000000ff0c7424 */ /* 0x000fe200078e00ff */
[----:B------:R-:W-:Y:S01]  /*7ef0*/  UMOV UR22, 0xdc1895e9 ;  /* 0xdc1895e900167882 */ /* 0x000fe20000000000 */
[----:B------:R-:W-:Y:S01]  /*7f00*/  IMAD.MOV.U32 R13, RZ, RZ, 0x3fe00000 ;  /* 0x3fe00000ff0d7424 */ /* 0x000fe200078e00ff */
[----:B------:R-:W-:Y:S01]  /*7f10*/  UMOV UR23, 0x3fb0066b ;  /* 0x3fb0066b00177882 */ /* 0x000fe20000000000 */
[----:B------:R-:W-:Y:S01]  /*7f20*/  IMAD.MOV.U32 R14, RZ, RZ, 0x180754af ;  /* 0x180754afff0e7424 */ /* 0x000fe200078e00ff */
[----:B------:R-:W-:Y:S01]  /*7f30*/  UMOV UR24, 0x54442d18 ;  /* 0x54442d1800187882 */ /* 0x000fe20000000000 */
[----:B------:R-:W-:Y:S01]  /*7f40*/  IMAD.MOV.U32 R15, RZ, RZ, 0x3fb3823b ;  /* 0x3fb3823bff0f7424 */ /* 0x000fe200078e00ff */
[----:B------:R-:W-:Y:S01]  /*7f50*/  UMOV UR25, 0x3fe921fb ;  /* 0x3fe921fb00197882 */ /* 0x000fe20000000000 */
[----:B------:R-:W-:-:S08]  /*7f60*/  DFMA R12, |R54|, -R12, 0.5 ;  /* 0x3fe00000360c742b */ /* 0x000fd00000000a0c */
[C---:B------:R-:W-:Y:S01]  /*7f70*/  DFMA R14, R12.reuse, UR22, -R14 ;  /* 0x000000160c0e7c2b */ /* 0x040fe2000800080e */
[----:B------:R-:W-:Y:S01]  /*7f80*/  UMOV UR22, 0xcc2f79ae ;  /* 0xcc2f79ae00167882 */ /* 0x000fe20000000000 */
[----:B------:R-:W-:Y:S01]  /*7f90*/  UMOV UR23, 0x3fb11e52 ;  /* 0x3fb11e5200177882 */ /* 0x000fe20000000000 */
[----:B------:R-:W-:Y:S01]  /*7fa0*/  ISETP.GE.AND P1, PT, R13, RZ, PT ;  /* 0x000000ff0d00720c */ /* 0x000fe20003f26270 */
[----:B------:R-:W-:-:S04]  /*7fb0*/  DSETP.NE.AND P0, PT, R12, RZ, PT ;  /* 0x000000ff0c00722a */ /* 0x000fc80003f05000 */
[----:B------:R-:W-:Y:S01]  /*7fc0*/  DFMA R14, R12, R14, UR22 ;  /* 0x000000160c0e7e2b */ /* 0x000fe2000800000e */
[----:B------:R-:W-:Y:S01]  /*7fd0*/  UMOV UR22, 0x3526861b ;  /* 0x3526861b00167882 */ /* 0x000fe20000000000 */
[----:B------:R-:W-:-:S06]  /*7fe0*/  UMOV UR23, 0x3f924eaf ;  /* 0x3f924eaf00177882 */ /* 0x000fcc0000000000 */
[----:B------:R-:W-:Y:S01]  /*7ff0*/  DFMA R16, R12, R14, -UR22 ;  /* 0x800000160c107e2b */ /* 0x000fe2000800000e */
[----:B------:R-:W-:Y:S01]  /*8000*/  UMOV UR22, 0xa31e6cb7 ;  /* 0xa31e6cb700167882 */ /* 0x000fe20000000000 */
[----:B------:R-:W0:Y:S01]  /*8010*/  MUFU.RSQ64H R15, R13 ;  /* 0x0000000d000f7308 */ /* 0x000e220000001c00 */
[----:B------:R-:W-:Y:S01]  /*8020*/  UMOV UR23, 0x3f91df02 ;  /* 0x3f91df0200177882 */ /* 0x000fe20000000000 */
[----:B------:R-:W-:-:S04]  /*8030*/  IMAD.MOV.U32 R14, RZ, RZ, RZ ;  /* 0x000000ffff0e7224 */ /* 0x000fc800078e00ff */
[----:B------:R-:W-:Y:S01]  /*8040*/  DFMA R16, R12, R16, UR22 ;  /* 0x000000160c107e2b */ /* 0x000fe20008000010 */
[----:B------:R-:W-:Y:S01]  /*8050*/  UMOV UR22, 0xb0eec6cc ;  /* 0xb0eec6cc00167882 */ /* 0x000fe20000000000 */
[----:B------:R-:W-:-:S06]  /*8060*/  UMOV UR23, 0x3f847d18 ;  /* 0x3f847d1800177882 */ /* 0x000fcc0000000000 */
[C---:B------:R-:W-:Y:S01]  /*8070*/  DFMA R16, R12.reuse, R16, UR22 ;  /* 0x000000160c107e2b */ /* 0x040fe20008000010 */
[----:B------:R-:W-:Y:S01]  /*8080*/  UMOV UR22, 0x61ba53b0 ;  /* 0x61ba53b000167882 */ /* 0x000fe20000000000 */
[----:B------:R-:W-:Y:S01]  /*8090*/  UMOV UR23, 0x3f8d0af9 ;  /* 0x3f8d0af900177882 */ /* 0x000fe20000000000 */
[----:B0-----:R-:W-:-:S05]  /*80a0*/  DMUL R18, R12, R14 ;  /* 0x0000000e0c127228 */ /* 0x001fca0000000000 */
[----:B------:R-:W-:Y:S01]  /*80b0*/  DFMA R44, R12, R16, UR22 ;  /* 0x000000160c2c7e2b */ /* 0x000fe20008000010 */
[----:B------:R-:W-:Y:S01]  /*80c0*/  UMOV UR22, 0x34cf1c48 ;  /* 0x34cf1c4800167882 */ /* 0x000fe20000000000 */
[----:B------:R-:W-:Y:S01]  /*80d0*/  VIADD R17, R15, 0xfff00000 ;  /* 0xfff000000f117836 */ /* 0x000fe20000000000 */
[----:B------:R-:W-:Y:S01]  /*80e0*/  DFMA R42, R18, -R18, R12 ;  /* 0x80000012122a722b */ /* 0x000fe2000000000c */
[----:B------:R-:W-:Y:S01]  /*80f0*/  UMOV UR23, 0x3f91bf77 ;  /* 0x3f91bf7700177882 */ /* 0x000fe20000000000 */
[----:B------:R-:W-:-:S03]  /*8100*/  IMAD.MOV.U32 R16, RZ, RZ, RZ ;  /* 0x000000ffff107224 */ /* 0x000fc600078e00ff */
[----:B------:R-:W-:Y:S01]  /*8110*/  DFMA R44, R12, R44, UR22 ;  /* 0x000000160c2c7e2b */ /* 0x000fe2000800002c */
[----:B------:R-:W-:Y:S01]  /*8120*/  UMOV UR22, 0x83144ef7 ;  /* 0x83144ef700167882 */ /* 0x000fe20000000000 */
[----:B------:R-:W-:Y:S01]  /*8130*/  UMOV UR23, 0x3f96e914 ;  /* 0x3f96e91400177882 */ /* 0x000fe20000000000 */
[----:B------:R-:W-:-:S05]  /*8140*/  DFMA R42, R16, R42, R18 ;  /* 0x0000002a102a722b */ /* 0x000fca0000000012 */
[----:B------:R-:W-:Y:S01]  /*8150*/  DFMA R44, R12, R44, UR22 ;  /* 0x000000160c2c7e2b */ /* 0x000fe2000800002c */
[----:B------:R-:W-:Y:S01]  /*8160*/  UMOV UR22, 0xa4f9f81 ;  /* 0x0a4f9f8100167882 */ /* 0x000fe20000000000 */
[----:B------:R-:W-:Y:S01]  /*8170*/  UMOV UR23, 0x3f9f1c6e ;  /* 0x3f9f1c6e00177882 */ /* 0x000fe20000000000 */
[-C--:B------:R-:W-:Y:S02]  /*8180*/  DFMA R14, R14, -R42.reuse, 1 ;  /* 0x3ff000000e0e742b */ /* 0x080fe4000000082a */
[----:B------:R-:W-:-:S03]  /*8190*/  DFMA R18, R42, -R42, R12 ;  /* 0x8000002a2a12722b */ /* 0x000fc6000000000c */
[----:B------:R-:W-:Y:S01]  /*81a0*/  DFMA R44, R12, R44, UR22 ;  /* 0x000000160c2c7e2b */ /* 0x000fe2000800002c */
[----:B------:R-:W-:Y:S01]  /*81b0*/  UMOV UR22, 0xc27fa92b ;  /* 0xc27fa92b00167882 */ /* 0x000fe20000000000 */
[----:B------:R-:W-:Y:S01]  /*81c0*/  UMOV UR23, 0x3fa6db6d ;  /* 0x3fa6db6d00177882 */ /* 0x000fe20000000000 */
[----:B------:R-:W-:-:S05]  /*81d0*/  DFMA R14, R16, R14, R16 ;  /* 0x0000000e100e722b */ /* 0x000fca0000000010 */
[----:B------:R-:W-:Y:S01]  /*81e0*/  DFMA R44, R12, R44, UR22 ;  /* 0x000000160c2c7e2b */ /* 0x000fe2000800002c */
[----:B------:R-:W-:Y:S01]  /*81f0*/  UMOV UR22, 0x3320f91b ;  /* 0x3320f91b00167882 */ /* 0x000fe20000000000 */
[----:B------:R-:W-:Y:S01]  /*8200*/  UMOV UR23, 0x3fb33333 ;  /* 0x3fb3333300177882 */ /* 0x000fe20000000000 */
[----:B------:R-:W-:-:S05]  /*8210*/  DFMA R14, R14, R18, R42 ;  /* 0x000000120e0e722b */ /* 0x000fca000000002a */
[----:B------:R-:W-:Y:S01]  /*8220*/  DFMA R44, R12, R44, UR22 ;  /* 0x000000160c2c7e2b */ /* 0x000fe2000800002c */
[----:B------:R-:W-:Y:S01]  /*8230*/  UMOV UR22, 0x55555f4d ;  /* 0x55555f4d00167882 */ /* 0x000fe20000000000 */
[----:B------:R-:W-:-:S03]  /*8240*/  UMOV UR23, 0x3fc55555 ;  /* 0x3fc5555500177882 */ /* 0x000fc60000000000 */
[----:B------:R-:W-:Y:S02]  /*8250*/  FSEL R17, R14, RZ, P1 ;  /* 0x000000ff0e117208 */ /* 0x000fe40000800000 */
[----:B------:R-:W-:Y:S01]  /*8260*/  FSEL R15, R15, -QNAN , P1 ;  /* 0xfff800000f0f7808 */ /* 0x000fe20000800000 */
[----:B------:R-:W-:Y:S01]  /*8270*/  DFMA R44, R12, R44, UR22 ;  /* 0x000000160c2c7e2b */ /* 0x000fe2000800002c */
[----:B------:R-:W-:Y:S01]  /*8280*/  FSEL R14, R17, R12, P0 ;  /* 0x0000000c110e7208 */ /* 0x000fe20000000000 */
[----:B------:R-:W-:Y:S01]  /*8290*/  UMOV UR22, 0x33145c07 ;  /* 0x33145c0700167882 */ /* 0x000fe20000000000 */
[----:B------:R-:W-:Y:S01]  /*82a0*/  FSEL R15, R15, R13, P0 ;  /* 0x0000000d0f0f7208 */ /* 0x000fe20000000000 */
[----:B------:R-:W-:-:S04]  /*82b0*/  UMOV UR23, 0x3c91a626 ;  /* 0x3c91a62600177882 */ /* 0x000fc80000000000 */
[----:B------:R-:W-:Y:S02]  /*82c0*/  DMUL R44, R12, R44 ;  /* 0x0000002c0c2c7228 */ /* 0x000fe40000000000 */
[----:B------:R-:W-:-:S08]  /*82d0*/  DMUL R14, R14, -2 ;  /* 0xc00000000e0e7828 */ /* 0x000fd00000000000 */
[----:B------:R-:W-:Y:S02]  /*82e0*/  DADD R12, R14, UR24 ;  /* 0x000000180e0c7e29 */ /* 0x000fe40008000000 */
[----:B------:R-:W-:-:S08]  /*82f0*/  DFMA R44, R44, R14, UR22 ;  /* 0x000000162c2c7e2b */ /* 0x000fd0000800000e */
[----:B------:R-:W-:-:S08]  /*8300*/  DADD R12, R44, R12 ;  /* 0x000000002c0c7229 */ /* 0x000fd0000000000c */
[----:B------:R-:W-:-:S10]  /*8310*/  DADD R12, R12, UR24 ;  /* 0x000000180c0c7e29 */ /* 0x000fd40008000000 */
[----:B------:R-:W-:-:S07]  /*8320*/  LOP3.LUT R13, R13, 0x80000000, R55, 0xb8, !PT ;  /* 0x800000000d0d7812 */ /* 0x000fce00078eb837 */
.L_x_29:
[----:B------:R-:W-:Y:S05]  /*8330*/  BSYNC.RECONVERGENT B1 ;  /* 0x0000000000017941 */ /* 0x000fea0003800200 */
.L_x_27:
[----:B------:R-:W-:Y:S01]  /*8340*/  DSETP.NEU.AND P2, PT, |R12|, +INF , PT ;  /* 0x7ff000000c00742a */ /* 0x000fe20003f4d200 */
[----:B------:R-:W-:-:S13]  /*8350*/  BSSY.RECONVERGENT B3, `(.L_x_30) ;  /* 0x0000017000037945 */ /* 0x000fda0003800200 */
[----:B------:R-:W-:Y:S01]  /*8360*/  @!P2 DMUL R42, RZ, -R12 ;  /* 0x8000000cff2aa228 */ /* 0x000fe20000000000 */
[----:B------:R-:W-:Y:S01]  /*8370*/  @!P2 IMAD.MOV.U32 R44, RZ, RZ, RZ ;  /* 0x000000ffff2ca224 */ /* 0x000fe200078e00ff */
[----:B------:R-:W-:Y:S09]  /*8380*/  @!P2 BRA `(.L_x_31) ;  /* 0x00000000004ca947 */ /* 0x000ff20003800000 */
[----:B------:R-:W-:Y:S01]  /*8390*/  UMOV UR22, 0x6dc9c883 ;  /* 0x6dc9c88300167882 */ /* 0x000fe20000000000 */
[----:B------:R-:W-:Y:S01]  /*83a0*/  UMOV UR23, 0x3fe45f30 ;  /* 0x3fe45f3000177882 */ /* 0x000fe20000000000 */
[C---:B------:R-:W-:Y:S02]  /*83b0*/  DSETP.GE.AND P0, PT, |R12|.reuse, 2.14748364800000000000e+09, PT ;  /* 0x41e000000c00742a */ /* 0x040fe40003f06200 */
[----:B------:R-:W-:Y:S01]  /*83c0*/  DMUL R14, R12, -UR22 ;  /* 0x800000160c0e7c28 */ /* 0x000fe20008000000 */
[----:B------:R-:W-:Y:S01]  /*83d0*/  UMOV UR22, 0x54442d18 ;  /* 0x54442d1800167882 */ /* 0x000fe20000000000 */
[----:B------:R-:W-:-:S04]  /*83e0*/  UMOV UR23, 0x3ff921fb ;  /* 0x3ff921fb00177882 */ /* 0x000fc80000000000 */
[----:B------:R-:W0:Y:S08]  /*83f0*/  F2I.F64 R44, R14 ;  /* 0x0000000e002c7311 */ /* 0x000e300000301100 */
[----:B0-----:R-:W0:Y:S02]  /*8400*/  I2F.F64 R42, R44 ;  /* 0x0000002c002a7312 */ /* 0x001e240000201c00 */
[----:B0-----:R-:W-:Y:S01]  /*8410*/  DFMA R16, R42, -UR22, -R12 ;  /* 0x800000162a107c2b */ /* 0x001fe2000800080c */
[----:B------:R-:W-:Y:S01]  /*8420*/  UMOV UR22, 0x33145c00 ;  /* 0x33145c0000167882 */ /* 0x000fe20000000000 */
[----:B------:R-:W-:-:S06]  /*8430*/  UMOV UR23, 0x3c91a626 ;  /* 0x3c91a62600177882 */ /* 0x000fcc0000000000 */
[----:B------:R-:W-:Y:S01]  /*8440*/  DFMA R16, R42, -UR22, R16 ;  /* 0x800000162a107c2b */ /* 0x000fe20008000010 */
[----:B------:R-:W-:Y:S01]  /*8450*/  UMOV UR22, 0x252049c0 ;  /* 0x252049c000167882 */ /* 0x000fe20000000000 */
[----:B------:R-:W-:-:S06]  /*8460*/  UMOV UR23, 0x397b839a ;  /* 0x397b839a00177882 */ /* 0x000fcc0000000000 */
[----:B------:R-:W-:Y:S01]  /*8470*/  DFMA R42, R42, -UR22, R16 ;  /* 0x800000162a2a7c2b */ /* 0x000fe20008000010 */
[----:B------:R-:W-:Y:S10]  /*8480*/  @!P0 BRA `(.L_x_31) ;  /* 0x00000000000c8947 */ /* 0x000ff40003800000 */
[----:B------:R-:W-:Y:S01]  /*8490*/  DADD R118, -RZ, -R12 ;  /* 0x00000000ff767229 */ /* 0x000fe2000000090c */
[----:B------:R-:W-:-:S10]  /*84a0*/  MOV R112, 0x84c0 ;  /* 0x000084c000707802 */ /* 0x000fd40000000f00 */
[----:B-----5:R-:W-:Y:S05]  /*84b0*/  CALL.REL.NOINC `($_Z3psoPdS_S_S_S_lS_$__internal_trig_reduction_slowpathd) ;  /* 0x000001e400507944 */ /* 0x020fea0003c00000 */
.L_x_31:
[----:B------:R-:W-:Y:S05]  /*84c0*/  BSYNC.RECONVERGENT B3 ;  /* 0x0000000000037941 */ /* 0x000fea0003800200 */
.L_x_30:
        /* <DEDUP_REMOVED lines=24> */
[----:B------:R-:W-:Y:S01]  /*8650*/  FSEL R17, R17, R43, !P0 ;  /* 0x0000002b11117208 */ /* 0x000fe20004000000 */
[----:B------:R-:W-:Y:S01]  /*8660*/  @!P2 DMUL R42, RZ, -R12 ;  /* 0x8000000cff2aa228 */ /* 0x000fe20000000000 */
[----:B------:R-:W-:Y:S01]  /*8670*/  LOP3.LUT P0, RZ, R44, 0x2, RZ, 0xc0, !PT ;  /* 0x000000022cff7812 */ /* 0x000fe2000780c0ff */
[----:B------:R-:W-:-:S03]  /*8680*/  @!P2 IMAD.MOV.U32 R44, RZ, RZ, 0x1 ;  /* 0x00000001ff2ca424 */ /* 0x000fc600078e00ff */
[----:B------:R-:W-:-:S10]  /*8690*/  DADD R14, RZ, -R16 ;  /* 0x00000000ff0e7229 */ /* 0x000fd40000000810 */
[----:B------:R-:W-:Y:S02]  /*86a0*/  FSEL R16, R16, R14, !P0 ;  /* 0x0000000e10107208 */ /* 0x000fe40004000000 */
[----:B------:R-:W-:-:S06]  /*86b0*/  FSEL R17, R17, R15, !P0 ;  /* 0x0000000f11117208 */ /* 0x000fcc0004000000 */
[----:B------:R-:W-:Y:S01]  /*86c0*/  DMUL R16, R30, R16 ;  /* 0x000000101e107228 */ /* 0x000fe20000000000 */
[----:B------:R-:W-:Y:S10]  /*86d0*/  @!P2 BRA `(.L_x_33) ;  /* 0x00000000005ca947 */ /* 0x000ff40003800000 */
[----:B------:R-:W-:Y:S01]  /*86e0*/  UMOV UR22, 0x6dc9c883 ;  /* 0x6dc9c88300167882 */ /* 0x000fe20000000000 */
[----:B------:R-:W-:Y:S01]  /*86f0*/  UMOV UR23, 0x3fe45f30 ;  /* 0x3fe45f3000177882 */ /* 0x000fe20000000000 */
[C---:B------:R-:W-:Y:S01]  /*8700*/  DSETP.GE.AND P0, PT, |R12|.reuse, 2.14748364800000000000e+09, PT ;  /* 0x41e000000c00742a */ /* 0x040fe20003f06200 */
[----:B------:R-:W-:Y:S01]  /*8710*/  BSSY.RECONVERGENT B4, `(.L_x_34) ;  /* 0x0000012000047945 */ /* 0x000fe20003800200 */
[----:B------:R-:W-:Y:S01]  /*8720*/  DMUL R14, R12, -UR22 ;  /* 0x800000160c0e7c28 */ /* 0x000fe20008000000 */
[----:B------:R-:W-:Y:S01]  /*8730*/  UMOV UR22, 0x54442d18 ;  /* 0x54442d1800167882 */ /* 0x000fe20000000000 */
[----:B------:R-:W-:-:S08]  /*8740*/  UMOV UR23, 0x3ff921fb ;  /* 0x3ff921fb00177882 */ /* 0x000fd00000000000 */
        /* <DEDUP_REMOVED lines=13> */
[----:B------:R-:W-:-:S07]  /*8820*/  IMAD.MOV.U32 R14, RZ, RZ, R44 ;  /* 0x000000ffff0e7224 */ /* 0x000fce00078e002c */
.L_x_35:
[----:B------:R-:W-:Y:S05]  /*8830*/  BSYNC.RECONVERGENT B4 ;  /* 0x0000000000047941 */ /* 0x000fea0003800200 */
.L_x_34:
[----:B------:R-:W-:-:S07]  /*8840*/  VIADD R44, R14, 0x1 ;  /* 0x000000010e2c7836 */ /* 0x000fce0000000000 */
.L_x_33:
[----:B------:R-:W-:Y:S05]  /*8850*/  BSYNC.RECONVERGENT B3 ;  /* 0x0000000000037941 */ /* 0x000fea0003800200 */
.L_x_32:
        /* <DEDUP_REMOVED lines=9> */
[----:B------:R-:W-:Y:S01]  /*88f0*/  FSETP.GEU.AND P1, PT, |R17|, 6.5827683646048100446e-37, PT ;  /* 0x036000001100780b */ /* 0x000fe20003f2e200 */
[----:B------:R-:W-:Y:S01]  /*8900*/  IMAD.MOV.U32 R19, RZ, RZ, 0x3da8ff83 ;  /* 0x3da8ff83ff137424 */ /* 0x000fe200078e00ff */
[----:B------:R-:W-:Y:S01]  /*8910*/  ISETP.NE.U32.AND P0, PT, R14, 0x1, PT ;  /* 0x000000010e00780c */ /* 0x000fe20003f05070 */
[----:B------:R-:W-:Y:S01]  /*8920*/  DMUL R14, R42, R42 ;  /* 0x0000002a2a0e7228 */ /* 0x000fe20000000000 */
[----:B------:R-:W-:Y:S02]  /*8930*/  BSSY.RECONVERGENT B2, `(.L_x_36) ;  /* 0x0000027000027945 */ /* 0x000fe40003800200 */
[----:B------:R-:W-:-:S02]  /*8940*/  FSEL R18, R18, -8.06006814911005101289e+34, !P0 ;  /* 0xf9785eba12127808 */ /* 0x000fc40004000000 */
        /* <DEDUP_REMOVED lines=13> */
[----:B------:R-:W-:Y:S01]  /*8a20*/  FSEL R98, R14, R12, !P0 ;  /* 0x0000000c0e627208 */ /* 0x000fe20004000000 */
[----:B------:R-:W-:Y:S01]  /*8a30*/  IMAD.MOV.U32 R12, RZ, RZ, 0x1 ;  /* 0x00000001ff0c7424 */ /* 0x000fe200078e00ff */
[----:B------:R-:W-:-:S06]  /*8a40*/  FSEL R99, R15, R13, !P0 ;  /* 0x0000000d0f637208 */ /* 0x000fcc0004000000 */
[----:B------:R-:W-:-:S06]  /*8a50*/  DMUL R98, R72, R98 ;  /* 0x0000006248627228 */ /* 0x000fcc0000000000 */
[----:B------:R-:W0:Y:S02]  /*8a60*/  MUFU.RCP64H R13, R99 ;  /* 0x00000063000d7308 */ /* 0x000e240000001800 */
[----:B0-----:R-:W-:-:S08]  /*8a70*/  DFMA R14, -R98, R12, 1 ;  /* 0x3ff00000620e742b */ /* 0x001fd0000000010c */
[----:B------:R-:W-:-:S08]  /*8a80*/  DFMA R14, R14, R14, R14 ;  /* 0x0000000e0e0e722b */ /* 0x000fd0000000000e */
[----:B------:R-:W-:-:S08]  /*8a90*/  DFMA R14, R12, R14, R12 ;  /* 0x0000000e0c0e722b */ /* 0x000fd0000000000c */
[----:B------:R-:W-:-:S08]  /*8aa0*/  DFMA R12, -R98, R14, 1 ;  /* 0x3ff00000620c742b */ /* 0x000fd0000000010e */
[----:B------:R-:W-:-:S08]  /*8ab0*/  DFMA R12, R14, R12, R14 ;  /* 0x0000000c0e0c722b */ /* 0x000fd0000000000e */
[----:B------:R-:W-:-:S08]  /*8ac0*/  DMUL R14, R16, R12 ;  /* 0x0000000c100e7228 */ /* 0x000fd00000000000 */
[----:B------:R-:W-:-:S08]  /*8ad0*/  DFMA R18, -R98, R14, R16 ;  /* 0x0000000e6212722b */ /* 0x000fd00000000110 */
[----:B------:R-:W-:-:S10]  /*8ae0*/  DFMA R12, R12, R18, R14 ;  /* 0x000000120c0c722b */ /* 0x000fd4000000000e */
[----:B------:R-:W-:-:S05]  /*8af0*/  FFMA R14, RZ, R99, R13 ;  /* 0x00000063ff0e7223 */ /* 0x000fca000000000d */
[----:B------:R-:W-:-:S13]  /*8b00*/  FSETP.GT.AND P0, PT, |R14|, 1.469367938527859385e-39, PT ;  /* 0x001000000e00780b */ /* 0x000fda0003f04200 */
[----:B------:R-:W-:Y:S05]  /*8b10*/  @P0 BRA P1, `(.L_x_37) ;  /* 0x0000000000200947 */ /* 0x000fea0000800000 */
[----:B------:R-:W-:Y:S01]  /*8b20*/  IMAD.MOV.U32 R110, RZ, RZ, R16 ;  /* 0x000000ffff6e7224 */ /* 0x000fe200078e0010 */
[----:B------:R-:W-:Y:S01]  /*8b30*/  MOV R116, 0x8b80 ;  /* 0x00008b8000747802 */ /* 0x000fe20000000f00 */
[----:B------:R-:W-:Y:S02]  /*8b40*/  IMAD.MOV.U32 R111, RZ, RZ, R17 ;  /* 0x000000ffff6f7224 */ /* 0x000fe400078e0011 */
[----:B------:R-:W-:Y:S02]  /*8b50*/  IMAD.MOV.U32 R108, RZ, RZ, R98 ;  /* 0x000000ffff6c7224 */ /* 0x000fe400078e0062 */
[----:B------:R-:W-:-:S07]  /*8b60*/  IMAD.MOV.U32 R55, RZ, RZ, R99 ;  /* 0x000000ffff377224 */ /* 0x000fce00078e0063 */
[----:B-----5:R-:W-:Y:S05]  /*8b70*/  CALL.REL.NOINC `($__internal_1_$__cuda_sm20_div_rn_f64_full) ;  /* 0x000001cc00147944 */ /* 0x020fea0003c00000 */
[----:B------:R-:W-:Y:S02]  /*8b80*/  IMAD.MOV.U32 R12, RZ, RZ, R54 ;  /* 0x000000ffff0c7224 */ /* 0x000fe400078e0036 */
[----:B------:R-:W-:-:S07]  /*8b90*/  IMAD.MOV.U32 R13, RZ, RZ, R55 ;  /* 0x000000ffff0d7224 */ /* 0x000fce00078e0037 */
.L_x_37:
[----:B------:R-:W-:Y:S05]  /*8ba0*/  BSYNC.RECONVERGENT B2 ;  /* 0x0000000000027941 */ /* 0x000fea0003800200 */
.L_x_36:
[----:B------:R-:W-:Y:S01]  /*8bb0*/  FSETP.GEU.AND P0, PT, |R13|, 1.7687499523162841797, PT ;  /* 0x3fe266660d00780b */ /* 0x000fe20003f0e200 */
[----:B------:R-:W-:-:S12]  /*8bc0*/  BSSY.RECONVERGENT B1, `(.L_x_38) ;  /* 0x0000071000017945 */ /* 0x000fd80003800200 */
        /* <DEDUP_REMOVED lines=43> */
.L_x_39:
        /* <DEDUP_REMOVED lines=69> */
.L_x_40:
[----:B------:R-:W-:Y:S05]  /*92d0*/  BSYNC.RECONVERGENT B1 ;  /* 0x0000000000017941 */ /* 0x000fea0003800200 */
.L_x_38:
[----:B------:R-:W0:Y:S01]  /*92e0*/  MUFU.RCP64H R15, 3.1415920257568359375 ;  /* 0x400921fb000f7908 */ /* 0x000e220000001800 */
[----:B------:R-:W-:Y:S01]  /*92f0*/  IMAD.MOV.U32 R44, RZ, RZ, 0x4d12d84a ;  /* 0x4d12d84aff2c7424 */ /* 0x000fe200078e00ff */
[----:B------:R-:W-:Y:S01]  /*9300*/  DADD R110, R18, R18 ;  /* 0x00000000126e7229 */ /* 0x000fe20000000012 */
[----:B------:R-:W-:Y:S01]  /*9310*/  IMAD.MOV.U32 R45, RZ, RZ, 0x400921fb ;  /* 0x400921fbff2d7424 */ /* 0x000fe200078e00ff */
[----:B------:R-:W-:Y:S01]  /*9320*/  BSSY.RECONVERGENT B2, `(.L_x_41) ;  /* 0x0000014000027945 */ /* 0x000fe20003800200 */
[----:B------:R-:W-:-:S07]  /*9330*/  IMAD.MOV.U32 R14, RZ, RZ, 0x1 ;  /* 0x00000001ff0e7424 */ /* 0x000fce00078e00ff */
[----:B------:R-:W-:Y:S01]  /*9340*/  FSETP.GEU.AND P1, PT, |R111|, 6.5827683646048100446e-37, PT ;  /* 0x036000006f00780b */ /* 0x000fe20003f2e200 */
[----:B0-----:R-:W-:-:S08]  /*9350*/  DFMA R42, R14, -R44, 1 ;  /* 0x3ff000000e2a742b */ /* 0x001fd0000000082c */
[----:B------:R-:W-:-:S08]  /*9360*/  DFMA R42, R42, R42, R42 ;  /* 0x0000002a2a2a722b */ /* 0x000fd0000000002a */
[----:B------:R-:W-:-:S08]  /*9370*/  DFMA R42, R14, R42, R14 ;  /* 0x0000002a0e2a722b */ /* 0x000fd0000000000e */
[----:B------:R-:W-:-:S08]  /*9380*/  DFMA R14, R42, -R44, 1 ;  /* 0x3ff000002a0e742b */ /* 0x000fd0000000082c */
[----:B------:R-:W-:-:S08]  /*9390*/  DFMA R14, R42, R14, R42 ;  /* 0x0000000e2a0e722b */ /* 0x000fd0000000002a */
[----:B------:R-:W-:-:S08]  /*93a0*/  DMUL R18, R110, R14 ;  /* 0x0000000e6e127228 */ /* 0x000fd00000000000 */
[----:B------:R-:W-:-:S08]  /*93b0*/  DFMA R42, R18, -R44, R110 ;  /* 0x8000002c122a722b */ /* 0x000fd0000000006e */
[----:B------:R-:W-:-:S10]  /*93c0*/  DFMA R14, R14, R42, R18 ;  /* 0x0000002a0e0e722b */ /* 0x000fd40000000012 */
[----:B------:R-:W-:-:S05]  /*93d0*/  FFMA R18, RZ, 2.1426990032196044922, R15 ;  /* 0x400921fbff127823 */ /* 0x000fca000000000f */
[----:B------:R-:W-:-:S13]  /*93e0*/  FSETP.GT.AND P0, PT, |R18|, 1.469367938527859385e-39, PT ;  /* 0x001000001200780b */ /* 0x000fda0003f04200 */
[----:B------:R-:W-:Y:S05]  /*93f0*/  @P0 BRA P1, `(.L_x_42) ;  /* 0x0000000000180947 */ /* 0x000fea0000800000 */
[----:B------:R-:W-:Y:S01]  /*9400*/  IMAD.MOV.U32 R108, RZ, RZ, 0x4d12d84a ;  /* 0x4d12d84aff6c7424 */ /* 0x000fe200078e00ff */
[----:B------:R-:W-:Y:S01]  /*9410*/  MOV R116, 0x9440 ;  /* 0x0000944000747802 */ /* 0x000fe20000000f00 */
[----:B------:R-:W-:-:S07]  /*9420*/  IMAD.MOV.U32 R55, RZ, RZ, 0x400921fb ;  /* 0x400921fbff377424 */ /* 0x000fce00078e00ff */
[----:B-----5:R-:W-:Y:S05]  /*9430*/  CALL.REL.NOINC `($__internal_1_$__cuda_sm20_div_rn_f64_full) ;  /* 0x000001c000e47944 */ /* 0x020fea0003c00000 */
[----:B------:R-:W-:Y:S02]  /*9440*/  IMAD.MOV.U32 R14, RZ, RZ, R54 ;  /* 0x000000ffff0e7224 */ /* 0x000fe400078e0036 */
[----:B------:R-:W-:-:S07]  /*9450*/  IMAD.MOV.U32 R15, RZ, RZ, R55 ;  /* 0x000000ffff0f7224 */ /* 0x000fce00078e0037 */
.L_x_42:
[----:B------:R-:W-:Y:S05]  /*9460*/  BSYNC.RECONVERGENT B2 ;  /* 0x0000000000027941 */ /* 0x000fea0003800200 */
.L_x_41:
[----:B------:R-:W-:-:S06]  /*9470*/  LEA R18, R87, UR21, 0x3 ;  /* 0x0000001557127c11 */ /* 0x000fcc000f8e18ff */
[----:B------:R-:W2:Y:S01]  /*9480*/  LDL.64 R18, [R18] ;  /* 0x0000000012127983 */ /* 0x000ea20000100a00 */
[----:B------:R-:W0:Y:S01]  /*9490*/  MUFU.RCP64H R43, 24 ;  /* 0x40380000002b7908 */ /* 0x000e220000001800 */
[----:B------:R-:W-:Y:S01]  /*94a0*/  DADD R96, R14, 1 ;  /* 0x3ff000000e607429 */ /* 0x000fe20000000000 */
[----:B------:R-:W-:Y:S01]  /*94b0*/  IMAD.MOV.U32 R54, RZ, RZ, 0x0 ;  /* 0x00000000ff367424 */ /* 0x000fe200078e00ff */
[----:B------:R-:W-:Y:S01]  /*94c0*/  UMOV UR22, 0x4d12d84a ;  /* 0x4d12d84a00167882 */ /* 0x000fe20000000000 */
[----:B------:R-:W-:Y:S01]  /*94d0*/  IMAD.MOV.U32 R55, RZ, RZ, 0x40380000 ;  /* 0x40380000ff377424 */ /* 0x000fe200078e00ff */
[----:B------:R-:W-:Y:S01]  /*94e0*/  UMOV UR23, 0x401921fb ;  /* 0x401921fb00177882 */ /* 0x000fe20000000000 */
[----:B------:R-:W-:Y:S01]  /*94f0*/  IMAD.MOV.U32 R42, RZ, RZ, 0x1 ;  /* 0x00000001ff2a7424 */ /* 0x000fe200078e00ff */
[----:B------:R-:W-:Y:S02]  /*9500*/  BSSY.RECONVERGENT B2, `(.L_x_43) ;  /* 0x0000018000027945 */ /* 0x000fe40003800200 */
[----:B------:R-:W-:-:S03]  /*9510*/  DMUL R96, R96, 12 ;  /* 0x4028000060607828 */ /* 0x000fc60000000000 */
[----:B0-----:R-:W-:-:S05]  /*9520*/  DFMA R44, R42, -R54, 1 ;  /* 0x3ff000002a2c742b */ /* 0x001fca0000000836 */
[----:B------:R-:W-:-:S03]  /*9530*/  DMUL R14, R96, 0.5 ;  /* 0x3fe00000600e7828 */ /* 0x000fc60000000000 */
[----:B------:R-:W-:-:S08]  /*9540*/  DFMA R44, R44, R44, R44 ;  /* 0x0000002c2c2c722b */ /* 0x000fd0000000002c */
[----:B------:R-:W-:Y:S02]  /*9550*/  DFMA R44, R42, R44, R42 ;  /* 0x0000002c2a2c722b */ /* 0x000fe4000000002a */
[----:B--2---:R-:W-:-:S06]  /*9560*/  DFMA R14, R14, R18, 12 ;  /* 0x402800000e0e742b */ /* 0x004fcc0000000012 */
[----:B------:R-:W-:Y:S02]  /*9570*/  DFMA R18, R44, -R54, 1 ;  /* 0x3ff000002c12742b */ /* 0x000fe40000000836 */
[----:B------:R-:W-:-:S06]  /*9580*/  DADD R14, R14, 12 ;  /* 0x402800000e0e7429 */ /* 0x000fcc0000000000 */
[----:B------:R-:W-:Y:S02]  /*9590*/  DFMA R18, R44, R18, R44 ;  /* 0x000000122c12722b */ /* 0x000fe4000000002c */
[----:B------:R-:W-:-:S08]  /*95a0*/  DMUL R110, R14, UR22 ;  /* 0x000000160e6e7c28 */ /* 0x000fd00008000000 */
[----:B------:R-:W-:Y:S02]  /*95b0*/  DMUL R14, R110, R18 ;  /* 0x000000126e0e7228 */ /* 0x000fe40000000000 */
[----:B------:R-:W-:-:S06]  /*95c0*/  FSETP.GEU.AND P1, PT, |R111|, 6.5827683646048100446e-37, PT ;  /* 0x036000006f00780b */ /* 0x000fcc0003f2e200 */
[----:B------:R-:W-:-:S08]  /*95d0*/  DFMA R42, R14, -24, R110 ;  /* 0xc03800000e2a782b */ /* 0x000fd0000000006e */
[----:B------:R-:W-:-:S10]  /*95e0*/  DFMA R14, R18, R42, R14 ;  /* 0x0000002a120e722b */ /* 0x000fd4000000000e */
[----:B------:R-:W-:-:S05]  /*95f0*/  FFMA R18, RZ, 2.875, R15 ;  /* 0x40380000ff127823 */ /* 0x000fca000000000f */
        /* <DEDUP_REMOVED lines=8> */
.L_x_44:
[----:B------:R-:W-:Y:S05]  /*9680*/  BSYNC.RECONVERGENT B2 ;  /* 0x0000000000027941 */ /* 0x000fea0003800200 */
.L_x_43:
[----:B------:R-:W-:Y:S01]  /*9690*/  DSETP.NEU.AND P0, PT, |R14|, +INF , PT ;  /* 0x7ff000000e00742a */ /* 0x000fe20003f0d200 */
[----:B------:R-:W-:-:S13]  /*96a0*/  BSSY.RECONVERGENT B3, `(.L_x_45) ;  /* 0x000001c000037945 */ /* 0x000fda0003800200 */
[----:B------:R-:W-:Y:S01]  /*96b0*/  @!P0 DMUL R42, RZ, R14 ;  /* 0x0000000eff2a8228 */ /* 0x000fe20000000000 */
[----:B------:R-:W-:Y:S01]  /*96c0*/  @!P0 IMAD.MOV.U32 R100, RZ, RZ, 0x1 ;  /* 0x00000001ff648424 */ /* 0x000fe200078e00ff */
[----:B------:R-:W-:Y:S09]  /*96d0*/  @!P0 BRA `(.L_x_46) ;  /* 0x0000000000608947 */ /* 0x000ff20003800000 */
[----:B------:R-:W-:Y:S01]  /*96e0*/  UMOV UR22, 0x6dc9c883 ;  /* 0x6dc9c88300167882 */ /* 0x000fe20000000000 */
[----:B------:R-:W-:Y:S01]  /*96f0*/  UMOV UR23, 0x3fe45f30 ;  /* 0x3fe45f3000177882 */ /* 0x000fe20000000000 */
[C---:B------:R-:W-:Y:S01]  /*9700*/  DSETP.GE.AND P0, PT, |R14|.reuse, 2.14748364800000000000e+09, PT ;  /* 0x41e000000e00742a */ /* 0x040fe20003f06200 */
[----:B------:R-:W-:Y:S01]  /*9710*/  BSSY.RECONVERGENT B4, `(.L_x_47) ;  /* 0x0000013000047945 */ /* 0x000fe20003800200 */
[----:B------:R-:W-:Y:S01]  /*9720*/  DMUL R18, R14, UR22 ;  /* 0x000000160e127c28 */ /* 0x000fe20008000000 */
[----:B------:R-:W-:Y:S01]  /*9730*/  UMOV UR22, 0x54442d18 ;  /* 0x54442d1800167882 */ /* 0x000fe20000000000 */
[----:B------:R-:W-:-:S08]  /*9740*/  UMOV UR23, 0x3ff921fb ;  /* 0x3ff921fb00177882 */ /* 0x000fd00000000000 */
        /* <DEDUP_REMOVED lines=8> */
[----:B------:R-:W-:Y:S01]  /*97d0*/  DFMA R42, R42, -UR22, R44 ;  /* 0x800000162a2a7c2b */ /* 0x000fe2000800002c */
[----:B------:R-:W-:Y:S10]  /*97e0*/  @!P0 BRA `(.L_x_48) ;  /* 0x0000000000148947 */ /* 0x000ff40003800000 */
[----:B------:R-:W-:Y:S01]  /*97f0*/  IMAD.MOV.U32 R118, RZ, RZ, R14 ;  /* 0x000000ffff767224 */ /* 0x000fe200078e000e */
[----:B------:R-:W-:Y:S01]  /*9800*/  MOV R112, 0x9830 ;  /* 0x0000983000707802 */ /* 0x000fe20000000f00 */
[----:B------:R-:W-:-:S07]  /*9810*/  IMAD.MOV.U32 R119, RZ, RZ, R15 ;  /* 0x000000ffff777224 */ /* 0x000fce00078e000f */
[----:B-----5:R-:W-:Y:S05]  /*9820*/  CALL.REL.NOINC `($_Z3psoPdS_S_S_S_lS_$__internal_trig_reduction_slowpathd) ;  /* 0x000001d000747944 */ /* 0x020fea0003c00000 */
[----:B------:R-:W-:-:S07]  /*9830*/  IMAD.MOV.U32 R18, RZ, RZ, R44 ;  /* 0x000000ffff127224 */ /* 0x000fce00078e002c */
.L_x_48:
[----:B------:R-:W-:Y:S05]  /*9840*/  BSYNC.RECONVERGENT B4 ;  /* 0x0000000000047941 */ /* 0x000fea0003800200 */
.L_x_47:
[----:B------:R-:W-:-:S07]  /*9850*/  VIADD R100, R18, 0x1 ;  /* 0x0000000112647836 */ /* 0x000fce0000000000 */
.L_x_46:
[----:B------:R-:W-:Y:S05]  /*9860*/  BSYNC.RECONVERGENT B3 ;  /* 0x0000000000037941 */ /* 0x000fea0003800200 */
.L_x_45:
[----:B------:R-:W-:-:S05]  /*9870*/  IMAD.SHL.U32 R14, R100, 0x40, RZ ;  /* 0x00000040640e7824 */ /* 0x000fca00078e00ff */
[----:B------:R-:W-:-:S04]  /*9880*/  LOP3.LUT R14, R14, 0x40, RZ, 0xc0, !PT ;  /* 0x000000400e0e7812 */ /* 0x000fc800078ec0ff */
[----:B------:R-:W-:-:S05]  /*9890*/  IADD3 R14, P0, PT, R14, UR14, RZ ;  /* 0x0000000e0e0e7c10 */ /* 0x000fca000ff1e0ff */
[----:B------:R-:W-:-:S05]  /*98a0*/  IMAD.X R15, RZ, RZ, UR15, P0 ;  /* 0x0000000fff0f7e24 */ /* 0x000fca00080e06ff */
[----:B------:R-:W2:Y:S04]  /*98b0*/  LDG.E.128.CONSTANT R112, desc[UR10][R14.64] ;  /* 0x0000000a0e707981 */ /* 0x000ea8000c1e9d00 */
[----:B------:R-:W3:Y:S04]  /*98c0*/  LDG.E.128.CONSTANT R108, desc[UR10][R14.64+0x10] ;  /* 0x0000100a0e6c7981 */ /* 0x000ee8000c1e9d00 */
[----:B------:R0:W4:Y:S01]  /*98d0*/  LDG.E.128.CONSTANT R104, desc[UR10][R14.64+0x20] ;  /* 0x0000200a0e687981 */ /* 0x000122000c1e9d00 */
[----:B------:R-:W-:Y:S01]  /*98e0*/  LOP3.LUT R18, R100, 0x1, RZ, 0xc0, !PT ;  /* 0x0000000164127812 */ /* 0x000fe200078ec0ff */
[----:B------:R-:W-:Y:S01]  /*98f0*/  IMAD.MOV.U32 R44, RZ, RZ, 0x20fd8164 ;  /* 0x20fd8164ff2c7424 */ /* 0x000fe200078e00ff */
[----:B------:R-:W-:Y:S01]  /*9900*/  UMOV UR22, 0x9999999a ;  /* 0x9999999a00167882 */ /* 0x000fe20000000000 */
[----:B------:R-:W-:Y:S01]  /*9910*/  IMAD.MOV.U32 R45, RZ, RZ, 0x3da8ff83 ;  /* 0x3da8ff83ff2d7424 */ /* 0x000fe200078e00ff */
[----:B------:R-:W-:Y:S01]  /*9920*/  ISETP.NE.U32.AND P0, PT, R18, 0x1, PT ;  /* 0x000000011200780c */ /* 0x000fe20003f05070 */
[----:B------:R-:W-:Y:S01]  /*9930*/  DMUL R18, R42, R42 ;  /* 0x0000002a2a127228 */ /* 0x000fe20000000000 */
[----:B------:R-:W-:Y:S01]  /*9940*/  IMAD.MOV.U32 R101, RZ, RZ, 0x3ff33333 ;  /* 0x3ff33333ff657424 */ /* 0x000fe200078e00ff */
[----:B------:R-:W-:Y:S01]  /*9950*/  UMOV UR23, 0x3fd99999 ;  /* 0x3fd9999900177882 */ /* 0x000fe20000000000 */
[----:B------:R-:W-:Y:S01]  /*9960*/  FSEL R44, R44, -8.06006814911005101289e+34, !P0 ;  /* 0xf9785eba2c2c7808 */ /* 0x000fe20004000000 */
[----:B0-----:R-:W-:Y:S01]  /*9970*/  IMAD.MOV.U32 R14, RZ, RZ, 0x0 ;  /* 0x00000000ff0e7424 */ /* 0x001fe200078e00ff */
[----:B------:R-:W-:Y:S01]  /*9980*/  FSEL R45, -R45, 0.11223486810922622681, !P0 ;  /* 0x3de5db652d2d7808 */ /* 0x000fe20004000100 */
[----:B------:R-:W-:Y:S01]  /*9990*/  IMAD.MOV.U32 R15, RZ, RZ, 0x3fd80000 ;  /* 0x3fd80000ff0f7424 */ /* 0x000fe200078e00ff */
[----:B------:R-:W-:Y:S04]  /*99a0*/  BSSY.RECONVERGENT B1, `(.L_x_49) ;  /* 0x0000036000017945 */ /* 0x000fe80003800200 */
[----:B--2---:R-:W-:-:S08]  /*99b0*/  DFMA R112, R18, R44, R112 ;  /* 0x0000002c1270722b */ /* 0x004fd00000000070 */
[----:B------:R-:W-:-:S08]  /*99c0*/  DFMA R112, R18, R112, R114 ;  /* 0x000000701270722b */ /* 0x000fd00000000072 */
[----:B---3--:R-:W-:Y:S02]  /*99d0*/  DFMA R108, R18, R112, R108 ;  /* 0x00000070126c722b */ /* 0x008fe4000000006c */
[----:B------:R-:W-:-:S06]  /*99e0*/  DFMA R112, -R12, R12, 1 ;  /* 0x3ff000000c70742b */ /* 0x000fcc000000010c */
[----:B------:R-:W-:Y:S01]  /*99f0*/  DFMA R108, R18, R108, R110 ;  /* 0x0000006c126c722b */ /* 0x000fe2000000006e */
[----:B------:R-:W0:Y:S03]  /*9a00*/  MUFU.RSQ64H R55, R113 ;  /* 0x0000007100377308 */ /* 0x000e260000001c00 */
[----:B------:R-:W-:-:S04]  /*9a10*/  VIADD R54, R113, 0xfcb00000 ;  /* 0xfcb0000071367836 */ /* 0x000fc80000000000 */
[----:B----4-:R-:W-:Y:S01]  /*9a20*/  DFMA R104, R18, R108, R104 ;  /* 0x0000006c1268722b */ /* 0x010fe20000000068 */
[----:B------:R-:W-:-:S07]  /*9a30*/  ISETP.GE.U32.AND P2, PT, R54, 0x7ca00000, PT ;  /* 0x7ca000003600780c */ /* 0x000fce0003f46070 */
[----:B------:R-:W-:Y:S02]  /*9a40*/  DFMA R104, R18, R104, R106 ;  /* 0x000000681268722b */ /* 0x000fe4000000006a */
[----:B0-----:R-:W-:-:S06]  /*9a50*/  DMUL R12, R54, R54 ;  /* 0x00000036360c7228 */ /* 0x001fcc0000000000 */
[----:B------:R-:W-:Y:S02]  /*9a60*/  DFMA R42, R104, R42, R42 ;  /* 0x0000002a682a722b */ /* 0x000fe4000000002a */
[----:B------:R-:W-:Y:S02]  /*9a70*/  DFMA R18, R18, R104, 1 ;  /* 0x3ff000001212742b */ /* 0x000fe40000000068 */
[----:B------:R-:W-:-:S08]  /*9a80*/  DFMA R12, R112, -R12, 1 ;  /* 0x3ff00000700c742b */ /* 0x000fd0000000080c */
[----:B------:R-:W-:Y:S02]  /*9a90*/  FSEL R44, R18, R42, !P0 ;  /* 0x0000002a122c7208 */ /* 0x000fe40004000000 */
[----:B------:R-:W-:Y:S01]  /*9aa0*/  FSEL R45, R19, R43, !P0 ;  /* 0x0000002b132d7208 */ /* 0x000fe20004000000 */
[----:B------:R-:W-:Y:S01]  /*9ab0*/  DFMA R18, R12, R14, 0.5 ;  /* 0x3fe000000c12742b */ /* 0x000fe2000000000e */
[----:B------:R-:W-:Y:S01]  /*9ac0*/  LOP3.LUT P0, RZ, R100, 0x2, RZ, 0xc0, !PT ;  /* 0x0000000264ff7812 */ /* 0x000fe2000780c0ff */
[----:B------:R-:W-:Y:S01]  /*9ad0*/  DMUL R42, R54, R12 ;  /* 0x0000000c362a7228 */ /* 0x000fe20000000000 */
[----:B------:R-:W-:Y:S01]  /*9ae0*/  IMAD.MOV.U32 R100, RZ, RZ, 0x33333334 ;  /* 0x33333334ff647424 */ /* 0x000fe200078e00ff */
[----:B------:R-:W-:Y:S02]  /*9af0*/  DMUL R14, R98, R98 ;  /* 0x00000062620e7228 */ /* 0x000fe40000000000 */
[----:B------:R-:W-:-:S04]  /*9b00*/  DADD R12, RZ, -R44 ;  /* 0x00000000ff0c7229 */ /* 0x000fc8000000082c */
[----:B------:R-:W-:Y:S02]  /*9b10*/  DFMA R108, R18, R42, R54 ;  /* 0x0000002a126c722b */ /* 0x000fe40000000036 */
[----:B------:R-:W-:Y:S02]  /*9b20*/  DMUL R14, R14, 0.5 ;  /* 0x3fe000000e0e7828 */ /* 0x000fe40000000000 */
[----:B------:R-:W-:Y:S02]  /*9b30*/  DMUL R18, R98, 12 ;  /* 0x4028000062127828 */ /* 0x000fe40000000000 */
[----:B------:R-:W-:Y:S01]  /*9b40*/  FSEL R12, R44, R12, !P0 ;  /* 0x0000000c2c0c7208 */ /* 0x000fe20004000000 */
[----:B------:R-:W-:Y:S01]  /*9b50*/  DFMA R42, R16, R100, 2 ;  /* 0x40000000102a742b */ /* 0x000fe20000000064 */
[----:B------:R-:W-:Y:S01]  /*9b60*/  FSEL R13, R45, R13, !P0 ;  /* 0x0000000d2d0d7208 */ /* 0x000fe20004000000 */
[----:B------:R-:W-:Y:S01]  /*9b70*/  DMUL R114, R112, R108 ;  /* 0x0000006c70727228 */ /* 0x000fe20000000000 */
[----:B------:R-:W-:Y:S01]  /*9b80*/  VIADD R101, R109, 0xfff00000 ;  /* 0xfff000006d657836 */ /* 0x000fe20000000000 */
[----:B------:R-:W-:Y:S01]  /*9b90*/  DFMA R14, R16, R16, R14 ;  /* 0x00000010100e722b */ /* 0x000fe2000000000e */
[----:B------:R-:W-:Y:S01]  /*9ba0*/  IMAD.MOV.U32 R100, RZ, RZ, R108 ;  /* 0x000000ffff647224 */ /* 0x000fe200078e006c */
[----:B------:R-:W-:-:S02]  /*9bb0*/  DSETP.NEU.AND P0, PT, |R10|, +INF , PT ;  /* 0x7ff000000a00742a */ /* 0x000fc40003f0d200 */
[----:B------:R-:W-:Y:S02]  /*9bc0*/  DFMA R12, R98, R12, R16 ;  /* 0x0000000c620c722b */ /* 0x000fe40000000010 */
[----:B------:R-:W-:Y:S02]  /*9bd0*/  DFMA R106, R114, -R114, R112 ;  /* 0x80000072726a722b */ /* 0x000fe40000000070 */
[----:B------:R-:W-:Y:S02]  /*9be0*/  DMUL R104, R18, R42 ;  /* 0x0000002a12687228 */ /* 0x000fe40000000000 */
[----:B------:R-:W-:Y:S02]  /*9bf0*/  DFMA R44, R14, UR22, R16 ;  /* 0x000000160e2c7c2b */ /* 0x000fe40008000010 */
[----:B------:R-:W-:Y:S02]  /*9c00*/  DSETP.GEU.AND P1, PT, R12, RZ, PT ;  /* 0x000000ff0c00722a */ /* 0x000fe40003f2e000 */
[----:B------:R-:W-:-:S02]  /*9c10*/  DMUL R42, RZ, R10 ;  /* 0x0000000aff2a7228 */ /* 0x000fc40000000000 */
[----:B------:R-:W-:Y:S02]  /*9c20*/  DFMA R14, R106, R100, R114 ;  /* 0x000000646a0e722b */ /* 0x000fe40000000072 */
[----:B------:R-:W-:Y:S02]  /*9c30*/  FSEL R18, R12, RZ, P1 ;  /* 0x000000ff0c127208 */ /* 0x000fe40000800000 */
[----:B------:R-:W-:Y:S01]  /*9c40*/  FSEL R19, R13, RZ, P1 ;  /* 0x000000ff0d137208 */ /* 0x000fe20000800000 */
[----:B------:R-:W-:Y:S06]  /*9c50*/  @!P2 BRA `(.L_x_50) ;  /* 0x000000000028a947 */ /* 0x000fec0003800000 */
[----:B------:R-:W-:Y:S02]  /*9c60*/  IMAD.MOV.U32 R110, RZ, RZ, R112 ;  /* 0x000000ffff6e7224 */ /* 0x000fe400078e0070 */
[----:B------:R-:W-:Y:S02]  /*9c70*/  IMAD.MOV.U32 R111, RZ, RZ, R113 ;  /* 0x000000ffff6f7224 */ /* 0x000fe400078e0071 */
[----:B------:R-:W-:Y:S01]  /*9c80*/  IMAD.MOV.U32 R140, RZ, RZ, R54 ;  /* 0x000000ffff8c7224 */ /* 0x000fe200078e0036 */
[----:B------:R-:W-:Y:S01]  /*9c90*/  MOV R54, 0x9ce0 ;  /* 0x00009ce000367802 */ /* 0x000fe20000000f00 */
[----:B------:R-:W-:Y:S02]  /*9ca0*/  IMAD.MOV.U32 R112, RZ, RZ, R106 ;  /* 0x000000ffff707224 */ /* 0x000fe400078e006a */
[----:B------:R-:W-:Y:S02]  /*9cb0*/  IMAD.MOV.U32 R113, RZ, RZ, R107 ;  /* 0x000000ffff717224 */ /* 0x000fe400078e006b */
[----:B------:R-:W-:-:S07]  /*9cc0*/  IMAD.MOV.U32 R109, RZ, RZ, R101 ;  /* 0x000000ffff6d7224 */ /* 0x000fce00078e0065 */
[----:B-----5:R-:W-:Y:S05]  /*9cd0*/  CALL.REL.NOINC `($__internal_2_$__cuda_sm20_dsqrt_rn_f64_mediumpath_v1) ;  /* 0x000001c000307944 */ /* 0x020fea0003c00000 */
[----:B------:R-:W-:Y:S02]  /*9ce0*/  IMAD.MOV.U32 R14, RZ, RZ, R154 ;  /* 0x000000ffff0e7224 */ /* 0x000fe400078e009a */
[----:B------:R-:W-:-:S07]  /*9cf0*/  IMAD.MOV.U32 R15, RZ, RZ, R155 ;  /* 0x000000ffff0f7224 */ /* 0x000fce00078e009b */
.L_x_50:
[----:B------:R-:W-:Y:S05]  /*9d00*/  BSYNC.RECONVERGENT B1 ;  /* 0x0000000000017941 */ /* 0x000fea0003800200 */
.L_x_49:
[----:B------:R-:W0:Y:S01]  /*9d10*/  MUFU.RCP64H R13, 3.1415920257568359375 ;  /* 0x400921fb000d7908 */ /* 0x000e220000001800 */
[----:B------:R-:W-:Y:S01]  /*9d20*/  IMAD.MOV.U32 R54, RZ, RZ, 0x4d12d84a ;  /* 0x4d12d84aff367424 */ /* 0x000fe200078e00ff */
[----:B------:R-:W-:Y:S01]  /*9d30*/  DMUL R110, R104, R14 ;  /* 0x0000000e686e7228 */ /* 0x000fe20000000000 */
        /* <DEDUP_REMOVED lines=21> */
.L_x_52:
[----:B------:R-:W-:Y:S05]  /*9e90*/  BSYNC.RECONVERGENT B2 ;  /* 0x0000000000027941 */ /* 0x000fea0003800200 */
.L_x_51:
[----:B------:R-:W0:Y:S02]  /*9ea0*/  LDC.64 R100, c[0x0][0x3a0] ;  /* 0x0000e800ff647b82 */ /* 0x000e240000000a00 */
[----:B0-----:R-:W-:-:S06]  /*9eb0*/  IMAD.WIDE R100, R86, 0x8, R100 ;  /* 0x0000000856647825 */ /* 0x001fcc00078e0264 */
[----:B------:R-:W2:Y:S01]  /*9ec0*/  LDG.E.64 R100, desc[UR10][R100.64] ;  /* 0x0000000a64647981 */ /* 0x000ea2000c1e1b00 */
[----:B------:R-:W-:Y:S01]  /*9ed0*/  DFMA R44, R96, R44, R12 ;  /* 0x0000002c602c722b */ /* 0x000fe2000000000c */
[----:B------:R-:W-:Y:S01]  /*9ee0*/  IMAD.MOV.U32 R104, RZ, RZ, -0x66666666 ;  /* 0x9999999aff687424 */ /* 0x000fe200078e00ff */
[----:B------:R-:W-:Y:S01]  /*9ef0*/  UMOV UR22, 0x0 ;  /* 0x0000000000167882 */ /* 0x000fe20000000000 */
[----:B------:R-:W-:Y:S01]  /*9f00*/  IMAD.MOV.U32 R105, RZ, RZ, 0x3fd99999 ;  /* 0x3fd99999ff697424 */ /* 0x000fe200078e00ff */
[----:B------:R-:W-:Y:S01]  /*9f10*/  UMOV UR23, 0x3ff00000 ;  /* 0x3ff0000000177882 */ /* 0x000fe20000000000 */
[----:B------:R-:W-:Y:S03]  /*9f20*/  BSSY.RECONVERGENT B2, `(.L_x_53) ;  /* 0x0000019000027945 */ /* 0x000fe60003800200 */
[----:B------:R-:W-:Y:S01]  /*9f30*/  DMUL R108, R44, 3600 ;  /* 0x40ac20002c6c7828 */ /* 0x000fe20000000000 */
[----:B------:R-:W-:-:S05]  /*9f40*/  IMAD.MOV.U32 R44, RZ, RZ, 0x1 ;  /* 0x00000001ff2c7424 */ /* 0x000fca00078e00ff */
[----:B------:R-:W0:Y:S02]  /*9f50*/  MUFU.RCP64H R45, R109 ;  /* 0x0000006d002d7308 */ /* 0x000e240000001800 */
[----:B0-----:R-:W-:-:S08]  /*9f60*/  DFMA R12, -R108, R44, 1 ;  /* 0x3ff000006c0c742b */ /* 0x001fd0000000012c */
[----:B------:R-:W-:-:S08]  /*9f70*/  DFMA R54, R12, R12, R12 ;  /* 0x0000000c0c36722b */ /* 0x000fd0000000000c */
[----:B------:R-:W-:Y:S02]  /*9f80*/  DFMA R54, R44, R54, R44 ;  /* 0x000000362c36722b */ /* 0x000fe4000000002c */
[----:B------:R-:W-:-:S06]  /*9f90*/  DFMA R44, R18, R104, UR22 ;  /* 0x00000016122c7e2b */ /* 0x000fcc0008000068 */
[----:B------:R-:W-:-:S08]  /*9fa0*/  DFMA R104, -R108, R54, 1 ;  /* 0x3ff000006c68742b */ /* 0x000fd00000000136 */
[----:B------:R-:W-:Y:S02]  /*9fb0*/  DFMA R104, R54, R104, R54 ;  /* 0x000000683668722b */ /* 0x000fe40000000036 */
[----:B--2---:R-:W-:-:S08]  /*9fc0*/  DMUL R12, R100, 0.5 ;  /* 0x3fe00000640c7828 */ /* 0x004fd00000000000 */
[----:B------:R-:W-:-:S08]  /*9fd0*/  DMUL R12, R18, R12 ;  /* 0x0000000c120c7228 */ /* 0x000fd00000000000 */
[----:B------:R-:W-:-:S08]  /*9fe0*/  DMUL R110, R12, R44 ;  /* 0x0000002c0c6e7228 */ /* 0x000fd00000000000 */
[----:B------:R-:W-:Y:S02]  /*9ff0*/  DMUL R12, R110, R104 ;  /* 0x000000686e0c7228 */ /* 0x000fe40000000000 */
[----:B------:R-:W-:-:S06]  /*a000*/  FSETP.GEU.AND P2, PT, |R111|, 6.5827683646048100446e-37, PT ;  /* 0x036000006f00780b */ /* 0x000fcc0003f4e200 */
[----:B------:R-:W-:-:S08]  /*a010*/  DFMA R44, -R108, R12, R110 ;  /* 0x0000000c6c2c722b */ /* 0x000fd0000000016e */
[----:B------:R-:W-:-:S10]  /*a020*/  DFMA R12, R104, R44, R12 ;  /* 0x0000002c680c722b */ /* 0x000fd4000000000c */
[----:B------:R-:W-:-:S05]  /*a030*/  FFMA R44, RZ, R109, R13 ;  /* 0x0000006dff2c7223 */ /* 0x000fca000000000d */
[----:B------:R-:W-:-:S13]  /*a040*/  FSETP.GT.AND P1, PT, |R44|, 1.469367938527859385e-39, PT ;  /* 0x001000002c00780b */ /* 0x000fda0003f24200 */
[----:B------:R-:W-:Y:S05]  /*a050*/  @P1 BRA P2, `(.L_x_54) ;  /* 0x0000000000141947 */ /* 0x000fea0001000000 */
[----:B------:R-:W-:Y:S01]  /*a060*/  IMAD.MOV.U32 R55, RZ, RZ, R109 ;  /* 0x000000ffff377224 */ /* 0x000fe200078e006d */
[----:B------:R-:W-:-:S07]  /*a070*/  MOV R116, 0xa090 ;  /* 0x0000a09000747802 */ /* 0x000fce0000000f00 */
[----:B-----5:R-:W-:Y:S05]  /*a080*/  CALL.REL.NOINC `($__internal_1_$__cuda_sm20_div_rn_f64_full) ;  /* 0x000001b400d07944 */ /* 0x020fea0003c00000 */
[----:B------:R-:W-:Y:S02]  /*a090*/  IMAD.MOV.U32 R12, RZ, RZ, R54 ;  /* 0x000000ffff0c7224 */ /* 0x000fe400078e0036 */
[----:B------:R-:W-:-:S07]  /*a0a0*/  IMAD.MOV.U32 R13, RZ, RZ, R55 ;  /* 0x000000ffff0d7224 */ /* 0x000fce00078e0037 */
.L_x_54:
[----:B------:R-:W-:Y:S05]  /*a0b0*/  BSYNC.RECONVERGENT B2 ;  /* 0x0000000000027941 */ /* 0x000fea0003800200 */
.L_x_53:
[----:B------:R-:W-:Y:S01]  /*a0c0*/  BSSY.RECONVERGENT B3, `(.L_x_55) ;  /* 0x000000f000037945 */ /* 0x000fe20003800200 */
[----:B------:R-:W-:-:S03]  /*a0d0*/  IMAD.MOV.U32 R118, RZ, RZ, 0x1 ;  /* 0x00000001ff767424 */ /* 0x000fc600078e00ff */
        /* <DEDUP_REMOVED lines=11> */
.L_x_58:
[----:B------:R-:W-:Y:S05]  /*a190*/  BSYNC.RECONVERGENT B4 ;  /* 0x0000000000047941 */ /* 0x000fea0003800200 */
.L_x_57:
[----:B------:R-:W-:-:S07]  /*a1a0*/  VIADD R118, R44, 0x1 ;  /* 0x000000012c767836 */ /* 0x000fce0000000000 */
.L_x_56:
[----:B------:R-:W-:Y:S05]  /*a1b0*/  BSYNC.RECONVERGENT B3 ;  /* 0x0000000000037941 */ /* 0x000fea0003800200 */
.L_x_55:
        /* <DEDUP_REMOVED lines=9> */
[----:B------:R-:W-:Y:S01]  /*a250*/  DMUL R98, R98, 24 ;  /* 0x4038000062627828 */ /* 0x000fe20000000000 */
[----:B------:R-:W-:Y:S01]  /*a260*/  IMAD.MOV.U32 R117, RZ, RZ, 0x3da8ff83 ;  /* 0x3da8ff83ff757424 */ /* 0x000fe200078e00ff */
[----:B------:R-:W-:Y:S01]  /*a270*/  ISETP.NE.U32.AND P0, PT, R54, 0x1, PT ;  /* 0x000000013600780c */ /* 0x000fe20003f05070 */
[----:B------:R-:W-:Y:S01]  /*a280*/  DMUL R54, R42, R42 ;  /* 0x0000002a2a367228 */ /* 0x000fe20000000000 */
[----:B------:R-:W-:Y:S02]  /*a290*/  BSSY.RECONVERGENT B2, `(.L_x_59) ;  /* 0x000002c000027945 */ /* 0x000fe40003800200 */
[----:B------:R-:W-:-:S02]  /*a2a0*/  FSEL R116, R116, -8.06006814911005101289e+34, !P0 ;  /* 0xf9785eba74747808 */ /* 0x000fc40004000000 */
[----:B------:R-:W-:-:S06]  /*a2b0*/  FSEL R117, -R117, 0.11223486810922622681, !P0 ;  /* 0x3de5db6575757808 */ /* 0x000fcc0004000100 */
[----:B--2---:R-:W-:Y:S01]  /*a2c0*/  DFMA R112, R54, R116, R112 ;  /* 0x000000743670722b */ /* 0x004fe20000000070 */
[----:B------:R-:W0:Y:S01]  /*a2d0*/  MUFU.RCP64H R117, 3.1415920257568359375 ;  /* 0x400921fb00757908 */ /* 0x000e220000001800 */
[----:B------:R-:W-:-:S06]  /*a2e0*/  IMAD.MOV.U32 R116, RZ, RZ, 0x1 ;  /* 0x00000001ff747424 */ /* 0x000fcc00078e00ff */
[----:B------:R-:W-:Y:S01]  /*a2f0*/  DFMA R112, R54, R112, R114 ;  /* 0x000000703670722b */ /* 0x000fe20000000072 */
[----:B------:R-:W-:Y:S02]  /*a300*/  IMAD.MOV.U32 R114, RZ, RZ, 0x4d12d84a ;  /* 0x4d12d84aff727424 */ /* 0x000fe400078e00ff */
[----:B------:R-:W-:-:S05]  /*a310*/  IMAD.MOV.U32 R115, RZ, RZ, 0x400921fb ;  /* 0x400921fbff737424 */ /* 0x000fca00078e00ff */
[----:B---3--:R-:W-:Y:S02]  /*a320*/  DFMA R108, R54, R112, R108 ;  /* 0x00000070366c722b */ /* 0x008fe4000000006c */
[----:B0-----:R-:W-:-:S06]  /*a330*/  DFMA R44, R116, -R114, 1 ;  /* 0x3ff00000742c742b */ /* 0x001fcc0000000872 */
[----:B------:R-:W-:Y:S02]  /*a340*/  DFMA R108, R54, R108, R110 ;  /* 0x0000006c366c722b */ /* 0x000fe4000000006e */
[----:B------:R-:W-:Y:S02]  /*a350*/  DMUL R110, R98, R14 ;  /* 0x0000000e626e7228 */ /* 0x000fe40000000000 */
[----:B------:R-:W-:-:S04]  /*a360*/  DFMA R44, R44, R44, R44 ;  /* 0x0000002c2c2c722b */ /* 0x000fc8000000002c */
[----:B----4-:R-:W-:-:S04]  /*a370*/  DFMA R104, R54, R108, R104 ;  /* 0x0000006c3668722b */ /* 0x010fc80000000068 */
[----:B------:R-:W-:Y:S01]  /*a380*/  DFMA R44, R116, R44, R116 ;  /* 0x0000002c742c722b */ /* 0x000fe20000000074 */
[----:B------:R-:W-:-:S03]  /*a390*/  FSETP.GEU.AND P1, PT, |R111|, 6.5827683646048100446e-37, PT ;  /* 0x036000006f00780b */ /* 0x000fc60003f2e200 */
[----:B------:R-:W-:-:S04]  /*a3a0*/  DFMA R104, R54, R104, R106 ;  /* 0x000000683668722b */ /* 0x000fc8000000006a */
[----:B------:R-:W-:-:S04]  /*a3b0*/  DFMA R106, R44, -R114, 1 ;  /* 0x3ff000002c6a742b */ /* 0x000fc80000000872 */
[----:B------:R-:W-:Y:S02]  /*a3c0*/  DFMA R14, R104, R42, R42 ;  /* 0x0000002a680e722b */ /* 0x000fe4000000002a */
[----:B------:R-:W-:Y:S02]  /*a3d0*/  DFMA R54, R54, R104, 1 ;  /* 0x3ff000003636742b */ /* 0x000fe40000000068 */
[----:B------:R-:W-:-:S08]  /*a3e0*/  DFMA R106, R44, R106, R44 ;  /* 0x0000006a2c6a722b */ /* 0x000fd0000000002c */
[----:B------:R-:W-:Y:S01]  /*a3f0*/  DMUL R44, R106, R110 ;  /* 0x0000006e6a2c7228 */ /* 0x000fe20000000000 */
[----:B------:R-:W-:Y:S02]  /*a400*/  FSEL R54, R54, R14, !P0 ;  /* 0x0000000e36367208 */ /* 0x000fe40004000000 */
[----:B------:R-:W-:Y:S02]  /*a410*/  FSEL R55, R55, R15, !P0 ;  /* 0x0000000f37377208 */ /* 0x000fe40004000000 */
[----:B------:R-:W-:-:S03]  /*a420*/  LOP3.LUT P0, RZ, R118, 0x2, RZ, 0xc0, !PT ;  /* 0x0000000276ff7812 */ /* 0x000fc6000780c0ff */
[----:B------:R-:W-:Y:S02]  /*a430*/  DFMA R14, R44, -R114, R110 ;  /* 0x800000722c0e722b */ /* 0x000fe4000000006e */
[----:B------:R-:W-:-:S06]  /*a440*/  DADD R42, RZ, -R54 ;  /* 0x00000000ff2a7229 */ /* 0x000fcc0000000836 */
[----:B------:R-:W-:Y:S01]  /*a450*/  DFMA R14, R106, R14, R44 ;  /* 0x0000000e6a0e722b */ /* 0x000fe2000000002c */
[----:B------:R-:W-:-:S03]  /*a460*/  IMAD.MOV.U32 R44, RZ, RZ, 0x4189374c ;  /* 0x4189374cff2c7424 */ /* 0x000fc600078e00ff */
[----:B------:R-:W-:Y:S01]  /*a470*/  FSEL R42, R54, R42, !P0 ;  /* 0x0000002a362a7208 */ /* 0x000fe20004000000 */
[----:B------:R-:W-:Y:S01]  /*a480*/  IMAD.MOV.U32 R45, RZ, RZ, 0x3fa0e560 ;  /* 0x3fa0e560ff2d7424 */ /* 0x000fe200078e00ff */
[----:B------:R-:W-:-:S06]  /*a490*/  FSEL R43, R55, R43, !P0 ;  /* 0x0000002b372b7208 */ /* 0x000fcc0004000000 */
[----:B------:R-:W-:Y:S01]  /*a4a0*/  DFMA R42, R42, R44, 1 ;  /* 0x3ff000002a2a742b */ /* 0x000fe2000000002c */
[----:B------:R-:W-:-:S05]  /*a4b0*/  FFMA R44, RZ, 2.1426990032196044922, R15 ;  /* 0x400921fbff2c7823 */ /* 0x000fca000000000f */
[----:B------:R-:W-:Y:S02]  /*a4c0*/  FSETP.GT.AND P0, PT, |R44|, 1.469367938527859385e-39, PT ;  /* 0x001000002c00780b */ /* 0x000fe40003f04200 */
[----:B------:R-:W-:-:S11]  /*a4d0*/  DMUL R42, R42, 1370 ;  /* 0x409568002a2a7828 */ /* 0x000fd60000000000 */
[----:B------:R-:W-:Y:S05]  /*a4e0*/  @P0 BRA P1, `(.L_x_60) ;  /* 0x0000000000180947 */ /* 0x000fea0000800000 */
[----:B------:R-:W-:Y:S01]  /*a4f0*/  IMAD.MOV.U32 R108, RZ, RZ, 0x4d12d84a ;  /* 0x4d12d84aff6c7424 */ /* 0x000fe200078e00ff */
[----:B------:R-:W-:Y:S01]  /*a500*/  MOV R116, 0xa530 ;  /* 0x0000a53000747802 */ /* 0x000fe20000000f00 */
[----:B------:R-:W-:-:S07]  /*a510*/  IMAD.MOV.U32 R55, RZ, RZ, 0x400921fb ;  /* 0x400921fbff377424 */ /* 0x000fce00078e00ff */
[----:B-----5:R-:W-:Y:S05]  /*a520*/  CALL.REL.NOINC `($__internal_1_$__cuda_sm20_div_rn_f64_full) ;  /* 0x000001b000a87944 */ /* 0x020fea0003c00000 */
[----:B------:R-:W-:Y:S02]  /*a530*/  IMAD.MOV.U32 R14, RZ, RZ, R54 ;  /* 0x000000ffff0e7224 */ /* 0x000fe400078e0036 */
[----:B------:R-:W-:-:S07]  /*a540*/  IMAD.MOV.U32 R15, RZ, RZ, R55 ;  /* 0x000000ffff0f7224 */ /* 0x000fce00078e0037 */
.L_x_60:
[----:B------:R-:W-:Y:S05]  /*a550*/  BSYNC.RECONVERGENT B2 ;  /* 0x0000000000027941 */ /* 0x000fea0003800200 */
.L_x_59:
[----:B------:R-:W-:Y:S01]  /*a560*/  DFMA R14, R16, R96, R14 ;  /* 0x00000060100e722b */ /* 0x000fe2000000000e */
[----:B------:R-:W-:Y:S01]  /*a570*/  FSETP.GEU.AND P1, PT, |R101|, 6.5827683646048100446e-37, PT ;  /* 0x036000006500780b */ /* 0x000fe20003f2e200 */
[----:B------:R-:W-:Y:S06]  /*a580*/  BSSY.RECONVERGENT B2, `(.L_x_61) ;  /* 0x0000017000027945 */ /* 0x000fec0003800200 */
[----:B------:R-:W-:-:S08]  /*a590*/  DMUL R14, R14, 3600 ;  /* 0x40ac20000e0e7828 */ /* 0x000fd00000000000 */
[----:B------:R-:W-:Y:S01]  /*a5a0*/  DMUL R54, R42, R14 ;  /* 0x0000000e2a367228 */ /* 0x000fe20000000000 */
[----:B------:R-:W-:-:S05]  /*a5b0*/  IMAD.MOV.U32 R14, RZ, RZ, 0x1 ;  /* 0x00000001ff0e7424 */ /* 0x000fca00078e00ff */
        /* <DEDUP_REMOVED lines=15> */
[----:B------:R-:W-:-:S07]  /*a6b0*/  IMAD.MOV.U32 R108, RZ, RZ, R54 ;  /* 0x000000ffff6c7224 */ /* 0x000fce00078e0036 */
[----:B-----5:R-:W-:Y:S05]  /*a6c0*/  CALL.REL.NOINC `($__internal_1_$__cuda_sm20_div_rn_f64_full) ;  /* 0x000001b000407944 */ /* 0x020fea0003c00000 */
[----:B------:R-:W-:Y:S02]  /*a6d0*/  IMAD.MOV.U32 R14, RZ, RZ, R54 ;  /* 0x000000ffff0e7224 */ /* 0x000fe400078e0036 */
[----:B------:R-:W-:-:S07]  /*a6e0*/  IMAD.MOV.U32 R15, RZ, RZ, R55 ;  /* 0x000000ffff0f7224 */ /* 0x000fce00078e0037 */
.L_x_62:
[----:B------:R-:W-:Y:S05]  /*a6f0*/  BSYNC.RECONVERGENT B2 ;  /* 0x0000000000027941 */ /* 0x000fea0003800200 */
.L_x_61:
[----:B------:R-:W-:Y:S01]  /*a700*/  DSETP.GT.AND P0, PT, R14, 0.75, PT ;  /* 0x3fe800000e00742a */ /* 0x000fe20003f04000 */
[----:B------:R-:W-:Y:S01]  /*a710*/  BSSY.RECONVERGENT B1, `(.L_x_63) ;  /* 0x000001d000017945 */ /* 0x000fe20003800200 */
[----:B------:R-:W-:Y:S02]  /*a720*/  IMAD.MOV.U32 R98, RZ, RZ, -0x66666666 ;  /* 0x9999999aff627424 */ /* 0x000fe400078e00ff */
[----:B------:R-:W-:Y:S02]  /*a730*/  IMAD.MOV.U32 R99, RZ, RZ, 0x3ff99999 ;  /* 0x3ff99999ff637424 */ /* 0x000fe400078e00ff */
[----:B------:R-:W-:Y:S02]  /*a740*/  IMAD.MOV.U32 R16, RZ, RZ, -0x28f5c28f ;  /* 0xd70a3d71ff107424 */ /* 0x000fe400078e00ff */
[----:B------:R-:W-:-:S06]  /*a750*/  IMAD.MOV.U32 R17, RZ, RZ, 0x3fcd70a3 ;  /* 0x3fcd70a3ff117424 */ /* 0x000fcc00078e00ff */
[----:B------:R-:W-:Y:S05]  /*a760*/  @P0 BRA `(.L_x_64) ;  /* 0x00000000005c0947 */ /* 0x000fea0003800000 */
[----:B------:R-:W-:Y:S01]  /*a770*/  DSETP.GTU.AND P0, PT, R14, 0.75, PT ;  /* 0x3fe800000e00742a */ /* 0x000fe20003f0c000 */
[----:B------:R-:W-:Y:S02]  /*a780*/  IMAD.MOV.U32 R44, RZ, RZ, 0x66666666 ;  /* 0x66666666ff2c7424 */ /* 0x000fe400078e00ff */
[----:B------:R-:W-:-:S06]  /*a790*/  IMAD.MOV.U32 R45, RZ, RZ, 0x3fd66666 ;  /* 0x3fd66666ff2d7424 */ /* 0x000fcc00078e00ff */
[----:B------:R-:W-:-:S14]  /*a7a0*/  DSETP.LEU.OR P0, PT, R14, R44, P0 ;  /* 0x0000002c0e00722a */ /* 0x000fdc000070b400 */
[----:B------:R-:W-:Y:S02]  /*a7b0*/  @!P0 IMAD.MOV.U32 R16, RZ, RZ, -0xa3d70a4 ;  /* 0xf5c28f5cff108424 */ /* 0x000fe400078e00ff */
[----:B------:R-:W-:Y:S02]  /*a7c0*/  @!P0 IMAD.MOV.U32 R17, RZ, RZ, 0x3ff75c28 ;  /* 0x3ff75c28ff118424 */ /* 0x000fe400078e00ff */
[----:B------:R-:W-:Y:S02]  /*a7d0*/  @!P0 IMAD.MOV.U32 R54, RZ, RZ, 0x147ae148 ;  /* 0x147ae148ff368424 */ /* 0x000fe400078e00ff */
[----:B------:R-:W-:-:S06]  /*a7e0*/  @!P0 IMAD.MOV.U32 R55, RZ, RZ, 0x3ff547ae ;  /* 0x3ff547aeff378424 */ /* 0x000fcc00078e00ff */
[----:B------:R-:W-:Y:S01]  /*a7f0*/  @!P0 DFMA R16, R14, -R16, R54 ;  /* 0x800000100e10822b */ /* 0x000fe20000000036 */
[----:B------:R-:W-:Y:S10]  /*a800*/  @!P0 BRA `(.L_x_64) ;  /* 0x0000000000348947 */ /* 0x000ff40003800000 */
[C---:B------:R-:W-:Y:S01]  /*a810*/  DSETP.GTU.AND P0, PT, R14.reuse, R44, PT ;  /* 0x0000002c0e00722a */ /* 0x040fe20003f0c000 */
[----:B------:R-:W-:Y:S01]  /*a820*/  UMOV UR22, 0x1eb851ec ;  /* 0x1eb851ec00167882 */ /* 0x000fe20000000000 */
[----:B------:R-:W-:Y:S01]  /*a830*/  UMOV UR23, 0x3fb1eb85 ;  /* 0x3fb1eb8500177882 */ /* 0x000fe20000000000 */
[----:B------:R-:W-:Y:S02]  /*a840*/  IMAD.MOV.U32 R16, RZ, RZ, 0x0 ;  /* 0x00000000ff107424 */ /* 0x000fe400078e00ff */
[----:B------:R-:W-:Y:S01]  /*a850*/  IMAD.MOV.U32 R17, RZ, RZ, 0x3ff00000 ;  /* 0x3ff00000ff117424 */ /* 0x000fe200078e00ff */
[----:B------:R-:W-:-:S14]  /*a860*/  DSETP.LEU.OR P0, PT, R14, UR22, P0 ;  /* 0x000000160e007e2a */ /* 0x000fdc000870b400 */
[----:B------:R-:W-:Y:S02]  /*a870*/  @!P0 IMAD.MOV.U32 R44, RZ, RZ, 0x1eb851ec ;  /* 0x1eb851ecff2c8424 */ /* 0x000fe400078e00ff */
[----:B------:R-:W-:Y:S02]  /*a880*/  @!P0 IMAD.MOV.U32 R45, RZ, RZ, 0x3fb1eb85 ;  /* 0x3fb1eb85ff2d8424 */ /* 0x000fe400078e00ff */
[----:B------:R-:W-:Y:S02]  /*a890*/  @!P0 IMAD.MOV.U32 R54, RZ, RZ, 0x66666666 ;  /* 0x66666666ff368424 */ /* 0x000fe400078e00ff */
[----:B------:R-:W-:Y:S02]  /*a8a0*/  @!P0 IMAD.MOV.U32 R55, RZ, RZ, 0x40026666 ;  /* 0x40026666ff378424 */ /* 0x000fe400078e00ff */
[----:B------:R-:W-:-:S08]  /*a8b0*/  @!P0 DADD R44, R14, -R44 ;  /* 0x000000000e2c8229 */ /* 0x000fd0000000082c */
[----:B------:R-:W-:-:S08]  /*a8c0*/  @!P0 DMUL R54, R44, -R54 ;  /* 0x800000362c368228 */ /* 0x000fd00000000000 */
[----:B------:R-:W-:-:S11]  /*a8d0*/  @!P0 DFMA R16, R44, R54, 1 ;  /* 0x3ff000002c10842b */ /* 0x000fd60000000036 */
.L_x_64:
[----:B------:R-:W-:Y:S05]  /*a8e0*/  BSYNC.RECONVERGENT B1 ;  /* 0x0000000000017941 */ /* 0x000fea0003800200 */
.L_x_63:
[----:B------:R-:W-:Y:S01]  /*a8f0*/  UMOV UR22, 0x0 ;  /* 0x0000000000167882 */ /* 0x000fe20000000000 */
[----:B------:R-:W-:Y:S01]  /*a900*/  UMOV UR23, 0x3ff00000 ;  /* 0x3ff0000000177882 */ /* 0x000fe20000000000 */
[----:B------:R-:W-:Y:S01]  /*a910*/  IMAD.MOV.U32 R44, RZ, RZ, 0x1 ;  /* 0x00000001ff2c7424 */ /* 0x000fe200078e00ff */
[----:B------:R-:W-:Y:S01]  /*a920*/  DFMA R108, R18, R98, UR22 ;  /* 0x00000016126c7e2b */ /* 0x000fe20008000062 */
[----:B------:R-:W-:Y:S01]  /*a930*/  UMOV UR22, 0x680b5841 ;  /* 0x680b584100167882 */ /* 0x000fe20000000000 */
[----:B------:R-:W-:Y:S01]  /*a940*/  DMUL R16, R16, R14 ;  /* 0x0000000e10107228 */ /* 0x000fe20000000000 */
[----:B------:R-:W-:Y:S01]  /*a950*/  UMOV UR23, 0x3fbc8864 ;  /* 0x3fbc886400177882 */ /* 0x000fe20000000000 */
[----:B------:R-:W-:Y:S02]  /*a960*/  BSSY.RECONVERGENT B2, `(.L_x_65) ;  /* 0x000001b000027945 */ /* 0x000fe40003800200 */
[----:B------:R-:W0:Y:S04]  /*a970*/  MUFU.RCP64H R45, R109 ;  /* 0x0000006d002d7308 */ /* 0x000e280000001800 */
[----:B------:R-:W-:-:S08]  /*a980*/  DMUL R16, R16, 0.5 ;  /* 0x3fe0000010107828 */ /* 0x000fd00000000000 */
[----:B------:R-:W-:Y:S02]  /*a990*/  DMUL R16, R42, R16 ;  /* 0x000000102a107228 */ /* 0x000fe40000000000 */
[----:B0-----:R-:W-:-:S06]  /*a9a0*/  DFMA R54, -R108, R44, 1 ;  /* 0x3ff000006c36742b */ /* 0x001fcc000000012c */
[----:B------:R-:W-:Y:S02]  /*a9b0*/  DMUL R16, R18, R16 ;  /* 0x0000001012107228 */ /* 0x000fe40000000000 */
[----:B------:R-:W-:-:S06]  /*a9c0*/  DFMA R54, R54, R54, R54 ;  /* 0x000000363636722b */ /* 0x000fcc0000000036 */
[----:B------:R-:W-:Y:S02]  /*a9d0*/  DSETP.GEU.AND P0, PT, R12, R16, PT ;  /* 0x000000100c00722a */ /* 0x000fe40003f0e000 */
[----:B------:R-:W-:-:S08]  /*a9e0*/  DFMA R54, R44, R54, R44 ;  /* 0x000000362c36722b */ /* 0x000fd0000000002c */
[----:B------:R-:W-:-:S08]  /*a9f0*/  DFMA R44, -R108, R54, 1 ;  /* 0x3ff000006c2c742b */ /* 0x000fd00000000136 */
[----:B------:R-:W-:-:S08]  /*aa00*/  DFMA R44, R54, R44, R54 ;  /* 0x0000002c362c722b */ /* 0x000fd00000000036 */
[----:B------:R-:W-:-:S08]  /*aa10*/  DMUL R14, R44, -UR22 ;  /* 0x800000162c0e7c28 */ /* 0x000fd00008000000 */
[----:B------:R-:W-:-:S08]  /*aa20*/  DFMA R42, -R108, R14, -UR22 ;  /* 0x800000166c2a7e2b */ /* 0x000fd0000800010e */
[----:B------:R-:W-:Y:S01]  /*aa30*/  DFMA R14, R44, R42, R14 ;  /* 0x0000002a2c0e722b */ /* 0x000fe2000000000e */
[----:B------:R-:W-:Y:S02]  /*aa40*/  FSEL R44, R12, R16, !P0 ;  /* 0x000000100c2c7208 */ /* 0x000fe40004000000 */
[----:B------:R-:W-:-:S07]  /*aa50*/  FSEL R45, R13, R17, !P0 ;  /* 0x000000110d2d7208 */ /* 0x000fce0004000000 */
[----:B------:R-:W-:Y:S01]  /*aa60*/  FFMA R16, RZ, R109, R15 ;  /* 0x0000006dff107223 */ /* 0x000fe2000000000f */
[----:B------:R-:W-:-:S04]  /*aa70*/  DADD R98, -R44, R12 ;  /* 0x000000002c627229 */ /* 0x000fc8000000010c */
[----:B------:R-:W-:-:S13]  /*aa80*/  FSETP.GT.AND P0, PT, |R16|, 1.469367938527859385e-39, PT ;  /* 0x001000001000780b */ /* 0x000fda0003f04200 */
[----:B------:R-:W-:Y:S05]  /*aa90*/  @P0 BRA `(.L_x_66) ;  /* 0x00000000001c0947 */ /* 0x000fea0003800000 */
[----:B------:R-:W-:Y:S01]  /*aaa0*/  IMAD.MOV.U32 R55, RZ, RZ, R109 ;  /* 0x000000ffff377224 */ /* 0x000fe200078e006d */
[----:B------:R-:W-:Y:S01]  /*aab0*/  MOV R116, 0xaaf0 ;  /* 0x0000aaf000747802 */ /* 0x000fe20000000f00 */
[----:B------:R-:W-:Y:S02]  /*aac0*/  IMAD.MOV.U32 R110, RZ, RZ, 0x680b5841 ;  /* 0x680b5841ff6e7424 */ /* 0x000fe400078e00ff */
[----:B------:R-:W-:-:S07]  /*aad0*/  IMAD.MOV.U32 R111, RZ, RZ, -0x4043779c ;  /* 0xbfbc8864ff6f7424 */ /* 0x000fce00078e00ff */
[----:B-----5:R-:W-:Y:S05]  /*aae0*/  CALL.REL.NOINC `($__internal_1_$__cuda_sm20_div_rn_f64_full) ;  /* 0x000001ac00387944 */ /* 0x020fea0003c00000 */
[----:B------:R-:W-:Y:S02]  /*aaf0*/  IMAD.MOV.U32 R14, RZ, RZ, R54 ;  /* 0x000000ffff0e7224 */ /* 0x000fe400078e0036 */
[----:B------:R-:W-:-:S07]  /*ab00*/  IMAD.MOV.U32 R15, RZ, RZ, R55 ;  /* 0x000000ffff0f7224 */ /* 0x000fce00078e0037 */
.L_x_66:
[----:B------:R-:W-:Y:S05]  /*ab10*/  BSYNC.RECONVERGENT B2 ;  /* 0x0000000000027941 */ /* 0x000fea0003800200 */
.L_x_65:
[----:B------:R-:W0:Y:S01]  /*ab20*/  MUFU.RCP64H R13, R19 ;  /* 0x00000013000d7308 */ /* 0x000e220000001800 */
[----:B------:R-:W-:Y:S01]  /*ab30*/  IMAD.MOV.U32 R12, RZ, RZ, 0x1 ;  /* 0x00000001ff0c7424 */ /* 0x000fe200078e00ff */
[----:B------:R-:W-:Y:S05]  /*ab40*/  BSSY.RECONVERGENT B2, `(.L_x_67) ;  /* 0x0000014000027945 */ /* 0x000fea0003800200 */
[----:B0-----:R-:W-:-:S08]  /*ab50*/  DFMA R16, -R18, R12, 1 ;  /* 0x3ff000001210742b */ /* 0x001fd0000000010c */
[----:B------:R-:W-:-:S08]  /*ab60*/  DFMA R16, R16, R16, R16 ;  /* 0x000000101010722b */ /* 0x000fd00000000010 */
[----:B------:R-:W-:-:S08]  /*ab70*/  DFMA R16, R12, R16, R12 ;  /* 0x000000100c10722b */ /* 0x000fd0000000000c */
[----:B------:R-:W-:-:S08]  /*ab80*/  DFMA R12, -R18, R16, 1 ;  /* 0x3ff00000120c742b */ /* 0x000fd00000000110 */
[----:B------:R-:W-:-:S08]  /*ab90*/  DFMA R12, R16, R12, R16 ;  /* 0x0000000c100c722b */ /* 0x000fd00000000010 */
[----:B------:R-:W-:-:S08]  /*aba0*/  DMUL R16, R12, 0.5 ;  /* 0x3fe000000c107828 */ /* 0x000fd00000000000 */
[----:B------:R-:W-:-:S08]  /*abb0*/  DFMA R42, -R18, R16, 0.5 ;  /* 0x3fe00000122a742b */ /* 0x000fd00000000110 */
[----:B------:R-:W-:-:S10]  /*abc0*/  DFMA R12, R12, R42, R16 ;  /* 0x0000002a0c0c722b */ /* 0x000fd40000000010 */
[----:B------:R-:W-:-:S05]  /*abd0*/  FFMA R16, RZ, R19, R13 ;  /* 0x00000013ff107223 */ /* 0x000fca000000000d */
[----:B------:R-:W-:-:S13]  /*abe0*/  FSETP.GT.AND P0, PT, |R16|, 1.469367938527859385e-39, PT ;  /* 0x001000001000780b */ /* 0x000fda0003f04200 */
[----:B------:R-:W-:Y:S05]  /*abf0*/  @P0 BRA `(.L_x_68) ;  /* 0x0000000000200947 */ /* 0x000fea0003800000 */
[----:B------:R-:W-:Y:S01]  /*ac00*/  IMAD.MOV.U32 R110, RZ, RZ, RZ ;  /* 0x000000ffff6e7224 */ /* 0x000fe200078e00ff */
[----:B------:R-:W-:Y:S01]  /*ac10*/  MOV R116, 0xac60 ;  /* 0x0000ac6000747802 */ /* 0x000fe20000000f00 */
[----:B------:R-:W-:Y:S02]  /*ac20*/  IMAD.MOV.U32 R111, RZ, RZ, 0x3fe00000 ;  /* 0x3fe00000ff6f7424 */ /* 0x000fe400078e00ff */
[----:B------:R-:W-:Y:S02]  /*ac30*/  IMAD.MOV.U32 R108, RZ, RZ, R18 ;  /* 0x000000ffff6c7224 */ /* 0x000fe400078e0012 */
[----:B------:R-:W-:-:S07]  /*ac40*/  IMAD.MOV.U32 R55, RZ, RZ, R19 ;  /* 0x000000ffff377224 */ /* 0x000fce00078e0013 */
[----:B-----5:R-:W-:Y:S05]  /*ac50*/  CALL.REL.NOINC `($__internal_1_$__cuda_sm20_div_rn_f64_full) ;  /* 0x000001a800dc7944 */ /* 0x020fea0003c00000 */
[----:B------:R-:W-:Y:S02]  /*ac60*/  IMAD.MOV.U32 R12, RZ, RZ, R54 ;  /* 0x000000ffff0c7224 */ /* 0x000fe400078e0036 */
[----:B------:R-:W-:-:S07]  /*ac70*/  IMAD.MOV.U32 R13, RZ, RZ, R55 ;  /* 0x000000ffff0d7224 */ /* 0x000fce00078e0037 */
.L_x_68:
[----:B------:R-:W-:Y:S05]  /*ac80*/  BSYNC.RECONVERGENT B2 ;  /* 0x0000000000027941 */ /* 0x000fea0003800200 */
.L_x_67:
[----:B------:R-:W0:Y:S01]  /*ac90*/  MUFU.RCP64H R17, 0.71554136276245117188 ;  /* 0x3fe6e5b700117908 */ /* 0x000e220000001800 */
[----:B------:R-:W-:Y:S01]  /*aca0*/  IMAD.MOV.U32 R54, RZ, RZ, -0x2e99a81f ;  /* 0xd16657e1ff367424 */ /* 0x000fe200078e00ff */
        /* <DEDUP_REMOVED lines=13> */
[----:B------:R-:W-:-:S05]  /*ad80*/  FFMA R16, RZ, 1.803885340690612793, R13 ;  /* 0x3fe6e5b7ff107823 */ /* 0x000fca000000000d */
[----:B------:R-:W-:-:S13]  /*ad90*/  FSETP.GT.AND P0, PT, |R16|, 1.469367938527859385e-39, PT ;  /* 0x001000001000780b */ /* 0x000fda0003f04200 */
[----:B------:R-:W-:Y:S05]  /*ada0*/  @P0 BRA P1, `(.L_x_70) ;  /* 0x0000000000180947 */ /* 0x000fea0000800000 */
[----:B------:R-:W-:Y:S01]  /*adb0*/  IMAD.MOV.U32 R108, RZ, RZ, -0x2e99a81f ;  /* 0xd16657e1ff6c7424 */ /* 0x000fe200078e00ff */
[----:B------:R-:W-:Y:S01]  /*adc0*/  MOV R116, 0xadf0 ;  /* 0x0000adf000747802 */ /* 0x000fe20000000f00 */
[----:B------:R-:W-:-:S07]  /*add0*/  IMAD.MOV.U32 R55, RZ, RZ, 0x3fe6e5b7 ;  /* 0x3fe6e5b7ff377424 */ /* 0x000fce00078e00ff */
[----:B-----5:R-:W-:Y:S05]  /*ade0*/  CALL.REL.NOINC `($__internal_1_$__cuda_sm20_div_rn_f64_full) ;  /* 0x000001a800787944 */ /* 0x020fea0003c00000 */
[----:B------:R-:W-:Y:S02]  /*adf0*/  IMAD.MOV.U32 R12, RZ, RZ, R54 ;  /* 0x000000ffff0c7224 */ /* 0x000fe400078e0036 */
[----:B------:R-:W-:-:S07]  /*ae00*/  IMAD.MOV.U32 R13, RZ, RZ, R55 ;  /* 0x000000ffff0d7224 */ /* 0x000fce00078e0037 */
.L_x_70:
[----:B------:R-:W-:Y:S05]  /*ae10*/  BSYNC.RECONVERGENT B2 ;  /* 0x0000000000027941 */ /* 0x000fea0003800200 */
.L_x_69:
[----:B------:R-:W-:-:S06]  /*ae20*/  LEA R42, R86, UR9, 0x3 ;  /* 0x00000009562a7c11 */ /* 0x000fcc000f8e18ff */
[----:B------:R-:W5:Y:S01]  /*ae30*/  LDL.64 R42, [R42] ;  /* 0x000000002a2a7983 */ /* 0x000f620000100a00 */
[----:B------:R-:W0:Y:S01]  /*ae40*/  MUFU.RCP64H R17, R19 ;  /* 0x0000001300117308 */ /* 0x000e220000001800 */
[----:B------:R-:W-:Y:S01]  /*ae50*/  IMAD.MOV.U32 R16, RZ, RZ, 0x1 ;  /* 0x00000001ff107424 */ /* 0x000fe200078e00ff */
[----:B------:R-:W-:Y:S01]  /*ae60*/  UMOV UR22, 0x9999999a ;  /* 0x9999999a00167882 */ /* 0x000fe20000000000 */
[----:B------:R-:W-:Y:S01]  /*ae70*/  UMOV UR23, 0x3fe99999 ;  /* 0x3fe9999900177882 */ /* 0x000fe20000000000 */
[----:B------:R-:W-:Y:S01]  /*ae80*/  DADD R14, R14, 1 ;  /* 0x3ff000000e0e7429 */ /* 0x000fe20000000000 */
[----:B------:R-:W-:Y:S01]  /*ae90*/  BSSY.RECONVERGENT B2, `(.L_x_71) ;  /* 0x000001c000027945 */ /* 0x000fe20003800200 */
[----:B------:R-:W-:Y:S01]  /*aea0*/  DMUL R110, R98, UR22 ;  /* 0x00000016626e7c28 */ /* 0x000fe20008000000 */
[----:B------:R-:W-:Y:S01]  /*aeb0*/  UMOV UR22, 0xc5bfedd9 ;  /* 0xc5bfedd900167882 */ /* 0x000fe20000000000 */
[----:B------:R-:W-:Y:S02]  /*aec0*/  UMOV UR23, 0x3fec9f25 ;  /* 0x3fec9f2500177882 */ /* 0x000fe40000000000 */
[----:B------:R-:W-:-:S02]  /*aed0*/  DMUL R120, R12, UR22 ;  /* 0x000000160c787c28 */ /* 0x000fc40008000000 */
[-C--:B------:R-:W-:Y:S02]  /*aee0*/  DMUL R118, R44, R14.reuse ;  /* 0x0000000e2c767228 */ /* 0x080fe40000000000 */
[----:B------:R-:W-:Y:S02]  /*aef0*/  DMUL R106, R98, R14 ;  /* 0x0000000e626a7228 */ /* 0x000fe40000000000 */
[----:B------:R-:W-:Y:S01]  /*af00*/  FSETP.GEU.AND P1, PT, |R111|, 6.5827683646048100446e-37, PT ;  /* 0x036000006f00780b */ /* 0x000fe20003f2e200 */
[----:B0-----:R-:W-:Y:S02]  /*af10*/  DFMA R54, -R18, R16, 1 ;  /* 0x3ff000001236742b */ /* 0x001fe40000000110 */
[----:B------:R-:W-:Y:S02]  /*af20*/  DMUL R104, R110, R12 ;  /* 0x0000000c6e687228 */ /* 0x000fe40000000000 */
[----:B------:R-:W-:Y:S02]  /*af30*/  DMUL R118, R78, R118 ;  /* 0x000000764e767228 */ /* 0x000fe40000000000 */
[----:B------:R-:W-:-:S02]  /*af40*/  DMUL R106, R120, R106 ;  /* 0x0000006a786a7228 */ /* 0x000fc40000000000 */
        /* <DEDUP_REMOVED lines=12> */
[----:B------:R-:W-:-:S07]  /*b010*/  IMAD.MOV.U32 R55, RZ, RZ, R19 ;  /* 0x000000ffff377224 */ /* 0x000fce00078e0013 */
[----:B-----5:R-:W-:Y:S05]  /*b020*/  CALL.REL.NOINC `($__internal_1_$__cuda_sm20_div_rn_f64_full) ;  /* 0x000001a400e87944 */ /* 0x020fea0003c00000 */
[----:B------:R-:W-:Y:S02]  /*b030*/  IMAD.MOV.U32 R16, RZ, RZ, R54 ;  /* 0x000000ffff107224 */ /* 0x000fe400078e0036 */
[----:B------:R-:W-:-:S07]  /*b040*/  IMAD.MOV.U32 R17, RZ, RZ, R55 ;  /* 0x000000ffff117224 */ /* 0x000fce00078e0037 */
.L_x_72:
[----:B------:R-:W-:Y:S05]  /*b050*/  BSYNC.RECONVERGENT B2 ;  /* 0x0000000000027941 */ /* 0x000fea0003800200 */
.L_x_71:
[----:B------:R-:W-:Y:S01]  /*b060*/  DSETP.GEU.AND P0, PT, R88, 2, PT ;  /* 0x400000005800742a */ /* 0x000fe20003f0e000 */
[----:B------:R-:W-:Y:S01]  /*b070*/  IMAD.MOV.U32 R14, RZ, RZ, 0x1 ;  /* 0x00000001ff0e7424 */ /* 0x000fe200078e00ff */
[----:B------:R-:W-:Y:S01]  /*b080*/  DMUL R110, R90, -R16 ;  /* 0x800000105a6e7228 */ /* 0x000fe20000000000 */
[----:B------:R-:W-:Y:S03]  /*b090*/  BSSY.RECONVERGENT B2, `(.L_x_73) ;  /* 0x0000015000027945 */ /* 0x000fe60003800200 */
[----:B------:R-:W-:Y:S02]  /*b0a0*/  FSEL R55, R89, 2, P0 ;  /* 0x4000000059377808 */ /* 0x000fe40000000000 */
[----:B------:R-:W-:Y:S02]  /*b0b0*/  FSEL R54, R88, RZ, P0 ;  /* 0x000000ff58367208 */ /* 0x000fe40000000000 */
[----:B------:R-:W0:Y:S02]  /*b0c0*/  MUFU.RCP64H R15, R55 ;  /* 0x00000037000f7308 */ /* 0x000e240000001800 */
[----:B------:R-:W-:-:S02]  /*b0d0*/  FSETP.GEU.AND P1, PT, |R111|, 6.5827683646048100446e-37, PT ;  /* 0x036000006f00780b */ /* 0x000fc40003f2e200 */
        /* <DEDUP_REMOVED lines=16> */
.L_x_74:
[----:B------:R-:W-:Y:S05]  /*b1e0*/  BSYNC.RECONVERGENT B2 ;  /* 0x0000000000027941 */ /* 0x000fea0003800200 */
.L_x_73:
[----:B------:R-:W-:Y:S01]  /*b1f0*/  UMOV UR22, 0xc3b41f57 ;  /* 0xc3b41f5700167882 */ /* 0x000fe20000000000 */
[----:B------:R-:W-:Y:S01]  /*b200*/  UMOV UR23, 0x3fbcda04 ;  /* 0x3fbcda0400177882 */ /* 0x000fe20000000000 */
[----:B------:R-:W-:Y:S01]  /*b210*/  IMAD.MOV.U32 R126, RZ, RZ, 0x652b82fe ;  /* 0x652b82feff7e7424 */ /* 0x000fe200078e00ff */
[----:B-----5:R-:W-:Y:S01]  /*b220*/  DMUL R44, R42, UR22 ;  /* 0x000000162a2c7c28 */ /* 0x020fe20008000000 */
[----:B------:R-:W-:Y:S01]  /*b230*/  IMAD.MOV.U32 R127, RZ, RZ, 0x3ff71547 ;  /* 0x3ff71547ff7f7424 */ /* 0x000fe200078e00ff */
[----:B------:R-:W-:Y:S01]  /*b240*/  DSETP.GEU.AND P0, PT, R88, 2, PT ;  /* 0x400000005800742a */ /* 0x000fe20003f0e000 */
[----:B------:R-:W-:Y:S01]  /*b250*/  IMAD.MOV.U32 R132, RZ, RZ, -0x105c611 ;  /* 0xfefa39efff847424 */ /* 0x000fe200078e00ff */
[----:B------:R-:W-:Y:S01]  /*b260*/  BSSY.RECONVERGENT B1, `(.L_x_75) ;  /* 0x000006b000017945 */ /* 0x000fe20003800200 */
[----:B------:R-:W-:Y:S02]  /*b270*/  IMAD.MOV.U32 R133, RZ, RZ, 0x3fe62e42 ;  /* 0x3fe62e42ff857424 */ /* 0x000fe400078e00ff */
[----:B------:R-:W-:Y:S01]  /*b280*/  IMAD.MOV.U32 R136, RZ, RZ, 0x3b39803f ;  /* 0x3b39803fff887424 */ /* 0x000fe200078e00ff */
[-C--:B------:R-:W-:Y:S01]  /*b290*/  DMUL R108, R78, -R44.reuse ;  /* 0x8000002c4e6c7228 */ /* 0x080fe20000000000 */
[----:B------:R-:W-:Y:S01]  /*b2a0*/  IMAD.MOV.U32 R137, RZ, RZ, 0x3c7abc9e ;  /* 0x3c7abc9eff897424 */ /* 0x000fe200078e00ff */
[----:B------:R-:W-:Y:S01]  /*b2b0*/  DMUL R98, R120, -R44 ;  /* 0x8000002c78627228 */ /* 0x000fe20000000000 */
[----:B------:R-:W-:Y:S01]  /*b2c0*/  IMAD.MOV.U32 R140, RZ, RZ, 0x69ce2bdf ;  /* 0x69ce2bdfff8c7424 */ /* 0x000fe200078e00ff */
[----:B------:R-:W-:Y:S01]  /*b2d0*/  DMUL R44, R44, -R12 ;  /* 0x8000000c2c2c7228 */ /* 0x000fe20000000000 */
[----:B------:R-:W-:-:S02]  /*b2e0*/  IMAD.MOV.U32 R141, RZ, RZ, 0x3e5ade15 ;  /* 0x3e5ade15ff8d7424 */ /* 0x000fc400078e00ff */
[----:B------:R-:W-:Y:S01]  /*b2f0*/  IMAD.MOV.U32 R142, RZ, RZ, -0x35dec16 ;  /* 0xfca213eaff8e7424 */ /* 0x000fe200078e00ff */
[-C--:B------:R-:W-:Y:S01]  /*b300*/  DFMA R110, R108, R126.reuse, 6.75539944105574400000e+15 ;  /* 0x433800006c6e742b */ /* 0x080fe2000000007e */
[----:B------:R-:W-:Y:S01]  /*b310*/  IMAD.MOV.U32 R143, RZ, RZ, 0x3e928af3 ;  /* 0x3e928af3ff8f7424 */ /* 0x000fe200078e00ff */
[-C--:B------:R-:W-:Y:S01]  /*b320*/  DFMA R100, R98, R126.reuse, 6.75539944105574400000e+15 ;  /* 0x433800006264742b */ /* 0x080fe2000000007e */
[----:B------:R-:W-:Y:S01]  /*b330*/  IMAD.MOV.U32 R144, RZ, RZ, 0x62401315 ;  /* 0x62401315ff907424 */ /* 0x000fe200078e00ff */
[----:B------:R-:W-:Y:S01]  /*b340*/  DFMA R18, R44, R126, 6.75539944105574400000e+15 ;  /* 0x433800002c12742b */ /* 0x000fe2000000007e */
[----:B------:R-:W-:Y:S01]  /*b350*/  IMAD.MOV.U32 R145, RZ, RZ, 0x3ec71dee ;  /* 0x3ec71deeff917424 */ /* 0x000fe200078e00ff */
[----:B------:R-:W-:Y:S01]  /*b360*/  FSETP.GEU.AND P2, PT, |R99|, 4.1917929649353027344, PT ;  /* 0x4086232b6300780b */ /* 0x000fe20003f4e200 */
[----:B------:R-:W-:Y:S01]  /*b370*/  IMAD.MOV.U32 R146, RZ, RZ, 0x7c89eb71 ;  /* 0x7c89eb71ff927424 */ /* 0x000fe200078e00ff */
[----:B------:R-:W-:Y:S01]  /*b380*/  DADD R54, R110, -6.75539944105574400000e+15 ;  /* 0xc33800006e367429 */ /* 0x000fe20000000000 */
[----:B------:R-:W-:Y:S01]  /*b390*/  IMAD.MOV.U32 R147, RZ, RZ, 0x3efa0199 ;  /* 0x3efa0199ff937424 */ /* 0x000fe200078e00ff */
[----:B------:R-:W-:Y:S01]  /*b3a0*/  DADD R114, R100, -6.75539944105574400000e+15 ;  /* 0xc338000064727429 */ /* 0x000fe20000000000 */
[----:B------:R-:W-:Y:S01]  /*b3b0*/  IMAD.MOV.U32 R148, RZ, RZ, 0x14761f65 ;  /* 0x14761f65ff947424 */ /* 0x000fe200078e00ff */
[----:B------:R-:W-:Y:S01]  /*b3c0*/  DADD R122, R18, -6.75539944105574400000e+15 ;  /* 0xc3380000127a7429 */ /* 0x000fe20000000000 */
[----:B------:R-:W-:Y:S01]  /*b3d0*/  IMAD.MOV.U32 R149, RZ, RZ, 0x3f2a01a0 ;  /* 0x3f2a01a0ff957424 */ /* 0x000fe200078e00ff */
[----:B------:R-:W-:Y:S01]  /*b3e0*/  FSETP.GEU.AND P3, PT, |R45|, 4.1917929649353027344, PT ;  /* 0x4086232b2d00780b */ /* 0x000fe20003f6e200 */
[----:B------:R-:W-:Y:S01]  /*b3f0*/  IMAD.MOV.U32 R150, RZ, RZ, 0x1852b7af ;  /* 0x1852b7afff967424 */ /* 0x000fe200078e00ff */
[-C--:B------:R-:W-:Y:S01]  /*b400*/  DFMA R112, R54, -R132.reuse, R108 ;  /* 0x800000843670722b */ /* 0x080fe2000000006c */
[----:B------:R-:W-:Y:S01]  /*b410*/  IMAD.MOV.U32 R151, RZ, RZ, 0x3f56c16c ;  /* 0x3f56c16cff977424 */ /* 0x000fe200078e00ff */
[----:B------:R-:W-:-:S02]  /*b420*/  DFMA R116, R114, -R132, R98 ;  /* 0x800000847274722b */ /* 0x000fc40000000062 */
[----:B------:R-:W-:-:S04]  /*b430*/  DFMA R124, R122, -R132, R44 ;  /* 0x800000847a7c722b */ /* 0x000fc8000000002c */
[-C--:B------:R-:W-:Y:S02]  /*b440*/  DFMA R130, R54, -R136.reuse, R112 ;  /* 0x800000883682722b */ /* 0x080fe40000000070 */
[-C--:B------:R-:W-:Y:S02]  /*b450*/  DFMA R134, R114, -R136.reuse, R116 ;  /* 0x800000887286722b */ /* 0x080fe40000000074 */
[----:B------:R-:W-:-:S04]  /*b460*/  DFMA R138, R122, -R136, R124 ;  /* 0x800000887a8a722b */ /* 0x000fc8000000007c */
[-CC-:B------:R-:W-:Y:S02]  /*b470*/  DFMA R54, R130, R140.reuse, R142.reuse ;  /* 0x0000008c8236722b */ /* 0x180fe4000000008e */
[-CC-:B------:R-:W-:Y:S02]  /*b480*/  DFMA R112, R134, R140.reuse, R142.reuse ;  /* 0x0000008c8670722b */ /* 0x180fe4000000008e */
[----:B------:R-:W-:-:S04]  /*b490*/  DFMA R116, R138, R140, R142 ;  /* 0x0000008c8a74722b */ /* 0x000fc8000000008e */
[--C-:B------:R-:W-:Y:S02]  /*b4a0*/  DFMA R54, R130, R54, R144.reuse ;  /* 0x000000368236722b */ /* 0x100fe40000000090 */
[--C-:B------:R-:W-:Y:S02]  /*b4b0*/  DFMA R114, R134, R112, R144.reuse ;  /* 0x000000708672722b */ /* 0x100fe40000000090 */
[----:B------:R-:W-:-:S04]  /*b4c0*/  DFMA R122, R138, R116, R144 ;  /* 0x000000748a7a722b */ /* 0x000fc80000000090 */
[--C-:B------:R-:W-:Y:S02]  /*b4d0*/  DFMA R112, R130, R54, R146.reuse ;  /* 0x000000368270722b */ /* 0x100fe40000000092 */
[--C-:B------:R-:W-:Y:S02]  /*b4e0*/  DFMA R116, R134, R114, R146.reuse ;  /* 0x000000728674722b */ /* 0x100fe40000000092 */
[----:B------:R-:W-:Y:S02]  /*b4f0*/  DFMA R54, R14, R126, 6.75539944105574400000e+15 ;  /* 0x433800000e36742b */ /* 0x000fe4000000007e */
[----:B------:R-:W-:Y:S02]  /*b500*/  DFMA R122, R138, R122, R146 ;  /* 0x0000007a8a7a722b */ /* 0x000fe40000000092 */
[--C-:B------:R-:W-:Y:S02]  /*b510*/  DFMA R112, R130, R112, R148.reuse ;  /* 0x000000708270722b */ /* 0x100fe40000000094 */
[----:B------:R-:W-:-:S02]  /*b520*/  DFMA R124, R134, R116, R148 ;  /* 0x00000074867c722b */ /* 0x000fc40000000094 */
[----:B------:R-:W-:Y:S01]  /*b530*/  DADD R114, R54, -6.75539944105574400000e+15 ;  /* 0xc338000036727429 */ /* 0x000fe20000000000 */
[----:B------:R-:W-:Y:S01]  /*b540*/  IMAD.MOV.U32 R116, RZ, RZ, 0x11122322 ;  /* 0x11122322ff747424 */ /* 0x000fe200078e00ff */
[----:B------:R-:W-:Y:S01]  /*b550*/  DFMA R128, R138, R122, R148 ;  /* 0x0000007a8a80722b */ /* 0x000fe20000000094 */
[----:B------:R-:W-:Y:S01]  /*b560*/  IMAD.MOV.U32 R117, RZ, RZ, 0x3f811111 ;  /* 0x3f811111ff757424 */ /* 0x000fe200078e00ff */
[--C-:B------:R-:W-:Y:S02]  /*b570*/  DFMA R122, R130, R112, R150.reuse ;  /* 0x00000070827a722b */ /* 0x100fe40000000096 */
[----:B------:R-:W-:Y:S02]  /*b580*/  DFMA R126, R134, R124, R150 ;  /* 0x0000007c867e722b */ /* 0x000fe40000000096 */
[----:B------:R-:W-:Y:S01]  /*b590*/  DFMA R112, R114, -R132, R14 ;  /* 0x800000847270722b */ /* 0x000fe2000000000e */
[----:B------:R-:W-:Y:S01]  /*b5a0*/  IMAD.MOV.U32 R124, RZ, RZ, 0x555502a1 ;  /* 0x555502a1ff7c7424 */ /* 0x000fe200078e00ff */
[----:B------:R-:W-:Y:S01]  /*b5b0*/  DFMA R132, R138, R128, R150 ;  /* 0x000000808a84722b */ /* 0x000fe20000000096 */
[----:B------:R-:W-:Y:S01]  /*b5c0*/  IMAD.MOV.U32 R125, RZ, RZ, 0x3fa55555 ;  /* 0x3fa55555ff7d7424 */ /* 0x000fe200078e00ff */
[----:B------:R-:W-:-:S02]  /*b5d0*/  DFMA R122, R130, R122, R116 ;  /* 0x0000007a827a722b */ /* 0x000fc40000000074 */
[----:B------:R-:W-:Y:S02]  /*b5e0*/  DFMA R128, R134, R126, R116 ;  /* 0x0000007e8680722b */ /* 0x000fe40000000074 */
[----:B------:R-:W-:Y:S01]  /*b5f0*/  DFMA R114, R114, -R136, R112 ;  /* 0x800000887272722b */ /* 0x000fe20000000070 */
[----:B------:R-:W-:Y:S01]  /*b600*/  IMAD.MOV.U32 R126, RZ, RZ, 0x55555511 ;  /* 0x55555511ff7e7424 */ /* 0x000fe200078e00ff */
[----:B------:R-:W-:Y:S01]  /*b610*/  DFMA R132, R138, R132, R116 ;  /* 0x000000848a84722b */ /* 0x000fe20000000074 */
[----:B------:R-:W-:Y:S01]  /*b620*/  IMAD.MOV.U32 R127, RZ, RZ, 0x3fc55555 ;  /* 0x3fc55555ff7f7424 */ /* 0x000fe200078e00ff */
[--C-:B------:R-:W-:Y:S02]  /*b630*/  DFMA R122, R130, R122, R124.reuse ;  /* 0x0000007a827a722b */ /* 0x100fe4000000007c */
[----:B------:R-:W-:Y:S02]  /*b640*/  DFMA R136, R134, R128, R124 ;  /* 0x000000808688722b */ /* 0x000fe4000000007c */
[----:B------:R-:W-:Y:S01]  /*b650*/  DFMA R112, R114, R140, R142 ;  /* 0x0000008c7270722b */ /* 0x000fe2000000008e */
[----:B------:R-:W-:Y:S01]  /*b660*/  IMAD.MOV.U32 R128, RZ, RZ, 0xb ;  /* 0x0000000bff807424 */ /* 0x000fe200078e00ff */
[----:B------:R-:W-:Y:S01]  /*b670*/  DFMA R140, R138, R132, R124 ;  /* 0x000000848a8c722b */ /* 0x000fe2000000007c */
[----:B------:R-:W-:Y:S01]  /*b680*/  IMAD.MOV.U32 R129, RZ, RZ, 0x3fe00000 ;  /* 0x3fe00000ff817424 */ /* 0x000fe200078e00ff */
[--C-:B------:R-:W-:Y:S01]  /*b690*/  DFMA R132, R130, R122, R126.reuse ;  /* 0x0000007a8284722b */ /* 0x100fe2000000007e */
[----:B------:R-:W-:Y:S01]  /*b6a0*/  IMAD.MOV.U32 R142, RZ, RZ, 0x1 ;  /* 0x00000001ff8e7424 */ /* 0x000fe200078e00ff */
[----:B------:R-:W-:-:S02]  /*b6b0*/  DFMA R136, R134, R136, R126 ;  /* 0x000000888688722b */ /* 0x000fc4000000007e */
[----:B------:R-:W-:Y:S01]  /*b6c0*/  DFMA R122, R114, R112, R144 ;  /* 0x00000070727a722b */ /* 0x000fe20000000090 */
[----:B------:R-:W-:Y:S01]  /*b6d0*/  FSEL R113, R89, 2, P0 ;  /* 0x4000000059717808 */ /* 0x000fe20000000000 */
[----:B------:R-:W-:Y:S01]  /*b6e0*/  DFMA R140, R138, R140, R126 ;  /* 0x0000008c8a8c722b */ /* 0x000fe2000000007e */
[----:B------:R-:W-:Y:S01]  /*b6f0*/  FSEL R112, R88, RZ, P0 ;  /* 0x000000ff58707208 */ /* 0x000fe20000000000 */
[--C-:B------:R-:W-:Y:S01]  /*b700*/  DFMA R132, R130, R132, R128.reuse ;  /* 0x000000848284722b */ /* 0x100fe20000000080 */
[----:B------:R-:W0:Y:S01]  /*b710*/  MUFU.RCP64H R143, R113 ;  /* 0x00000071008f7308 */ /* 0x000e220000001800 */
[----:B------:R-:W-:Y:S01]  /*b720*/  DFMA R136, R134, R136, R128 ;  /* 0x000000888688722b */ /* 0x000fe20000000080 */
[----:B------:R-:W-:Y:S01]  /*b730*/  FSETP.GEU.AND P0, PT, |R109|, 4.1917929649353027344, PT ;  /* 0x4086232b6d00780b */ /* 0x000fe20003f0e200 */
[----:B------:R-:W-:Y:S02]  /*b740*/  DFMA R122, R114, R122, R146 ;  /* 0x0000007a727a722b */ /* 0x000fe40000000092 */
[----:B------:R-:W-:-:S02]  /*b750*/  DFMA R140, R138, R140, R128 ;  /* 0x0000008c8a8c722b */ /* 0x000fc40000000080 */
[----:B------:R-:W-:Y:S02]  /*b760*/  DFMA R132, R130, R132, 1 ;  /* 0x3ff000008284742b */ /* 0x000fe40000000084 */
[----:B------:R-:W-:Y:S02]  /*b770*/  DFMA R136, R134, R136, 1 ;  /* 0x3ff000008688742b */ /* 0x000fe40000000088 */
[----:B------:R-:W-:Y:S02]  /*b780*/  DFMA R122, R114, R122, R148 ;  /* 0x0000007a727a722b */ /* 0x000fe40000000094 */
[----:B------:R-:W-:Y:S02]  /*b790*/  DFMA R140, R138, R140, 1 ;  /* 0x3ff000008a8c742b */ /* 0x000fe4000000008c */
[----:B------:R-:W-:Y:S02]  /*b7a0*/  DFMA R144, R130, R132, 1 ;  /* 0x3ff000008290742b */ /* 0x000fe40000000084 */
[----:B------:R-:W-:-:S02]  /*b7b0*/  DFMA R136, R134, R136, 1 ;  /* 0x3ff000008688742b */ /* 0x000fc40000000088 */
[----:B0-----:R-:W-:Y:S02]  /*b7c0*/  DFMA R132, -R112, R142, 1 ;  /* 0x3ff000007084742b */ /* 0x001fe4000000018e */
[----:B------:R-:W-:Y:S02]  /*b7d0*/  DFMA R140, R138, R140, 1 ;  /* 0x3ff000008a8c742b */ /* 0x000fe4000000008c */
[----:B------:R-:W-:-:S04]  /*b7e0*/  DFMA R130, R114, R122, R150 ;  /* 0x0000007a7282722b */ /* 0x000fc80000000096 */
[----:B------:R-:W-:Y:S01]  /*b7f0*/  DFMA R134, R132, R132, R132 ;  /* 0x000000848486722b */ /* 0x000fe20000000084 */
[----:B------:R-:W-:Y:S02]  /*b800*/  IMAD R123, R100, 0x100000, R137 ;  /* 0x00100000647b7824 */ /* 0x000fe400078e0289 */
[----:B------:R-:W-:Y:S02]  /*b810*/  IMAD R133, R110, 0x100000, R145 ;  /* 0x001000006e857824 */ /* 0x000fe400078e0291 */
[----:B------:R-:W-:Y:S01]  /*b820*/  IMAD.MOV.U32 R132, RZ, RZ, R144 ;  /* 0x000000ffff847224 */ /* 0x000fe200078e0090 */
[----:B------:R-:W-:Y:S06]  /*b830*/  @!P0 BRA `(.L_x_76) ;  /* 0x0000000000348947 */ /* 0x000fec0003800000 */
[----:B------:R-:W-:Y:S01]  /*b840*/  FSETP.GEU.AND P1, PT, |R109|, 4.2275390625, PT ;  /* 0x408748006d00780b */ /* 0x000fe20003f2e200 */
[C---:B------:R-:W-:Y:S02]  /*b850*/  DADD R132, R108.reuse, +INF ;  /* 0x7ff000006c847429 */ /* 0x040fe40000000000 */
[----:B------:R-:W-:-:S08]  /*b860*/  DSETP.GEU.AND P0, PT, R108, RZ, PT ;  /* 0x000000ff6c00722a */ /* 0x000fd00003f0e000 */
[----:B------:R-:W-:Y:S02]  /*b870*/  FSEL R132, R132, RZ, P0 ;  /* 0x000000ff84847208 */ /* 0x000fe40000000000 */
[----:B------:R-:W-:Y:S01]  /*b880*/  @!P1 LEA.HI R111, R110, R110, RZ, 0x1 ;  /* 0x0000006e6e6f9211 */ /* 0x000fe200078f08ff */
[----:B------:R-:W-:Y:S01]  /*b890*/  @!P1 IMAD.MOV.U32 R108, RZ, RZ, R144 ;  /* 0x000000ffff6c9224 */ /* 0x000fe200078e0090 */
[----:B------:R-:W-:Y:S02]  /*b8a0*/  FSEL R133, R133, RZ, P0 ;  /* 0x000000ff85857208 */ /* 0x000fe40000000000 */
[----:B------:R-:W-:-:S05]  /*b8b0*/  @!P1 SHF.R.S32.HI R111, RZ, 0x1, R111 ;  /* 0x00000001ff6f9819 */ /* 0x000fca000001146f */
[----:B------:R-:W-:Y:S02]  /*b8c0*/  @!P1 IMAD.IADD R110, R110, 0x1, -R111 ;  /* 0x000000016e6e9824 */ /* 0x000fe400078e0a6f */
[----:B------:R-:W-:-:S03]  /*b8d0*/  @!P1 IMAD R109, R111, 0x100000, R145 ;  /* 0x001000006f6d9824 */ /* 0x000fc600078e0291 */
[----:B------:R-:W-:Y:S01]  /*b8e0*/  @!P1 LEA R111, R110, 0x3ff00000, 0x14 ;  /* 0x3ff000006e6f9811 */ /* 0x000fe200078ea0ff */
[----:B------:R-:W-:-:S06]  /*b8f0*/  @!P1 IMAD.MOV.U32 R110, RZ, RZ, RZ ;  /* 0x000000ffff6e9224 */ /* 0x000fcc00078e00ff */
[----:B------:R-:W-:-:S11]  /*b900*/  @!P1 DMUL R132, R108, R110 ;  /* 0x0000006e6c849228 */ /* 0x000fd60000000000 */
.L_x_76:
[----:B------:R-:W-:Y:S05]  /*b910*/  BSYNC.RECONVERGENT B1 ;  /* 0x0000000000017941 */ /* 0x000fea0003800200 */
.L_x_75:
[----:B------:R-:W-:Y:S01]  /*b920*/  BSSY.RECONVERGENT B1, `(.L_x_77) ;  /* 0x0000012000017945 */ /* 0x000fe20003800200 */
[----:B------:R-:W-:Y:S02]  /*b930*/  IMAD R111, R18, 0x100000, R141 ;  /* 0x00100000126f7824 */ /* 0x000fe400078e028d */
[----:B------:R-:W-:Y:S02]  /*b940*/  IMAD.MOV.U32 R108, RZ, RZ, R136 ;  /* 0x000000ffff6c7224 */ /* 0x000fe400078e0088 */
        /* <DEDUP_REMOVED lines=15> */
.L_x_78:
[----:B------:R-:W-:Y:S05]  /*ba40*/  BSYNC.RECONVERGENT B1 ;  /* 0x0000000000017941 */ /* 0x000fea0003800200 */
.L_x_77:
[----:B------:R-:W-:Y:S01]  /*ba50*/  BSSY.RECONVERGENT B1, `(.L_x_79) ;  /* 0x0000011000017945 */ /* 0x000fe20003800200 */
        /* <DEDUP_REMOVED lines=8> */
[----:B------:R-:W-:Y:S01]  /*bae0*/  @!P1 IMAD.MOV.U32 R44, RZ, RZ, RZ ;  /* 0x000000ffff2c9224 */ /* 0x000fe200078e00ff */
[----:B------:R-:W-:Y:S02]  /*baf0*/  FSEL R123, R99, RZ, P0 ;  /* 0x000000ff637b7208 */ /* 0x000fe40000000000 */
[----:B------:R-:W-:-:S05]  /*bb00*/  @!P1 SHF.R.S32.HI R19, RZ, 0x1, R19 ;  /* 0x00000001ff139819 */ /* 0x000fca0000011413 */
[----:B------:R-:W-:Y:S02]  /*bb10*/  @!P1 IMAD.IADD R18, R18, 0x1, -R19 ;  /* 0x0000000112129824 */ /* 0x000fe400078e0a13 */
[----:B------:R-:W-:-:S03]  /*bb20*/  @!P1 IMAD R19, R19, 0x100000, R141 ;  /* 0x0010000013139824 */ /* 0x000fc600078e028d */
[----:B------:R-:W-:Y:S01]  /*bb30*/  @!P1 LEA R45, R18, 0x3ff00000, 0x14 ;  /* 0x3ff00000122d9811 */ /* 0x000fe200078ea0ff */
[----:B------:R-:W-:-:S06]  /*bb40*/  @!P1 IMAD.MOV.U32 R18, RZ, RZ, R140 ;  /* 0x000000ffff129224 */ /* 0x000fcc00078e008c */
[----:B------:R-:W-:-:S11]  /*bb50*/  @!P1 DMUL R122, R18, R44 ;  /* 0x0000002c127a9228 */ /* 0x000fd60000000000 */
.L_x_80:
[----:B------:R-:W-:Y:S05]  /*bb60*/  BSYNC.RECONVERGENT B1 ;  /* 0x0000000000017941 */ /* 0x000fea0003800200 */
.L_x_79:
[----:B------:R-:W-:Y:S01]  /*bb70*/  DMUL R108, R106, R108 ;  /* 0x0000006c6a6c7228 */ /* 0x000fe20000000000 */
[----:B------:R-:W-:Y:S01]  /*bb80*/  LEA.HI R55, R54, R54, RZ, 0x1 ;  /* 0x0000003636377211 */ /* 0x000fe200078f08ff */
[----:B------:R-:W-:Y:S01]  /*bb90*/  DFMA R130, R114, R130, R116 ;  /* 0x000000827282722b */ /* 0x000fe20000000074 */
[----:B------:R-:W-:Y:S01]  /*bba0*/  BSSY.RECONVERGENT B2, `(.L_x_81) ;  /* 0x0000026000027945 */ /* 0x000fe20003800200 */
[----:B------:R-:W-:Y:S01]  /*bbb0*/  DFMA R134, R142, R134, R142 ;  /* 0x000000868e86722b */ /* 0x000fe2000000008e */
[----:B------:R-:W-:Y:S01]  /*bbc0*/  SHF.R.S32.HI R55, RZ, 0x1, R55 ;  /* 0x00000001ff377819 */ /* 0x000fe20000011437 */
[----:B------:R-:W-:Y:S02]  /*bbd0*/  DSETP.GEU.AND P0, PT, R14, RZ, PT ;  /* 0x000000ff0e00722a */ /* 0x000fe40003f0e000 */
[----:B------:R-:W-:Y:S02]  /*bbe0*/  DFMA R108, R118, R132, R108 ;  /* 0x00000084766c722b */ /* 0x000fe4000000006c */
[----:B------:R-:W-:-:S02]  /*bbf0*/  DFMA R130, R114, R130, R124 ;  /* 0x000000827282722b */ /* 0x000fc4000000007c */
[----:B------:R-:W-:-:S04]  /*bc00*/  DFMA R18, -R112, R134, 1 ;  /* 0x3ff000007012742b */ /* 0x000fc80000000186 */
[----:B------:R-:W-:Y:S02]  /*bc10*/  DFMA R108, -R104, R122, R108 ;  /* 0x0000007a686c722b */ /* 0x000fe4000000016c */
[----:B------:R-:W-:Y:S02]  /*bc20*/  DFMA R130, R114, R130, R126 ;  /* 0x000000827282722b */ /* 0x000fe4000000007e */
[----:B------:R-:W-:-:S04]  /*bc30*/  DFMA R18, R134, R18, R134 ;  /* 0x000000128612722b */ /* 0x000fc80000000086 */
[----:B------:R-:W-:Y:S02]  /*bc40*/  DMUL R110, R90, -R108 ;  /* 0x8000006c5a6e7228 */ /* 0x000fe40000000000 */
[----:B------:R-:W-:Y:S02]  /*bc50*/  DFMA R130, R114, R130, R128 ;  /* 0x000000827282722b */ /* 0x000fe40000000080 */
[----:B------:R-:W-:-:S04]  /*bc60*/  DADD R108, R14, +INF ;  /* 0x7ff000000e6c7429 */ /* 0x000fc80000000000 */
[----:B------:R-:W-:Y:S02]  /*bc70*/  DMUL R44, R110, R18 ;  /* 0x000000126e2c7228 */ /* 0x000fe40000000000 */
[----:B------:R-:W-:Y:S01]  /*bc80*/  DFMA R100, R114, R130, 1 ;  /* 0x3ff000007264742b */ /* 0x000fe20000000082 */
[----:B------:R-:W-:-:S03]  /*bc90*/  FSETP.GEU.AND P2, PT, |R111|, 6.5827683646048100446e-37, PT ;  /* 0x036000006f00780b */ /* 0x000fc60003f4e200 */
[----:B------:R-:W-:Y:S02]  /*bca0*/  FSEL R127, R108, RZ, P0 ;  /* 0x000000ff6c7f7208 */ /* 0x000fe40000000000 */
[----:B------:R-:W-:Y:S01]  /*bcb0*/  DFMA R98, -R112, R44, R110 ;  /* 0x0000002c7062722b */ /* 0x000fe2000000016e */
[----:B------:R-:W-:Y:S01]  /*bcc0*/  FSEL R129, R109, RZ, P0 ;  /* 0x000000ff6d817208 */ /* 0x000fe20000000000 */
[----:B------:R-:W-:-:S06]  /*bcd0*/  DFMA R100, R114, R100, 1 ;  /* 0x3ff000007264742b */ /* 0x000fcc0000000064 */
[----:B------:R-:W-:Y:S01]  /*bce0*/  DFMA R18, R18, R98, R44 ;  /* 0x000000621212722b */ /* 0x000fe2000000002c */
[----:B------:R-:W-:-:S03]  /*bcf0*/  IMAD.IADD R44, R54, 0x1, -R55 ;  /* 0x00000001362c7824 */ /* 0x000fc600078e0a37 */
[----:B------:R-:W-:Y:S02]  /*bd00*/  IMAD R99, R55, 0x100000, R101 ;  /* 0x0010000037637824 */ /* 0x000fe400078e0265 */
[----:B------:R-:W-:Y:S01]  /*bd10*/  IMAD.MOV.U32 R98, RZ, RZ, R100 ;  /* 0x000000ffff627224 */ /* 0x000fe200078e0064 */
[----:B------:R-:W-:Y:S01]  /*bd20*/  LEA R45, R44, 0x3ff00000, 0x14 ;  /* 0x3ff000002c2d7811 */ /* 0x000fe200078ea0ff */
[----:B------:R-:W-:Y:S02]  /*bd30*/  IMAD.MOV.U32 R44, RZ, RZ, RZ ;  /* 0x000000ffff2c7224 */ /* 0x000fe400078e00ff */
[----:B------:R-:W-:Y:S01]  /*bd40*/  FFMA R55, RZ, R113, R19 ;  /* 0x00000071ff377223 */ /* 0x000fe20000000013 */
[----:B------:R-:W-:-:S03]  /*bd50*/  IMAD R131, R54, 0x100000, R101 ;  /* 0x0010000036837824 */ /* 0x000fc600078e0265 */
[----:B------:R-:W-:Y:S01]  /*bd60*/  DMUL R98, R98, R44 ;  /* 0x0000002c62627228 */ /* 0x000fe20000000000 */
[----:B------:R-:W-:Y:S01]  /*bd70*/  FSETP.GT.AND P1, PT, |R55|, 1.469367938527859385e-39, PT ;  /* 0x001000003700780b */ /* 0x000fe20003f24200 */
[----:B------:R-:W-:-:S12]  /*bd80*/  DMUL R44, R90, R16 ;  /* 0x000000105a2c7228 */ /* 0x000fd80000000000 */
[----:B------:R-:W-:Y:S05]  /*bd90*/  @P1 BRA P2, `(.L_x_82) ;  /* 0x0000000000181947 */ /* 0x000fea0001000000 */
[----:B------:R-:W-:Y:S01]  /*bda0*/  IMAD.MOV.U32 R108, RZ, RZ, R112 ;  /* 0x000000ffff6c7224 */ /* 0x000fe200078e0070 */
[----:B------:R-:W-:Y:S01]  /*bdb0*/  MOV R116, 0xbde0 ;  /* 0x0000bde000747802 */ /* 0x000fe20000000f00 */
[----:B------:R-:W-:-:S07]  /*bdc0*/  IMAD.MOV.U32 R55, RZ, RZ, R113 ;  /* 0x000000ffff377224 */ /* 0x000fce00078e0071 */
[----:B------:R-:W-:Y:S05]  /*bdd0*/  CALL.REL.NOINC `($__internal_1_$__cuda_sm20_div_rn_f64_full) ;  /* 0x00000198007c7944 */ /* 0x000fea0003c00000 */
[----:B------:R-:W-:Y:S02]  /*bde0*/  IMAD.MOV.U32 R18, RZ, RZ, R54 ;  /* 0x000000ffff127224 */ /* 0x000fe400078e0036 */
[----:B------:R-:W-:-:S07]  /*bdf0*/  IMAD.MOV.U32 R19, RZ, RZ, R55 ;  /* 0x000000ffff137224 */ /* 0x000fce00078e0037 */
.L_x_82:
[----:B------:R-:W-:Y:S05]  /*be00*/  BSYNC.RECONVERGENT B2 ;  /* 0x0000000000027941 */ /* 0x000fea0003800200 */
.L_x_81:
[----:B------:R-:W-:Y:S01]  /*be10*/  IMAD.MOV.U32 R110, RZ, RZ, 0x652b82fe ;  /* 0x652b82feff6e7424 */ /* 0x000fe200078e00ff */
[----:B------:R-:W-:Y:S01]  /*be20*/  UMOV UR22, 0xfefa39ef ;  /* 0xfefa39ef00167882 */ /* 0x000fe20000000000 */
[----:B------:R-:W-:Y:S01]  /*be30*/  IMAD.MOV.U32 R111, RZ, RZ, 0x3ff71547 ;  /* 0x3ff71547ff6f7424 */ /* 0x000fe200078e00ff */
[----:B------:R-:W-:Y:S01]  /*be40*/  UMOV UR23, 0x3fe62e42 ;  /* 0x3fe62e4200177882 */ /* 0x000fe20000000000 */
[----:B------:R-:W-:Y:S01]  /*be50*/  FSETP.GEU.AND P0, PT, |R19|, 4.1917929649353027344, PT ;  /* 0x4086232b1300780b */ /* 0x000fe20003f0e200 */
[----:B------:R-:W-:Y:S03]  /*be60*/  BSSY.RECONVERGENT B1, `(.L_x_83) ;  /* 0x0000036000017945 */ /* 0x000fe60003800200 */
[----:B------:R-:W-:-:S08]  /*be70*/  DFMA R110, R18, R110, 6.75539944105574400000e+15 ;  /* 0x43380000126e742b */ /* 0x000fd0000000006e */
[----:B------:R-:W-:-:S08]  /*be80*/  DADD R54, R110, -6.75539944105574400000e+15 ;  /* 0xc33800006e367429 */ /* 0x000fd00000000000 */
[----:B------:R-:W-:Y:S01]  /*be90*/  DFMA R108, R54, -UR22, R18 ;  /* 0x80000016366c7c2b */ /* 0x000fe20008000012 */
[----:B------:R-:W-:Y:S01]  /*bea0*/  UMOV UR22, 0x3b39803f ;  /* 0x3b39803f00167882 */ /* 0x000fe20000000000 */
[----:B------:R-:W-:-:S06]  /*beb0*/  UMOV UR23, 0x3c7abc9e ;  /* 0x3c7abc9e00177882 */ /* 0x000fcc0000000000 */
[----:B------:R-:W-:Y:S01]  /*bec0*/  DFMA R108, R54, -UR22, R108 ;  /* 0x80000016366c7c2b */ /* 0x000fe2000800006c */
[----:B------:R-:W-:Y:S01]  /*bed0*/  UMOV UR22, 0x69ce2bdf ;  /* 0x69ce2bdf00167882 */ /* 0x000fe20000000000 */
[----:B------:R-:W-:Y:S01]  /*bee0*/  IMAD.MOV.U32 R54, RZ, RZ, -0x35dec16 ;  /* 0xfca213eaff367424 */ /* 0x000fe200078e00ff */
[----:B------:R-:W-:Y:S01]  /*bef0*/  UMOV UR23, 0x3e5ade15 ;  /* 0x3e5ade1500177882 */ /* 0x000fe20000000000 */
[----:B------:R-:W-:-:S06]  /*bf00*/  IMAD.MOV.U32 R55, RZ, RZ, 0x3e928af3 ;  /* 0x3e928af3ff377424 */ /* 0x000fcc00078e00ff */
[----:B------:R-:W-:Y:S01]  /*bf10*/  DFMA R54, R108, UR22, R54 ;  /* 0x000000166c367c2b */ /* 0x000fe20008000036 */
        /* <DEDUP_REMOVED lines=24> */
[----:B------:R-:W-:-:S08]  /*c0a0*/  DFMA R54, R108, R54, 1 ;  /* 0x3ff000006c36742b */ /* 0x000fd00000000036 */
[----:B------:R-:W-:-:S10]  /*c0b0*/  DFMA R108, R108, R54, 1 ;  /* 0x3ff000006c6c742b */ /* 0x000fd40000000036 */
        /* <DEDUP_REMOVED lines=8> */
[----:B------:R-:W-:Y:S02]  /*c140*/  @!P1 IMAD.MOV.U32 R18, RZ, RZ, R108 ;  /* 0x000000ffff129224 */ /* 0x000fe400078e006c */
[----:B------:R-:W-:Y:S01]  /*c150*/  @!P1 IMAD.MOV.U32 R108, RZ, RZ, RZ ;  /* 0x000000ffff6c9224 */ /* 0x000fe200078e00ff */
[----:B------:R-:W-:Y:S02]  /*c160*/  @!P1 SHF.R.S32.HI R19, RZ, 0x1, R54 ;  /* 0x00000001ff139819 */ /* 0x000fe40000011436 */
[----:B------:R-:W-:-:S03]  /*c170*/  FSEL R54, R112, RZ, P0 ;  /* 0x000000ff70367208 */ /* 0x000fc60000000000 */
[----:B------:R-:W-:Y:S02]  /*c180*/  @!P1 IMAD.IADD R110, R110, 0x1, -R19 ;  /* 0x000000016e6e9824 */ /* 0x000fe400078e0a13 */
[----:B------:R-:W-:-:S03]  /*c190*/  @!P1 IMAD R19, R19, 0x100000, R109 ;  /* 0x0010000013139824 */ /* 0x000fc600078e026d */
[----:B------:R-:W-:-:S06]  /*c1a0*/  @!P1 LEA R109, R110, 0x3ff00000, 0x14 ;  /* 0x3ff000006e6d9811 */ /* 0x000fcc00078ea0ff */
[----:B------:R-:W-:-:S11]  /*c1b0*/  @!P1 DMUL R54, R18, R108 ;  /* 0x0000006c12369228 */ /* 0x000fd60000000000 */
.L_x_84:
[----:B------:R-:W-:Y:S05]  /*c1c0*/  BSYNC.RECONVERGENT B1 ;  /* 0x0000000000017941 */ /* 0x000fea0003800200 */
.L_x_83:
[----:B------:R-:W-:Y:S01]  /*c1d0*/  DADD R18, -R54, 1 ;  /* 0x3ff0000036127429 */ /* 0x000fe20000000100 */
[----:B------:R-:W-:Y:S01]  /*c1e0*/  BSSY.RECONVERGENT B2, `(.L_x_85) ;  /* 0x0000029000027945 */ /* 0x000fe20003800200 */
[----:B------:R-:W-:-:S06]  /*c1f0*/  DSETP.GTU.AND P0, PT, R16, RZ, PT ;  /* 0x000000ff1000722a */ /* 0x000fcc0003f0c000 */
[----:B------:R-:W-:-:S10]  /*c200*/  DMUL R18, R88, R18 ;  /* 0x0000001258127228 */ /* 0x000fd40000000000 */
[----:B------:R-:W-:Y:S02]  /*c210*/  IMAD.MOV.U32 R124, RZ, RZ, R18 ;  /* 0x000000ffff7c7224 */ /* 0x000fe400078e0012 */
[----:B------:R-:W-:Y:S01]  /*c220*/  IMAD.MOV.U32 R125, RZ, RZ, R19 ;  /* 0x000000ffff7d7224 */ /* 0x000fe200078e0013 */
[----:B------:R-:W-:Y:S06]  /*c230*/  @!P0 BRA `(.L_x_86) ;  /* 0x00000000008c8947 */ /* 0x000fec0003800000 */
[----:B------:R-:W0:Y:S01]  /*c240*/  MUFU.RCP64H R17, R45 ;  /* 0x0000002d00117308 */ /* 0x000e220000001800 */
[----:B------:R-:W-:Y:S01]  /*c250*/  IMAD.MOV.U32 R16, RZ, RZ, 0x1 ;  /* 0x00000001ff107424 */ /* 0x000fe200078e00ff */
[C---:B------:R-:W-:Y:S01]  /*c260*/  FSETP.GEU.AND P1, PT, |R15|.reuse, 4.2275390625, PT ;  /* 0x408748000f00780b */ /* 0x040fe20003f2e200 */
[----:B------:R-:W-:Y:S01]  /*c270*/  BSSY.RECONVERGENT B3, `(.L_x_87) ;  /* 0x000001d000037945 */ /* 0x000fe20003800200 */
[----:B------:R-:W-:Y:S02]  /*c280*/  FSETP.GEU.AND P2, PT, |R15|, 4.1917929649353027344, PT ;  /* 0x4086232b0f00780b */ /* 0x000fe40003f4e200 */
[----:B------:R-:W-:Y:S02]  /*c290*/  FSEL R111, R127, R98, P1 ;  /* 0x000000627f6f7208 */ /* 0x000fe40000800000 */
[----:B------:R-:W-:Y:S02]  /*c2a0*/  FSEL R112, R129, R99, P1 ;  /* 0x0000006381707208 */ /* 0x000fe40000800000 */
[----:B------:R-:W-:-:S02]  /*c2b0*/  FSEL R110, R100, R111, !P2 ;  /* 0x0000006f646e7208 */ /* 0x000fc40005000000 */
[----:B------:R-:W-:Y:S01]  /*c2c0*/  FSEL R111, R131, R112, !P2 ;  /* 0x00000070836f7208 */ /* 0x000fe20005000000 */
[----:B0-----:R-:W-:-:S08]  /*c2d0*/  DFMA R54, -R44, R16, 1 ;  /* 0x3ff000002c36742b */ /* 0x001fd00000000110 */
[----:B------:R-:W-:-:S08]  /*c2e0*/  DFMA R54, R54, R54, R54 ;  /* 0x000000363636722b */ /* 0x000fd00000000036 */
[----:B------:R-:W-:Y:S02]  /*c2f0*/  DFMA R108, R16, R54, R16 ;  /* 0x00000036106c722b */ /* 0x000fe40000000010 */
[----:B------:R-:W-:Y:S02]  /*c300*/  DADD R54, -R110, 1 ;  /* 0x3ff000006e367429 */ /* 0x000fe40000000100 */
[----:B------:R-:W-:-:S04]  /*c310*/  DADD R16, R88, -R18 ;  /* 0x0000000058107229 */ /* 0x000fc80000000812 */
[----:B------:R-:W-:-:S04]  /*c320*/  DFMA R110, -R44, R108, 1 ;  /* 0x3ff000002c6e742b */ /* 0x000fc8000000016c */
[----:B------:R-:W-:-:S04]  /*c330*/  DMUL R112, R16, R54 ;  /* 0x0000003610707228 */ /* 0x000fc80000000000 */
[----:B------:R-:W-:-:S06]  /*c340*/  DFMA R110, R108, R110, R108 ;  /* 0x0000006e6c6e722b */ /* 0x000fcc000000006c */
[----:B------:R-:W-:Y:S02]  /*c350*/  FSETP.GEU.AND P2, PT, |R113|, 6.5827683646048100446e-37, PT ;  /* 0x036000007100780b */ /* 0x000fe40003f4e200 */
        /* <DEDUP_REMOVED lines=11> */
[----:B------:R-:W-:Y:S05]  /*c410*/  CALL.REL.NOINC `($__internal_1_$__cuda_sm20_div_rn_f64_full) ;  /* 0x0000019000ec7944 */ /* 0x000fea0003c00000 */
[----:B------:R-:W-:Y:S02]  /*c420*/  IMAD.MOV.U32 R16, RZ, RZ, R54 ;  /* 0x000000ffff107224 */ /* 0x000fe400078e0036 */
[----:B------:R-:W-:-:S07]  /*c430*/  IMAD.MOV.U32 R17, RZ, RZ, R55 ;  /* 0x000000ffff117224 */ /* 0x000fce00078e0037 */
.L_x_88:
[----:B------:R-:W-:Y:S05]  /*c440*/  BSYNC.RECONVERGENT B3 ;  /* 0x0000000000037941 */ /* 0x000fea0003800200 */
.L_x_87:
[----:B------:R-:W-:-:S08]  /*c450*/  DADD R16, -R16, 1 ;  /* 0x3ff0000010107429 */ /* 0x000fd00000000100 */
[----:B------:R-:W-:-:S11]  /*c460*/  DMUL R124, R88, R16 ;  /* 0x00000010587c7228 */ /* 0x000fd60000000000 */
.L_x_86:
[----:B------:R-:W-:Y:S05]  /*c470*/  BSYNC.RECONVERGENT B2 ;  /* 0x0000000000027941 */ /* 0x000fea0003800200 */
.L_x_85:
[----:B------:R-:W-:Y:S01]  /*c480*/  DMUL R54, R42, 0.5 ;  /* 0x3fe000002a367828 */ /* 0x000fe20000000000 */
[----:B------:R-:W-:Y:S01]  /*c490*/  IMAD.MOV.U32 R16, RZ, RZ, 0x652b82fe ;  /* 0x652b82feff107424 */ /* 0x000fe200078e00ff */
[----:B------:R-:W-:Y:S01]  /*c4a0*/  DSETP.GEU.AND P1, PT, R88, 2, PT ;  /* 0x400000005800742a */ /* 0x000fe20003f2e000 */
[----:B------:R-:W-:Y:S01]  /*c4b0*/  IMAD.MOV.U32 R17, RZ, RZ, 0x3ff71547 ;  /* 0x3ff71547ff117424 */ /* 0x000fe200078e00ff */
[----:B------:R-:W-:Y:S01]  /*c4c0*/  DMUL R124, R124, R122 ;  /* 0x0000007a7c7c7228 */ /* 0x000fe20000000000 */
[----:B------:R-:W-:Y:S01]  /*c4d0*/  IMAD.MOV.U32 R140, RZ, RZ, -0x105c611 ;  /* 0xfefa39efff8c7424 */ /* 0x000fe200078e00ff */
[----:B------:R-:W-:Y:S01]  /*c4e0*/  DADD R122, -R122, 1 ;  /* 0x3ff000007a7a7429 */ /* 0x000fe20000000100 */
[----:B------:R-:W-:Y:S01]  /*c4f0*/  IMAD.MOV.U32 R141, RZ, RZ, 0x3fe62e42 ;  /* 0x3fe62e42ff8d7424 */ /* 0x000fe200078e00ff */
[-C--:B------:R-:W-:Y:S01]  /*c500*/  DMUL R112, R78, -R54.reuse ;  /* 0x800000364e707228 */ /* 0x080fe20000000000 */
[----:B------:R-:W-:Y:S01]  /*c510*/  IMAD.MOV.U32 R142, RZ, RZ, 0x3b39803f ;  /* 0x3b39803fff8e7424 */ /* 0x000fe200078e00ff */
[----:B------:R-:W-:Y:S01]  /*c520*/  DMUL R108, R120, -R54 ;  /* 0x80000036786c7228 */ /* 0x000fe20000000000 */
[----:B------:R-:W-:Y:S01]  /*c530*/  IMAD.MOV.U32 R143, RZ, RZ, 0x3c7abc9e ;  /* 0x3c7abc9eff8f7424 */ /* 0x000fe200078e00ff */
[----:B------:R-:W-:Y:S01]  /*c540*/  DMUL R54, R54, -R12 ;  /* 0x8000000c36367228 */ /* 0x000fe20000000000 */
[----:B------:R-:W-:Y:S01]  /*c550*/  IMAD.MOV.U32 R144, RZ, RZ, 0x69ce2bdf ;  /* 0x69ce2bdfff907424 */ /* 0x000fe200078e00ff */
[----:B------:R-:W-:Y:S01]  /*c560*/  DFMA R18, R18, R122, R124 ;  /* 0x0000007a1212722b */ /* 0x000fe2000000007c */
[----:B------:R-:W-:Y:S01]  /*c570*/  IMAD.MOV.U32 R145, RZ, RZ, 0x3e5ade15 ;  /* 0x3e5ade15ff917424 */ /* 0x000fe200078e00ff */
[-C--:B------:R-:W-:Y:S01]  /*c580*/  DFMA R114, R112, R16.reuse, 6.75539944105574400000e+15 ;  /* 0x433800007072742b */ /* 0x080fe20000000010 */
[----:B------:R-:W-:Y:S01]  /*c590*/  IMAD.MOV.U32 R146, RZ, RZ, -0x35dec16 ;  /* 0xfca213eaff927424 */ /* 0x000fe200078e00ff */
[-C--:B------:R-:W-:Y:S01]  /*c5a0*/  DFMA R110, R108, R16.reuse, 6.75539944105574400000e+15 ;  /* 0x433800006c6e742b */ /* 0x080fe20000000010 */
[----:B------:R-:W-:Y:S01]  /*c5b0*/  IMAD.MOV.U32 R147, RZ, RZ, 0x3e928af3 ;  /* 0x3e928af3ff937424 */ /* 0x000fe200078e00ff */
[----:B------:R-:W-:Y:S01]  /*c5c0*/  DFMA R16, R54, R16, 6.75539944105574400000e+15 ;  /* 0x433800003610742b */ /* 0x000fe20000000010 */
[----:B------:R-:W-:Y:S01]  /*c5d0*/  IMAD.MOV.U32 R148, RZ, RZ, 0xb ;  /* 0x0000000bff947424 */ /* 0x000fe200078e00ff */
[----:B------:R-:W-:Y:S01]  /*c5e0*/  FSETP.GEU.AND P2, PT, |R113|, 4.1917929649353027344, PT ;  /* 0x4086232b7100780b */ /* 0x000fe20003f4e200 */
[----:B------:R-:W-:Y:S01]  /*c5f0*/  IMAD.MOV.U32 R149, RZ, RZ, 0x3fe00000 ;  /* 0x3fe00000ff957424 */ /* 0x000fe200078e00ff */
[----:B------:R-:W-:Y:S01]  /*c600*/  DADD R116, R114, -6.75539944105574400000e+15 ;  /* 0xc338000072747429 */ /* 0x000fe20000000000 */
[----:B------:R-:W-:Y:S01]  /*c610*/  UMOV UR22, 0x89a38251 ;  /* 0x89a3825100167882 */ /* 0x000fe20000000000 */
[----:B------:R-:W-:Y:S01]  /*c620*/  DADD R134, R110, -6.75539944105574400000e+15 ;  /* 0xc33800006e867429 */ /* 0x000fe20000000000 */
[----:B------:R-:W-:Y:S01]  /*c630*/  UMOV UR23, 0x3fd1c71c ;  /* 0x3fd1c71c00177882 */ /* 0x000fe20000000000 */
[----:B------:R-:W-:Y:S01]  /*c640*/  DADD R138, R16, -6.75539944105574400000e+15 ;  /* 0xc3380000108a7429 */ /* 0x000fe20000000000 */
[----:B------:R-:W-:Y:S01]  /*c650*/  BSSY.RECONVERGENT B1, `(.L_x_89) ;  /* 0x0000050000017945 */ /* 0x000fe20003800200 */
[----:B------:R-:W-:Y:S01]  /*c660*/  DFMA R18, R18, UR22, RZ ;  /* 0x0000001612127c2b */ /* 0x000fe200080000ff */
[----:B------:R-:W-:Y:S01]  /*c670*/  FSETP.GEU.AND P4, PT, |R109|, 4.1917929649353027344, PT ;  /* 0x4086232b6d00780b */ /* 0x000fe20003f8e200 */
[----:B------:R-:W-:-:S02]  /*c680*/  DFMA R132, R116, -R140, R112 ;  /* 0x8000008c7484722b */ /* 0x000fc40000000070 */
[-C--:B------:R-:W-:Y:S02]  /*c690*/  DFMA R136, R134, -R140.reuse, R108 ;  /* 0x8000008c8688722b */ /* 0x080fe4000000006c */
[----:B------:R-:W-:-:S04]  /*c6a0*/  DFMA R140, R138, -R140, R54 ;  /* 0x8000008c8a8c722b */ /* 0x000fc80000000036 */
[-C--:B------:R-:W-:Y:S02]  /*c6b0*/  DFMA R132, R116, -R142.reuse, R132 ;  /* 0x8000008e7484722b */ /* 0x080fe40000000084 */
[-C--:B------:R-:W-:Y:S02]  /*c6c0*/  DFMA R136, R134, -R142.reuse, R136 ;  /* 0x8000008e8688722b */ /* 0x080fe40000000088 */
[----:B------:R-:W-:Y:S01]  /*c6d0*/  DFMA R140, R138, -R142, R140 ;  /* 0x8000008e8a8c722b */ /* 0x000fe2000000008c */
[----:B------:R-:W-:-:S03]  /*c6e0*/  IMAD.MOV.U32 R142, RZ, RZ, 0x62401315 ;  /* 0x62401315ff8e7424 */ /* 0x000fc600078e00ff */
[-CC-:B------:R-:W-:Y:S01]  /*c6f0*/  DFMA R116, R132, R144.reuse, R146.reuse ;  /* 0x000000908474722b */ /* 0x180fe20000000092 */
[----:B------:R-:W-:Y:S01]  /*c700*/  IMAD.MOV.U32 R143, RZ, RZ, 0x3ec71dee ;  /* 0x3ec71deeff8f7424 */ /* 0x000fe200078e00ff */
[-CC-:B------:R-:W-:Y:S02]  /*c710*/  DFMA R134, R136, R144.reuse, R146.reuse ;  /* 0x000000908886722b */ /* 0x180fe40000000092 */
[----:B------:R-:W-:Y:S01]  /*c720*/  DFMA R138, R140, R144, R146 ;  /* 0x000000908c8a722b */ /* 0x000fe20000000092 */
[----:B------:R-:W-:-:S03]  /*c730*/  IMAD.MOV.U32 R144, RZ, RZ, 0x7c89eb71 ;  /* 0x7c89eb71ff907424 */ /* 0x000fc600078e00ff */
[--C-:B------:R-:W-:Y:S01]  /*c740*/  DFMA R116, R132, R116, R142.reuse ;  /* 0x000000748474722b */ /* 0x100fe2000000008e */
[----:B------:R-:W-:Y:S01]  /*c750*/  IMAD.MOV.U32 R145, RZ, RZ, 0x3efa0199 ;  /* 0x3efa0199ff917424 */ /* 0x000fe200078e00ff */
[--C-:B------:R-:W-:Y:S01]  /*c760*/  DFMA R134, R136, R134, R142.reuse ;  /* 0x000000868886722b */ /* 0x100fe2000000008e */
[----:B------:R-:W-:Y:S01]  /*c770*/  IMAD.MOV.U32 R146, RZ, RZ, 0x55555511 ;  /* 0x55555511ff927424 */ /* 0x000fe200078e00ff */
[----:B------:R-:W-:Y:S01]  /*c780*/  DFMA R138, R140, R138, R142 ;  /* 0x0000008a8c8a722b */ /* 0x000fe2000000008e */
[----:B------:R-:W-:Y:S02]  /*c790*/  IMAD.MOV.U32 R147, RZ, RZ, 0x3fc55555 ;  /* 0x3fc55555ff937424 */ /* 0x000fe400078e00ff */
[----:B------:R-:W-:Y:S01]  /*c7a0*/  IMAD.MOV.U32 R142, RZ, RZ, 0x14761f65 ;  /* 0x14761f65ff8e7424 */ /* 0x000fe200078e00ff */
[--C-:B------:R-:W-:Y:S01]  /*c7b0*/  DFMA R116, R132, R116, R144.reuse ;  /* 0x000000748474722b */ /* 0x100fe20000000090 */
[----:B------:R-:W-:Y:S01]  /*c7c0*/  IMAD.MOV.U32 R143, RZ, RZ, 0x3f2a01a0 ;  /* 0x3f2a01a0ff8f7424 */ /* 0x000fe200078e00ff */
[----:B------:R-:W-:-:S02]  /*c7d0*/  DFMA R134, R136, R134, R144 ;  /* 0x000000868886722b */ /* 0x000fc40000000090 */
[----:B------:R-:W-:Y:S01]  /*c7e0*/  DFMA R138, R140, R138, R144 ;  /* 0x0000008a8c8a722b */ /* 0x000fe20000000090 */
[----:B------:R-:W-:-:S03]  /*c7f0*/  IMAD.MOV.U32 R144, RZ, RZ, 0x1852b7af ;  /* 0x1852b7afff907424 */ /* 0x000fc600078e00ff */
[--C-:B------:R-:W-:Y:S01]  /*c800*/  DFMA R116, R132, R116, R142.reuse ;  /* 0x000000748474722b */ /* 0x100fe2000000008e */
[----:B------:R-:W-:Y:S01]  /*c810*/  IMAD.MOV.U32 R145, RZ, RZ, 0x3f56c16c ;  /* 0x3f56c16cff917424 */ /* 0x000fe200078e00ff */
[--C-:B------:R-:W-:Y:S02]  /*c820*/  DFMA R134, R136, R134, R142.reuse ;  /* 0x000000868886722b */ /* 0x100fe4000000008e */
        /* <DEDUP_REMOVED lines=10> */
[----:B------:R-:W-:-:S04]  /*c8d0*/  DFMA R142, R140, R138, R142 ;  /* 0x0000008a8c8e722b */ /* 0x000fc8000000008e */
[--C-:B------:R-:W-:Y:S02]  /*c8e0*/  DFMA R116, R132, R116, R144.reuse ;  /* 0x000000748474722b */ /* 0x100fe40000000090 */
[--C-:B------:R-:W-:Y:S02]  /*c8f0*/  DFMA R138, R136, R134, R144.reuse ;  /* 0x00000086888a722b */ /* 0x100fe40000000090 */
[----:B------:R-:W-:Y:S01]  /*c900*/  DFMA R142, R140, R142, R144 ;  /* 0x0000008e8c8e722b */ /* 0x000fe20000000090 */
[----:B------:R-:W-:-:S03]  /*c910*/  IMAD.MOV.U32 R144, RZ, RZ, 0x1 ;  /* 0x00000001ff907424 */ /* 0x000fc600078e00ff */
[--C-:B------:R-:W-:Y:S02]  /*c920*/  DFMA R134, R132, R116, R146.reuse ;  /* 0x000000748486722b */ /* 0x100fe40000000092 */
[--C-:B------:R-:W-:Y:S01]  /*c930*/  DFMA R138, R136, R138, R146.reuse ;  /* 0x0000008a888a722b */ /* 0x100fe20000000092 */
[----:B------:R-:W-:Y:S01]  /*c940*/  FSEL R117, R89, 2, P1 ;  /* 0x4000000059757808 */ /* 0x000fe20000800000 */
[----:B------:R-:W-:Y:S01]  /*c950*/  DFMA R142, R140, R142, R146 ;  /* 0x0000008e8c8e722b */ /* 0x000fe20000000092 */
[----:B------:R-:W-:Y:S02]  /*c960*/  FSEL R116, R88, RZ, P1 ;  /* 0x000000ff58747208 */ /* 0x000fe40000800000 */
[----:B------:R-:W0:Y:S01]  /*c970*/  MUFU.RCP64H R145, R117 ;  /* 0x0000007500917308 */ /* 0x000e220000001800 */
[--C-:B------:R-:W-:Y:S01]  /*c980*/  DFMA R134, R132, R134, R148.reuse ;  /* 0x000000868486722b */ /* 0x100fe20000000094 */
[----:B------:R-:W-:Y:S01]  /*c990*/  FSETP.GEU.AND P1, PT, |R55|, 4.1917929649353027344, PT ;  /* 0x4086232b3700780b */ /* 0x000fe20003f2e200 */
[----:B------:R-:W-:-:S02]  /*c9a0*/  DFMA R138, R136, R138, R148 ;  /* 0x0000008a888a722b */ /* 0x000fc40000000094 */
[----:B------:R-:W-:-:S04]  /*c9b0*/  DFMA R142, R140, R142, R148 ;  /* 0x0000008e8c8e722b */ /* 0x000fc80000000094 */
[----:B------:R-:W-:Y:S02]  /*c9c0*/  DFMA R134, R132, R134, 1 ;  /* 0x3ff000008486742b */ /* 0x000fe40000000086 */
[----:B------:R-:W-:Y:S02]  /*c9d0*/  DFMA R138, R136, R138, 1 ;  /* 0x3ff00000888a742b */ /* 0x000fe4000000008a */
[----:B------:R-:W-:-:S04]  /*c9e0*/  DFMA R142, R140, R142, 1 ;  /* 0x3ff000008c8e742b */ /* 0x000fc8000000008e */
[----:B------:R-:W-:Y:S02]  /*c9f0*/  DFMA R134, R132, R134, 1 ;  /* 0x3ff000008486742b */ /* 0x000fe40000000086 */
[----:B0-----:R-:W-:Y:S02]  /*ca00*/  DFMA R132, -R116, R144, 1 ;  /* 0x3ff000007484742b */ /* 0x001fe40000000190 */
[----:B------:R-:W-:Y:S02]  /*ca10*/  DFMA R138, R136, R138, 1 ;  /* 0x3ff00000888a742b */ /* 0x000fe4000000008a */
[----:B------:R-:W-:-:S04]  /*ca20*/  DFMA R142, R140, R142, 1 ;  /* 0x3ff000008c8e742b */ /* 0x000fc8000000008e */
[----:B------:R-:W-:Y:S01]  /*ca30*/  DFMA R132, R132, R132, R132 ;  /* 0x000000848484722b */ /* 0x000fe20000000084 */
[----:B------:R-:W-:Y:S02]  /*ca40*/  IMAD R125, R114, 0x100000, R135 ;  /* 0x00100000727d7824 */ /* 0x000fe400078e0287 */
[----:B------:R-:W-:Y:S02]  /*ca50*/  IMAD.MOV.U32 R124, RZ, RZ, R134 ;  /* 0x000000ffff7c7224 */ /* 0x000fe400078e0086 */
[----:B------:R-:W-:Y:S01]  /*ca60*/  IMAD R123, R110, 0x100000, R139 ;  /* 0x001000006e7b7824 */ /* 0x000fe200078e028b */
        /* <DEDUP_REMOVED lines=14> */
.L_x_90:
[----:B------:R-:W-:Y:S05]  /*cb50*/  BSYNC.RECONVERGENT B1 ;  /* 0x0000000000017941 */ /* 0x000fea0003800200 */
.L_x_89:
        /* <DEDUP_REMOVED lines=18> */
.L_x_92:
[----:B------:R-:W-:Y:S05]  /*cc80*/  BSYNC.RECONVERGENT B1 ;  /* 0x0000000000017941 */ /* 0x000fea0003800200 */
.L_x_91:
        /* <DEDUP_REMOVED lines=17> */
.L_x_94:
[----:B------:R-:W-:Y:S05]  /*cda0*/  BSYNC.RECONVERGENT B1 ;  /* 0x0000000000017941 */ /* 0x000fea0003800200 */
.L_x_93:
[----:B------:R-:W-:Y:S01]  /*cdb0*/  DMUL R112, R106, R112 ;  /* 0x000000706a707228 */ /* 0x000fe20000000000 */
[----:B------:R-:W-:Y:S01]  /*cdc0*/  BSSY.RECONVERGENT B2, `(.L_x_95) ;  /* 0x0000014000027945 */ /* 0x000fe20003800200 */
[----:B------:R-:W-:-:S06]  /*cdd0*/  DFMA R132, R144, R132, R144 ;  /* 0x000000849084722b */ /* 0x000fcc0000000090 */
[----:B------:R-:W-:Y:S02]  /*cde0*/  DFMA R112, R118, R124, R112 ;  /* 0x0000007c7670722b */ /* 0x000fe40000000070 */
[----:B------:R-:W-:-:S06]  /*cdf0*/  DFMA R16, -R116, R132, 1 ;  /* 0x3ff000007410742b */ /* 0x000fcc0000000184 */
[----:B------:R-:W-:Y:S02]  /*ce00*/  DFMA R112, -R104, R122, R112 ;  /* 0x0000007a6870722b */ /* 0x000fe40000000170 */
[----:B------:R-:W-:-:S06]  /*ce10*/  DFMA R16, R132, R16, R132 ;  /* 0x000000108410722b */ /* 0x000fcc0000000084 */
[----:B------:R-:W-:-:S08]  /*ce20*/  DMUL R110, R90, -R112 ;  /* 0x800000705a6e7228 */ /* 0x000fd00000000000 */
        /* <DEDUP_REMOVED lines=10> */
[----:B------:R-:W-:Y:S05]  /*ced0*/  CALL.REL.NOINC `($__internal_1_$__cuda_sm20_div_rn_f64_full) ;  /* 0x00000188003c7944 */ /* 0x000fea0003c00000 */
[----:B------:R-:W-:Y:S02]  /*cee0*/  IMAD.MOV.U32 R16, RZ, RZ, R54 ;  /* 0x000000ffff107224 */ /* 0x000fe400078e0036 */
[----:B------:R-:W-:-:S07]  /*cef0*/  IMAD.MOV.U32 R17, RZ, RZ, R55 ;  /* 0x000000ffff117224 */ /* 0x000fce00078e0037 */
.L_x_96:
[----:B------:R-:W-:Y:S05]  /*cf00*/  BSYNC.RECONVERGENT B2 ;  /* 0x0000000000027941 */ /* 0x000fea0003800200 */
.L_x_95:
        /* <DEDUP_REMOVED lines=59> */
.L_x_98:
[----:B------:R-:W-:Y:S05]  /*d2c0*/  BSYNC.RECONVERGENT B1 ;  /* 0x0000000000017941 */ /* 0x000fea0003800200 */
.L_x_97:
[----:B------:R-:W-:Y:S01]  /*d2d0*/  DADD R124, -R54, 1 ;  /* 0x3ff00000367c7429 */ /* 0x000fe20000000100 */
[----:B------:R-:W-:Y:S07]  /*d2e0*/  BSSY.RECONVERGENT B2, `(.L_x_99) ;  /* 0x0000026000027945 */ /* 0x000fee0003800200 */
        /* <DEDUP_REMOVED lines=9> */
[----:B------:R-:W-:Y:S01]  /*d380*/  FSEL R110, R129, R99, P1 ;  /* 0x00000063816e7208 */ /* 0x000fe20000800000 */
[----:B0-----:R-:W-:-:S08]  /*d390*/  DFMA R54, -R44, R16, 1 ;  /* 0x3ff000002c36742b */ /* 0x001fd00000000110 */
[----:B------:R-:W-:Y:S01]  /*d3a0*/  DFMA R108, R54, R54, R54 ;  /* 0x00000036366c722b */ /* 0x000fe20000000036 */
[----:B------:R-:W-:-:S04]  /*d3b0*/  FSEL R55, R127, R98, P1 ;  /* 0x000000627f377208 */ /* 0x000fc80000800000 */
[----:B------:R-:W-:-:S03]  /*d3c0*/  FSEL R54, R100, R55, !P2 ;  /* 0x0000003764367208 */ /* 0x000fc60005000000 */
[----:B------:R-:W-:Y:S01]  /*d3d0*/  DFMA R108, R16, R108, R16 ;  /* 0x0000006c106c722b */ /* 0x000fe20000000010 */
[----:B------:R-:W-:Y:S01]  /*d3e0*/  FSEL R55, R131, R110, !P2 ;  /* 0x0000006e83377208 */ /* 0x000fe20005000000 */
[----:B------:R-:W-:-:S05]  /*d3f0*/  DADD R16, R88, -R124 ;  /* 0x0000000058107229 */ /* 0x000fca000000087c */
[----:B------:R-:W-:Y:S02]  /*d400*/  DADD R54, -R54, 1 ;  /* 0x3ff0000036367429 */ /* 0x000fe40000000100 */
[----:B------:R-:W-:-:S06]  /*d410*/  DFMA R112, -R44, R108, 1 ;  /* 0x3ff000002c70742b */ /* 0x000fcc000000016c */
[----:B------:R-:W-:Y:S02]  /*d420*/  DMUL R110, R54, R16 ;  /* 0x00000010366e7228 */ /* 0x000fe40000000000 */
[----:B------:R-:W-:-:S08]  /*d430*/  DFMA R112, R108, R112, R108 ;  /* 0x000000706c70722b */ /* 0x000fd0000000006c */
[----:B------:R-:W-:Y:S01]  /*d440*/  DMUL R16, R112, R110 ;  /* 0x0000006e70107228 */ /* 0x000fe20000000000 */
[----:B------:R-:W-:-:S07]  /*d450*/  FSETP.GEU.AND P2, PT, |R111|, 6.5827683646048100446e-37, PT ;  /* 0x036000006f00780b */ /* 0x000fce0003f4e200 */
        /* <DEDUP_REMOVED lines=11> */
.L_x_102:
[----:B------:R-:W-:Y:S05]  /*d510*/  BSYNC.RECONVERGENT B3 ;  /* 0x0000000000037941 */ /* 0x000fea0003800200 */
.L_x_101:
[----:B------:R-:W-:-:S08]  /*d520*/  DADD R16, -R16, 1 ;  /* 0x3ff0000010107429 */ /* 0x000fd00000000100 */
[----:B------:R-:W-:-:S11]  /*d530*/  DMUL R116, R88, R16 ;  /* 0x0000001058747228 */ /* 0x000fd60000000000 */
.L_x_100:
[----:B------:R-:W-:Y:S05]  /*d540*/  BSYNC.RECONVERGENT B2 ;  /* 0x0000000000027941 */ /* 0x000fea0003800200 */
.L_x_99:
[----:B------:R-:W-:Y:S01]  /*d550*/  UMOV UR22, 0x67897c15 ;  /* 0x67897c1500167882 */ /* 0x000fe20000000000 */
[----:B------:R-:W-:Y:S01]  /*d560*/  UMOV UR23, 0x3fec64bf ;  /* 0x3fec64bf00177882 */ /* 0x000fe20000000000 */
[----:B------:R-:W-:Y:S01]  /*d570*/  IMAD.MOV.U32 R114, RZ, RZ, 0x652b82fe ;  /* 0x652b82feff727424 */ /* 0x000fe200078e00ff */
[----:B------:R-:W-:Y:S01]  /*d580*/  DMUL R54, R42, UR22 ;  /* 0x000000162a367c28 */ /* 0x000fe20008000000 */
[----:B------:R-:W-:Y:S01]  /*d590*/  IMAD.MOV.U32 R115, RZ, RZ, 0x3ff71547 ;  /* 0x3ff71547ff737424 */ /* 0x000fe200078e00ff */
[----:B------:R-:W-:Y:S01]  /*d5a0*/  DSETP.GEU.AND P1, PT, R88, 2, PT ;  /* 0x400000005800742a */ /* 0x000fe20003f2e000 */
[----:B------:R-:W-:Y:S01]  /*d5b0*/  IMAD.MOV.U32 R140, RZ, RZ, -0x105c611 ;  /* 0xfefa39efff8c7424 */ /* 0x000fe200078e00ff */
[----:B------:R-:W-:Y:S01]  /*d5c0*/  DMUL R116, R116, R122 ;  /* 0x0000007a74747228 */ /* 0x000fe20000000000 */
[----:B------:R-:W-:Y:S01]  /*d5d0*/  IMAD.MOV.U32 R141, RZ, RZ, 0x3fe62e42 ;  /* 0x3fe62e42ff8d7424 */ /* 0x000fe200078e00ff */
        /* <DEDUP_REMOVED lines=9> */
[----:B------:R-:W-:Y:S01]  /*d670*/  IMAD.MOV.U32 R146, RZ, RZ, -0x35dec16 ;  /* 0xfca213eaff927424 */ /* 0x000fe200078e00ff */
[-C--:B------:R-:W-:Y:S01]  /*d680*/  DFMA R110, R108, R114.reuse, 6.75539944105574400000e+15 ;  /* 0x433800006c6e742b */ /* 0x080fe20000000072 */
[----:B------:R-:W-:Y:S01]  /*d690*/  IMAD.MOV.U32 R147, RZ, RZ, 0x3e928af3 ;  /* 0x3e928af3ff937424 */ /* 0x000fe200078e00ff */
[-C--:B------:R-:W-:Y:S01]  /*d6a0*/  DFMA R16, R120, R114.reuse, 6.75539944105574400000e+15 ;  /* 0x433800007810742b */ /* 0x080fe20000000072 */
[----:B------:R-:W-:Y:S01]  /*d6b0*/  IMAD.MOV.U32 R148, RZ, RZ, 0xb ;  /* 0x0000000bff947424 */ /* 0x000fe200078e00ff */
[----:B------:R-:W-:Y:S01]  /*d6c0*/  DFMA R12, R54, R114, 6.75539944105574400000e+15 ;  /* 0x43380000360c742b */ /* 0x000fe20000000072 */
[----:B------:R-:W-:Y:S01]  /*d6d0*/  IMAD.MOV.U32 R149, RZ, RZ, 0x3fe00000 ;  /* 0x3fe00000ff957424 */ /* 0x000fe200078e00ff */
[----:B------:R-:W-:Y:S01]  /*d6e0*/  UMOV UR22, 0xecb8fb5f ;  /* 0xecb8fb5f00167882 */ /* 0x000fe20000000000 */
[----:B------:R-:W-:Y:S01]  /*d6f0*/  UMOV UR23, 0x3fdc71c6 ;  /* 0x3fdc71c600177882 */ /* 0x000fe20000000000 */
[----:B------:R-:W-:Y:S01]  /*d700*/  DADD R112, R110, -6.75539944105574400000e+15 ;  /* 0xc33800006e707429 */ /* 0x000fe20000000000 */
[----:B------:R-:W-:Y:S01]  /*d710*/  BSSY.RECONVERGENT B1, `(.L_x_103) ;  /* 0x000004d000017945 */ /* 0x000fe20003800200 */
[----:B------:R-:W-:-:S02]  /*d720*/  DADD R134, R16, -6.75539944105574400000e+15 ;  /* 0xc338000010867429 */ /* 0x000fc40000000000 */
[----:B------:R-:W-:Y:S02]  /*d730*/  DADD R138, R12, -6.75539944105574400000e+15 ;  /* 0xc33800000c8a7429 */ /* 0x000fe40000000000 */
[----:B------:R-:W-:Y:S02]  /*d740*/  DFMA R18, R116, UR22, R18 ;  /* 0x0000001674127c2b */ /* 0x000fe40008000012 */
[-C--:B------:R-:W-:Y:S02]  /*d750*/  DFMA R114, R112, -R140.reuse, R108 ;  /* 0x8000008c7072722b */ /* 0x080fe4000000006c */
[----:B------:R-:W-:-:S06]  /*d760*/  DFMA R136, R134, -R140, R120 ;  /* 0x8000008c8688722b */ /* 0x000fcc0000000078 */
[-C--:B------:R-:W-:Y:S02]  /*d770*/  DFMA R132, R112, -R142.reuse, R114 ;  /* 0x8000008e7084722b */ /* 0x080fe40000000072 */
[----:B------:R-:W-:Y:S02]  /*d780*/  DFMA R136, R134, -R142, R136 ;  /* 0x8000008e8688722b */ /* 0x000fe40000000088 */
[----:B------:R-:W-:Y:S01]  /*d790*/  DFMA R112, R138, -R140, R54 ;  /* 0x8000008c8a70722b */ /* 0x000fe20000000036 */
[----:B------:R-:W-:-:S03]  /*d7a0*/  IMAD.MOV.U32 R140, RZ, RZ, 0x62401315 ;  /* 0x62401315ff8c7424 */ /* 0x000fc600078e00ff */
[-CC-:B------:R-:W-:Y:S01]  /*d7b0*/  DFMA R114, R132, R144.reuse, R146.reuse ;  /* 0x000000908472722b */ /* 0x180fe20000000092 */
[----:B------:R-:W-:Y:S01]  /*d7c0*/  IMAD.MOV.U32 R141, RZ, RZ, 0x3ec71dee ;  /* 0x3ec71deeff8d7424 */ /* 0x000fe200078e00ff */
[----:B------:R-:W-:Y:S02]  /*d7d0*/  DFMA R134, R136, R144, R146 ;  /* 0x000000908886722b */ /* 0x000fe40000000092 */
[----:B------:R-:W-:Y:S01]  /*d7e0*/  DFMA R112, R138, -R142, R112 ;  /* 0x8000008e8a70722b */ /* 0x000fe20000000070 */
[----:B------:R-:W-:-:S03]  /*d7f0*/  IMAD.MOV.U32 R142, RZ, RZ, 0x7c89eb71 ;  /* 0x7c89eb71ff8e7424 */ /* 0x000fc600078e00ff */
[--C-:B------:R-:W-:Y:S01]  /*d800*/  DFMA R114, R132, R114, R140.reuse ;  /* 0x000000728472722b */ /* 0x100fe2000000008c */
[----:B------:R-:W-:Y:S01]  /*d810*/  IMAD.MOV.U32 R143, RZ, RZ, 0x3efa0199 ;  /* 0x3efa0199ff8f7424 */ /* 0x000fe200078e00ff */
[----:B------:R-:W-:Y:S02]  /*d820*/  DFMA R134, R136, R134, R140 ;  /* 0x000000868886722b */ /* 0x000fe4000000008c */
[----:B------:R-:W-:Y:S01]  /*d830*/  DFMA R138, R112, R144, R146 ;  /* 0x00000090708a722b */ /* 0x000fe20000000092 */
[----:B------:R-:W-:-:S03]  /*d840*/  IMAD.MOV.U32 R144, RZ, RZ, 0x14761f65 ;  /* 0x14761f65ff907424 */ /* 0x000fc600078e00ff */
[--C-:B------:R-:W-:Y:S01]  /*d850*/  DFMA R114, R132, R114, R142.reuse ;  /* 0x000000728472722b */ /* 0x100fe2000000008e */
[----:B------:R-:W-:Y:S01]  /*d860*/  IMAD.MOV.U32 R145, RZ, RZ, 0x3f2a01a0 ;  /* 0x3f2a01a0ff917424 */ /* 0x000fe200078e00ff */
[----:B------:R-:W-:Y:S01]  /*d870*/  DFMA R134, R136, R134, R142 ;  /* 0x000000868886722b */ /* 0x000fe2000000008e */
        /* <DEDUP_REMOVED lines=16> */
[----:B------:R-:W-:Y:S02]  /*d980*/  DFMA R134, R136, R134, R142 ;  /* 0x000000868886722b */ /* 0x000fe4000000008e */
[----:B------:R-:W-:-:S04]  /*d990*/  DFMA R138, R112, R138, R140 ;  /* 0x0000008a708a722b */ /* 0x000fc8000000008c */
[--C-:B------:R-:W-:Y:S02]  /*d9a0*/  DFMA R114, R132, R114, R144.reuse ;  /* 0x000000728472722b */ /* 0x100fe40000000090 */
[----:B------:R-:W-:Y:S02]  /*d9b0*/  DFMA R134, R136, R134, R144 ;  /* 0x000000868886722b */ /* 0x000fe40000000090 */
[----:B------:R-:W-:Y:S01]  /*d9c0*/  DFMA R140, R112, R138, R142 ;  /* 0x0000008a708c722b */ /* 0x000fe2000000008e */
[----:B------:R-:W-:-:S03]  /*d9d0*/  IMAD.MOV.U32 R142, RZ, RZ, 0x1 ;  /* 0x00000001ff8e7424 */ /* 0x000fc600078e00ff */
[--C-:B------:R-:W-:Y:S02]  /*d9e0*/  DFMA R114, R132, R114, R146.reuse ;  /* 0x000000728472722b */ /* 0x100fe40000000092 */
[----:B------:R-:W-:Y:S02]  /*d9f0*/  DFMA R138, R136, R134, R146 ;  /* 0x00000086888a722b */ /* 0x000fe40000000092 */
[----:B------:R-:W-:-:S04]  /*da00*/  DFMA R140, R112, R140, R144 ;  /* 0x0000008c708c722b */ /* 0x000fc80000000090 */
[--C-:B------:R-:W-:Y:S01]  /*da10*/  DFMA R134, R132, R114, R148.reuse ;  /* 0x000000728486722b */ /* 0x100fe20000000094 */
[----:B------:R-:W-:Y:S01]  /*da20*/  FSEL R115, R89, 2, P1 ;  /* 0x4000000059737808 */ /* 0x000fe20000800000 */
[----:B------:R-:W-:Y:S01]  /*da30*/  DFMA R138, R136, R138, R148 ;  /* 0x0000008a888a722b */ /* 0x000fe20000000094 */
[----:B------:R-:W-:Y:S01]  /*da40*/  FSEL R114, R88, RZ, P1 ;  /* 0x000000ff58727208 */ /* 0x000fe20000800000 */
[----:B------:R-:W-:Y:S01]  /*da50*/  DFMA R140, R112, R140, R146 ;  /* 0x0000008c708c722b */ /* 0x000fe20000000092 */
[----:B------:R-:W0:Y:S01]  /*da60*/  MUFU.RCP64H R143, R115 ;  /* 0x00000073008f7308 */ /* 0x000e220000001800 */
[----:B------:R-:W-:Y:S02]  /*da70*/  FSETP.GEU.AND P1, PT, |R109|, 4.1917929649353027344, PT ;  /* 0x4086232b6d00780b */ /* 0x000fe40003f2e200 */
[----:B------:R-:W-:Y:S02]  /*da80*/  DFMA R134, R132, R134, 1 ;  /* 0x3ff000008486742b */ /* 0x000fe40000000086 */
[----:B------:R-:W-:-:S02]  /*da90*/  DFMA R138, R136, R138, 1 ;  /* 0x3ff00000888a742b */ /* 0x000fc4000000008a */
[----:B------:R-:W-:-:S04]  /*daa0*/  DFMA R140, R112, R140, R148 ;  /* 0x0000008c708c722b */ /* 0x000fc80000000094 */
[----:B------:R-:W-:Y:S02]  /*dab0*/  DFMA R134, R132, R134, 1 ;  /* 0x3ff000008486742b */ /* 0x000fe40000000086 */
[----:B------:R-:W-:Y:S02]  /*dac0*/  DFMA R138, R136, R138, 1 ;  /* 0x3ff00000888a742b */ /* 0x000fe4000000008a */
[----:B0-----:R-:W-:-:S06]  /*dad0*/  DFMA R124, -R114, R142, 1 ;  /* 0x3ff00000727c742b */ /* 0x001fcc000000018e */
        /* <DEDUP_REMOVED lines=16> */
.L_x_104:
[----:B------:R-:W-:Y:S05]  /*dbe0*/  BSYNC.RECONVERGENT B1 ;  /* 0x0000000000017941 */ /* 0x000fea0003800200 */
.L_x_103:
[----:B------:R-:W-:Y:S01]  /*dbf0*/  FSETP.GEU.AND P1, PT, |R121|, 4.1917929649353027344, PT ;  /* 0x4086232b7900780b */ /* 0x000fe20003f2e200 */
[----:B------:R-:W-:Y:S01]  /*dc00*/  BSSY.RECONVERGENT B1, `(.L_x_105) ;  /* 0x0000014000017945 */ /* 0x000fe20003800200 */
[----:B------:R-:W-:Y:S01]  /*dc10*/  DMUL R118, R118, R122 ;  /* 0x0000007a76767228 */ /* 0x000fe20000000000 */
[----:B------:R-:W-:Y:S01]  /*dc20*/  IMAD R109, R16, 0x100000, R139 ;  /* 0x00100000106d7824 */ /* 0x000fe200078e028b */
[----:B------:R-:W-:Y:S01]  /*dc30*/  DFMA R124, R124, R124, R124 ;  /* 0x0000007c7c7c722b */ /* 0x000fe2000000007c */
[----:B------:R-:W-:Y:S01]  /*dc40*/  IMAD.MOV.U32 R108, RZ, RZ, R138 ;  /* 0x000000ffff6c7224 */ /* 0x000fe200078e008a */
[----:B------:R-:W-:-:S07]  /*dc50*/  DFMA R140, R112, R140, 1 ;  /* 0x3ff00000708c742b */ /* 0x000fce000000008c */
[----:B------:R-:W-:Y:S05]  /*dc60*/  @!P1 BRA `(.L_x_106) ;  /* 0x0000000000349947 */ /* 0x000fea0003800000 */
        /* <DEDUP_REMOVED lines=13> */
.L_x_106:
[----:B------:R-:W-:Y:S05]  /*dd40*/  BSYNC.RECONVERGENT B1 ;  /* 0x0000000000017941 */ /* 0x000fea0003800200 */
.L_x_105:
[----:B------:R-:W-:Y:S01]  /*dd50*/  FSETP.GEU.AND P1, PT, |R55|, 4.1917929649353027344, PT ;  /* 0x4086232b3700780b */ /* 0x000fe20003f2e200 */
[----:B------:R-:W-:Y:S01]  /*dd60*/  DMUL R106, R106, R108 ;  /* 0x0000006c6a6a7228 */ /* 0x000fe20000000000 */
[----:B------:R-:W-:Y:S01]  /*dd70*/  BSSY.RECONVERGENT B1, `(.L_x_107) ;  /* 0x0000015000017945 */ /* 0x000fe20003800200 */
[----:B------:R-:W-:Y:S02]  /*dd80*/  DFMA R140, R112, R140, 1 ;  /* 0x3ff00000708c742b */ /* 0x000fe4000000008c */
[----:B------:R-:W-:-:S04]  /*dd90*/  DFMA R124, R142, R124, R142 ;  /* 0x0000007c8e7c722b */ /* 0x000fc8000000008e */
[----:B------:R-:W-:-:S04]  /*dda0*/  DADD R106, R118, R106 ;  /* 0x00000000766a7229 */ /* 0x000fc8000000006a */
[----:B------:R-:W-:Y:S01]  /*ddb0*/  DFMA R108, -R114, R124, 1 ;  /* 0x3ff00000726c742b */ /* 0x000fe2000000017c */
[----:B------:R-:W-:Y:S02]  /*ddc0*/  IMAD R17, R12, 0x100000, R141 ;  /* 0x001000000c117824 */ /* 0x000fe400078e028d */
[----:B------:R-:W-:Y:S01]  /*ddd0*/  IMAD.MOV.U32 R16, RZ, RZ, R140 ;  /* 0x000000ffff107224 */ /* 0x000fe200078e008c */
[----:B------:R-:W-:Y:S07]  /*dde0*/  @!P1 BRA `(.L_x_108) ;  /* 0x0000000000349947 */ /* 0x000fee0003800000 */
        /* <DEDUP_REMOVED lines=13> */
.L_x_108:
[----:B------:R-:W-:Y:S05]  /*dec0*/  BSYNC.RECONVERGENT B1 ;  /* 0x0000000000017941 */ /* 0x000fea0003800200 */
.L_x_107:
[----:B------:R-:W-:Y:S01]  /*ded0*/  DFMA R106, -R104, R16, R106 ;  /* 0x00000010686a722b */ /* 0x000fe2000000016a */
[----:B------:R-:W-:Y:S01]  /*dee0*/  BSSY.RECONVERGENT B2, `(.L_x_109) ;  /* 0x0000010000027945 */ /* 0x000fe20003800200 */
        /* <DEDUP_REMOVED lines=15> */
.L_x_110:
[----:B------:R-:W-:Y:S05]  /*dfe0*/  BSYNC.RECONVERGENT B2 ;  /* 0x0000000000027941 */ /* 0x000fea0003800200 */
.L_x_109:
        /* <DEDUP_REMOVED lines=59> */
.L_x_112:
[----:B------:R-:W-:Y:S05]  /*e3a0*/  BSYNC.RECONVERGENT B1 ;  /* 0x0000000000017941 */ /* 0x000fea0003800200 */
.L_x_111:
        /* <DEDUP_REMOVED lines=8> */
[C---:B------:R-:W-:Y:S01]  /*e430*/  FSETP.GEU.AND P1, PT, |R15|.reuse, 4.1917929649353027344, PT ;  /* 0x4086232b0f00780b */ /* 0x040fe20003f2e200 */
[----:B------:R-:W-:Y:S01]  /*e440*/  BSSY.RECONVERGENT B3, `(.L_x_115) ;  /* 0x000001a000037945 */ /* 0x000fe20003800200 */
[----:B------:R-:W-:-:S04]  /*e450*/  FSETP.GEU.AND P0, PT, |R15|, 4.2275390625, PT ;  /* 0x408748000f00780b */ /* 0x000fc80003f0e200 */
[----:B------:R-:W-:-:S04]  /*e460*/  FSEL R127, R127, R98, P0 ;  /* 0x000000627f7f7208 */ /* 0x000fc80000000000 */
[----:B------:R-:W-:-:S03]  /*e470*/  FSEL R130, R100, R127, !P1 ;  /* 0x0000007f64827208 */ /* 0x000fc60004800000 */
[----:B------:R-:W-:Y:S01]  /*e480*/  @P1 FSEL R131, R129, R99, P0 ;  /* 0x0000006381831208 */ /* 0x000fe20000000000 */
[----:B0-----:R-:W-:-:S05]  /*e490*/  DFMA R54, -R44, R12, 1 ;  /* 0x3ff000002c36742b */ /* 0x001fca000000010c */
[----:B------:R-:W-:-:S03]  /*e4a0*/  DADD R110, -R130, 1 ;  /* 0x3ff00000826e7429 */ /* 0x000fc60000000100 */
[----:B------:R-:W-:-:S08]  /*e4b0*/  DFMA R54, R54, R54, R54 ;  /* 0x000000363636722b */ /* 0x000fd00000000036 */
[----:B------:R-:W-:Y:S02]  /*e4c0*/  DFMA R54, R12, R54, R12 ;  /* 0x000000360c36722b */ /* 0x000fe4000000000c */
[----:B------:R-:W-:-:S06]  /*e4d0*/  DADD R12, R88, -R104 ;  /* 0x00000000580c7229 */ /* 0x000fcc0000000868 */
[----:B------:R-:W-:Y:S02]  /*e4e0*/  DFMA R14, -R44, R54, 1 ;  /* 0x3ff000002c0e742b */ /* 0x000fe40000000136 */
[----:B------:R-:W-:-:S06]  /*e4f0*/  DMUL R110, R110, R12 ;  /* 0x0000000c6e6e7228 */ /* 0x000fcc0000000000 */
[----:B------:R-:W-:-:S04]  /*e500*/  DFMA R54, R54, R14, R54 ;  /* 0x0000000e3636722b */ /* 0x000fc80000000036 */
[----:B------:R-:W-:-:S04]  /*e510*/  FSETP.GEU.AND P1, PT, |R111|, 6.5827683646048100446e-37, PT ;  /* 0x036000006f00780b */ /* 0x000fc80003f2e200 */
        /* <DEDUP_REMOVED lines=12> */
.L_x_116:
[----:B------:R-:W-:Y:S05]  /*e5e0*/  BSYNC.RECONVERGENT B3 ;  /* 0x0000000000037941 */ /* 0x000fea0003800200 */
.L_x_115:
[----:B------:R-:W-:-:S08]  /*e5f0*/  DADD R12, -R12, 1 ;  /* 0x3ff000000c0c7429 */ /* 0x000fd00000000100 */
[----:B------:R-:W-:-:S11]  /*e600*/  DMUL R12, R88, R12 ;  /* 0x0000000c580c7228 */ /* 0x000fd60000000000 */
.L_x_114:
[----:B------:R-:W-:Y:S05]  /*e610*/  BSYNC.RECONVERGENT B2 ;  /* 0x0000000000027941 */ /* 0x000fea0003800200 */
.L_x_113:
[----:B------:R-:W-:-:S06]  /*e620*/  LEA R14, R87, UR18, 0x3 ;  /* 0x00000012570e7c11 */ /* 0x000fcc000f8e18ff */
[----:B------:R-:W2:Y:S01]  /*e630*/  LDL.64 R14, [R14] ;  /* 0x000000000e0e7983 */ /* 0x000ea20000100a00 */
[----:B------:R-:W-:Y:S01]  /*e640*/  DMUL R12, R12, R16 ;  /* 0x000000100c0c7228 */ /* 0x000fe20000000000 */
[----:B------:R-:W-:Y:S01]  /*e650*/  UMOV UR22, 0x89a38251 ;  /* 0x89a3825100167882 */ /* 0x000fe20000000000 */
[----:B------:R-:W-:Y:S01]  /*e660*/  DADD R16, -R16, 1 ;  /* 0x3ff0000010107429 */ /* 0x000fe20000000100 */
[----:B------:R-:W-:Y:S01]  /*e670*/  UMOV UR23, 0x3fd1c71c ;  /* 0x3fd1c71c00177882 */ /* 0x000fe20000000000 */
[----:B------:R-:W-:-:S05]  /*e680*/  VIADD R87, R87, 0x1 ;  /* 0x0000000157577836 */ /* 0x000fca0000000000 */
[----:B------:R-:W-:Y:S01]  /*e690*/  ISETP.NE.AND P0, PT, R87, 0x3, PT ;  /* 0x000000035700780c */ /* 0x000fe20003f05270 */
[----:B------:R-:W-:-:S08]  /*e6a0*/  DFMA R12, R104, R16, R12 ;  /* 0x00000010680c722b */ /* 0x000fd0000000000c */
[----:B------:R-:W-:-:S08]  /*e6b0*/  DFMA R12, R12, UR22, R18 ;  /* 0x000000160c0c7c2b */ /* 0x000fd00008000012 */
[----:B------:R-:W-:-:S08]  /*e6c0*/  DMUL R12, R42, R12 ;  /* 0x0000000c2a0c7228 */ /* 0x000fd00000000000 */
[----:B--2---:R-:W-:Y:S01]  /*e6d0*/  DFMA R84, R12, R14, R84 ;  /* 0x0000000e0c54722b */ /* 0x004fe20000000054 */
[----:B------:R-:W-:Y:S10]  /*e6e0*/  @P0 BRA `(.L_x_117) ;  /* 0xffffff9000880947 */ /* 0x000ff4000383ffff */
[----:B------:R-:W-:Y:S01]  /*e6f0*/  DSETP.NEU.AND P1, PT, R58, -99, PT ;  /* 0xc058c0003a00742a */ /* 0x000fe20003f2d000 */
[----:B------:R-:W-:Y:S01]  /*e700*/  IMAD.MOV.U32 R9, RZ, RZ, 0x1 ;  /* 0x00000001ff097424 */ /* 0x000fe200078e00ff */
[----:B------:R-:W-:Y:S01]  /*e710*/  DADD R10, RZ, R82 ;  /* 0x00000000ff0a7229 */ /* 0x000fe20000000052 */
[----:B------:R-:W-:Y:S01]  /*e720*/  BSSY.RECONVERGENT B2, `(.L_x_118) ;  /* 0x000003b000027945 */ /* 0x000fe20003800200 */
[----:B------:R-:W-:Y:S02]  /*e730*/  DSETP.NEU.AND P0, PT, R82, -99, PT ;  /* 0xc058c0005200742a */ /* 0x000fe40003f0d000 */
[----:B------:R-:W-:Y:S02]  /*e740*/  DSETP.NEU.AND P2, PT, R38, -99, PT ;  /* 0xc058c0002600742a */ /* 0x000fe40003f4d000 */
[----:B------:R-:W-:Y:S02]  /*e750*/  DSETP.NEU.AND P3, PT, R36, -99, PT ;  /* 0xc058c0002400742a */ /* 0x000fe40003f6d000 */
[----:B------:R-:W-:Y:S01]  /*e760*/  SEL R9, R9, 0x2, !P0 ;  /* 0x0000000209097807 */ /* 0x000fe20004000000 */
[----:B------:R-:W-:Y:S01]  /*e770*/  DSETP.NEU.AND P4, PT, R32, -99, PT ;  /* 0xc058c0002000742a */ /* 0x000fe20003f8d000 */
[----:B------:R-:W-:-:S02]  /*e780*/  FSEL R10, R10, RZ, P0 ;  /* 0x000000ff0a0a7208 */ /* 0x000fc40000000000 */
[----:B------:R-:W-:Y:S02]  /*e790*/  FSEL R11, R11, RZ, P0 ;  /* 0x000000ff0b0b7208 */ /* 0x000fe40000000000 */
[----:B------:R-:W-:Y:S02]  /*e7a0*/  SEL R8, RZ, 0x1, !P2 ;  /* 0x00000001ff087807 */ /* 0x000fe40005000000 */
[----:B------:R-:W-:Y:S01]  /*e7b0*/  @!P1 SEL R9, RZ, 0x1, !P0 ;  /* 0x00000001ff099807 */ /* 0x000fe20004000000 */
[----:B------:R-:W-:-:S04]  /*e7c0*/  DSETP.NEU.AND P0, PT, R34, -99, PT ;  /* 0xc058c0002200742a */ /* 0x000fc80003f0d000 */
[----:B------:R-:W-:Y:S01]  /*e7d0*/  IMAD.IADD R12, R8, 0x1, R9 ;  /* 0x00000001080c7824 */ /* 0x000fe200078e0209 */
[----:B------:R-:W-:-:S03]  /*e7e0*/  DADD R8, R58, R10 ;  /* 0x000000003a087229 */ /* 0x000fc6000000000a */
[----:B------:R-:W-:Y:S02]  /*e7f0*/  VIADD R13, R12, 0x1 ;  /* 0x000000010c0d7836 */ /* 0x000fe40000000000 */
[----:B------:R-:W-:-:S04]  /*e800*/  @!P3 IMAD.MOV R13, RZ, RZ, R12 ;  /* 0x000000ffff0db224 */ /* 0x000fc800078e020c */
[----:B------:R-:W-:Y:S01]  /*e810*/  VIADD R12, R13, 0x1 ;  /* 0x000000010d0c7836 */ /* 0x000fe20000000000 */
[----:B------:R-:W-:Y:S01]  /*e820*/  FSEL R10, R8, R10, P1 ;  /* 0x0000000a080a7208 */ /* 0x000fe20000800000 */
[----:B------:R-:W-:Y:S01]  /*e830*/  @!P0 IMAD.MOV R12, RZ, RZ, R13 ;  /* 0x000000ffff0c8224 */ /* 0x000fe200078e020d */
[----:B------:R-:W-:Y:S01]  /*e840*/  FSEL R11, R9, R11, P1 ;  /* 0x0000000b090b7208 */ /* 0x000fe20000800000 */
[----:B------:R-:W-:Y:S02]  /*e850*/  DSETP.NEU.AND P1, PT, R26, -99, PT ;  /* 0xc058c0001a00742a */ /* 0x000fe40003f2d000 */
[----:B------:R-:W-:Y:S02]  /*e860*/  VIADD R13, R12, 0x1 ;  /* 0x000000010c0d7836 */ /* 0x000fe40000000000 */
[----:B------:R-:W-:Y:S01]  /*e870*/  @!P4 IMAD.MOV R13, RZ, RZ, R12 ;  /* 0x000000ffff0dc224 */ /* 0x000fe200078e020c */
[----:B------:R-:W-:-:S03]  /*e880*/  DADD R8, R38, R10 ;  /* 0x0000000026087229 */ /* 0x000fc6000000000a */
[----:B------:R-:W-:-:S06]  /*e890*/  VIADD R54, R13, 0x1 ;  /* 0x000000010d367836 */ /* 0x000fcc0000000000 */
[----:B------:R-:W-:Y:S01]  /*e8a0*/  @!P1 IMAD.MOV R54, RZ, RZ, R13 ;  /* 0x000000ffff369224 */ /* 0x000fe200078e020d */
[----:B------:R-:W-:Y:S02]  /*e8b0*/  FSEL R10, R8, R10, P2 ;  /* 0x0000000a080a7208 */ /* 0x000fe40001000000 */
[----:B------:R-:W-:-:S03]  /*e8c0*/  FSEL R11, R9, R11, P2 ;  /* 0x0000000b090b7208 */ /* 0x000fc60001000000 */
[----:B------:R-:W0:Y:S03]  /*e8d0*/  I2F.F64.U32 R54, R54 ;  /* 0x0000003600367312 */ /* 0x000e260000201800 */
[----:B------:R-:W-:-:S10]  /*e8e0*/  DADD R8, R36, R10 ;  /* 0x0000000024087229 */ /* 0x000fd4000000000a */
[----:B------:R-:W-:Y:S02]  /*e8f0*/  FSEL R13, R9, R11, P3 ;  /* 0x0000000b090d7208 */ /* 0x000fe40001800000 */
[----:B------:R-:W-:Y:S01]  /*e900*/  FSEL R12, R8, R10, P3 ;  /* 0x0000000a080c7208 */ /* 0x000fe20001800000 */
[----:B0-----:R-:W0:Y:S01]  /*e910*/  MUFU.RCP64H R11, R55 ;  /* 0x00000037000b7308 */ /* 0x001e220000001800 */
[----:B------:R-:W-:-:S04]  /*e920*/  IMAD.MOV.U32 R10, RZ, RZ, 0x1 ;  /* 0x00000001ff0a7424 */ /* 0x000fc800078e00ff */
[----:B------:R-:W-:-:S10]  /*e930*/  DADD R8, R34, R12 ;  /* 0x0000000022087229 */ /* 0x000fd4000000000c */
[----:B------:R-:W-:Y:S02]  /*e940*/  FSEL R14, R8, R12, P0 ;  /* 0x0000000c080e7208 */ /* 0x000fe40000000000 */
[----:B------:R-:W-:Y:S01]  /*e950*/  FSEL R15, R9, R13, P0 ;  /* 0x0000000d090f7208 */ /* 0x000fe20000000000 */
[----:B0-----:R-:W-:-:S05]  /*e960*/  DFMA R12, -R54, R10, 1 ;  /* 0x3ff00000360c742b */ /* 0x001fca000000010a */
[----:B------:R-:W-:-:S03]  /*e970*/  DADD R8, R32, R14 ;  /* 0x0000000020087229 */ /* 0x000fc6000000000e */
[----:B------:R-:W-:-:S07]  /*e980*/  DFMA R12, R12, R12, R12 ;  /* 0x0000000c0c0c722b */ /* 0x000fce000000000c */
[----:B------:R-:W-:Y:S01]  /*e990*/  FSEL R14, R8, R14, P4 ;  /* 0x0000000e080e7208 */ /* 0x000fe20002000000 */
[----:B------:R-:W-:Y:S01]  /*e9a0*/  DFMA R12, R10, R12, R10 ;  /* 0x0000000c0a0c722b */ /* 0x000fe2000000000a */
[----:B------:R-:W-:-:S06]  /*e9b0*/  FSEL R15, R9, R15, P4 ;  /* 0x0000000f090f7208 */ /* 0x000fcc0002000000 */
[----:B------:R-:W-:Y:S02]  /*e9c0*/  DADD R8, R26, R14 ;  /* 0x000000001a087229 */ /* 0x000fe4000000000e */
[----:B------:R-:W-:-:S08]  /*e9d0*/  DFMA R10, -R54, R12, 1 ;  /* 0x3ff00000360a742b */ /* 0x000fd0000000010c */
[----:B------:R-:W-:Y:S01]  /*e9e0*/  DFMA R10, R12, R10, R12 ;  /* 0x0000000a0c0a722b */ /* 0x000fe2000000000c */
[----:B------:R-:W-:Y:S02]  /*e9f0*/  FSEL R110, R8, R14, P1 ;  /* 0x0000000e086e7208 */ /* 0x000fe40000800000 */
[----:B------:R-:W-:-:S04]  /*ea00*/  FSEL R111, R9, R15, P1 ;  /* 0x0000000f096f7208 */ /* 0x000fc80000800000 */
        /* <DEDUP_REMOVED lines=9> */
[----:B------:R-:W-:Y:S05]  /*eaa0*/  CALL.REL.NOINC `($__internal_1_$__cuda_sm20_div_rn_f64_full) ;  /* 0x0000016c00487944 */ /* 0x000fea0003c00000 */
[----:B------:R-:W-:Y:S02]  /*eab0*/  IMAD.MOV.U32 R8, RZ, RZ, R54 ;  /* 0x000000ffff087224 */ /* 0x000fe400078e0036 */
[----:B------:R-:W-:-:S07]  /*eac0*/  IMAD.MOV.U32 R9, RZ, RZ, R55 ;  /* 0x000000ffff097224 */ /* 0x000fce00078e0037 */
.L_x_119:
[----:B------:R-:W-:Y:S05]  /*ead0*/  BSYNC.RECONVERGENT B2 ;  /* 0x0000000000027941 */ /* 0x000fea0003800200 */
.L_x_118:
[----:B------:R-:W0:Y:S01]  /*eae0*/  MUFU.RCP64H R13, 44 ;  /* 0x40460000000d7908 */ /* 0x000e220000001800 */
[----:B------:R-:W-:Y:S01]  /*eaf0*/  IMAD.MOV.U32 R16, RZ, RZ, 0x0 ;  /* 0x00000000ff107424 */ /* 0x000fe200078e00ff */
[C---:B------:R-:W-:Y:S01]  /*eb00*/  DSETP.GTU.AND P0, PT, R8.reuse, 3, PT ;  /* 0x400800000800742a */ /* 0x040fe20003f0c000 */
[----:B------:R-:W-:Y:S01]  /*eb10*/  IMAD.MOV.U32 R17, RZ, RZ, 0x40460000 ;  /* 0x40460000ff117424 */ /* 0x000fe200078e00ff */
[----:B------:R-:W-:Y:S01]  /*eb20*/  UMOV UR22, 0x55555555 ;  /* 0x5555555500167882 */ /* 0x000fe20000000000 */
[----:B------:R-:W-:Y:S01]  /*eb30*/  IMAD.MOV.U32 R12, RZ, RZ, 0x1 ;  /* 0x00000001ff0c7424 */ /* 0x000fe200078e00ff */
[----:B------:R-:W-:Y:S01]  /*eb40*/  UMOV UR23, 0x3fd55555 ;  /* 0x3fd5555500177882 */ /* 0x000fe20000000000 */
[C---:B------:R-:W-:Y:S01]  /*eb50*/  DSETP.GE.AND P1, PT, R8.reuse, 3, PT ;  /* 0x400800000800742a */ /* 0x040fe20003f26000 */
[----:B------:R-:W-:Y:S01]  /*eb60*/  BSSY.RECONVERGENT B2, `(.L_x_120) ;  /* 0x000001f000027945 */ /* 0x000fe20003800200 */
[C---:B------:R-:W-:Y:S02]  /*eb70*/  DFMA R10, R8.reuse, UR22, RZ ;  /* 0x00000016080a7c2b */ /* 0x040fe400080000ff */
[----:B------:R-:W-:-:S02]  /*eb80*/  DSETP.GE.AND P2, PT, R8, RZ, PT ;  /* 0x000000ff0800722a */ /* 0x000fc40003f46000 */
[----:B------:R-:W-:Y:S02]  /*eb90*/  DMUL R84, R84, R96 ;  /* 0x0000006054547228 */ /* 0x000fe40000000000 */
[----:B0-----:R-:W-:-:S04]  /*eba0*/  DFMA R14, R12, -R16, 1 ;  /* 0x3ff000000c0e742b */ /* 0x001fc80000000810 */
[----:B------:R-:W-:-:S04]  /*ebb0*/  FSEL R10, R10, RZ, P2 ;  /* 0x000000ff0a0a7208 */ /* 0x000fc80001000000 */
[----:B------:R-:W-:Y:S01]  /*ebc0*/  FSEL R10, R10, RZ, !P0 ;  /* 0x000000ff0a0a7208 */ /* 0x000fe20004000000 */
[----:B------:R-:W-:-:S08]  /*ebd0*/  DFMA R14, R14, R14, R14 ;  /* 0x0000000e0e0e722b */ /* 0x000fd0000000000e */
[----:B------:R-:W-:Y:S01]  /*ebe0*/  DFMA R14, R12, R14, R12 ;  /* 0x0000000e0c0e722b */ /* 0x000fe2000000000c */
[----:B------:R-:W-:Y:S01]  /*ebf0*/  FSEL R13, RZ, 1.875, !P1 ;  /* 0x3ff00000ff0d7808 */ /* 0x000fe20004800000 */
[----:B------:R-:W-:-:S03]  /*ec00*/  DSETP.GTU.AND P1, PT, R22, 2, PT ;  /* 0x400000001600742a */ /* 0x000fc60003f2c000 */
[----:B------:R-:W-:Y:S01]  /*ec10*/  @!P0 FSEL R13, R13, R11, !P2 ;  /* 0x0000000b0d0d8208 */ /* 0x000fe20005000000 */
[----:B------:R-:W-:Y:S02]  /*ec20*/  DSETP.GE.AND P0, PT, R22, RZ, PT ;  /* 0x000000ff1600722a */ /* 0x000fe40003f06000 */
[----:B------:R-:W-:Y:S02]  /*ec30*/  DFMA R8, R14, -R16, 1 ;  /* 0x3ff000000e08742b */ /* 0x000fe40000000810 */
[----:B------:R-:W-:-:S06]  /*ec40*/  IMAD.MOV.U32 R11, RZ, RZ, R13 ;  /* 0x000000ffff0b7224 */ /* 0x000fcc00078e000d */
[----:B------:R-:W-:Y:S02]  /*ec50*/  DMUL R84, R84, R10 ;  /* 0x0000000a54547228 */ /* 0x000fe40000000000 */
[----:B------:R-:W-:-:S06]  /*ec60*/  DFMA R8, R14, R8, R14 ;  /* 0x000000080e08722b */ /* 0x000fcc000000000e */
[----:B------:R-:W-:-:S08]  /*ec70*/  DMUL R110, R84, 30 ;  /* 0x403e0000546e7828 */ /* 0x000fd00000000000 */
[----:B------:R-:W-:Y:S02]  /*ec80*/  DMUL R10, R110, R8 ;  /* 0x000000086e0a7228 */ /* 0x000fe40000000000 */
[----:B------:R-:W-:-:S06]  /*ec90*/  FSETP.GEU.AND P3, PT, |R111|, 6.5827683646048100446e-37, PT ;  /* 0x036000006f00780b */ /* 0x000fcc0003f6e200 */
[----:B------:R-:W-:-:S08]  /*eca0*/  DFMA R12, R10, -44, R110 ;  /* 0xc04600000a0c782b */ /* 0x000fd0000000006e */
[----:B------:R-:W-:-:S10]  /*ecb0*/  DFMA R8, R8, R12, R10 ;  /* 0x0000000c0808722b */ /* 0x000fd4000000000a */
[----:B------:R-:W-:-:S05]  /*ecc0*/  FFMA R10, RZ, 3.09375, R9 ;  /* 0x40460000ff0a7823 */ /* 0x000fca0000000009 */
[----:B------:R-:W-:-:S13]  /*ecd0*/  FSETP.GT.AND P2, PT, |R10|, 1.469367938527859385e-39, PT ;  /* 0x001000000a00780b */ /* 0x000fda0003f44200 */
[----:B------:R-:W-:Y:S05]  /*ece0*/  @P2 BRA P3, `(.L_x_121) ;  /* 0x0000000000182947 */ /* 0x000fea0001800000 */
[----:B------:R-:W-:Y:S01]  /*ecf0*/  IMAD.MOV.U32 R108, RZ, RZ, RZ ;  /* 0x000000ffff6c7224 */ /* 0x000fe200078e00ff */
[----:B------:R-:W-:Y:S01]  /*ed00*/  MOV R116, 0xed30 ;  /* 0x0000ed3000747802 */ /* 0x000fe20000000f00 */
[----:B------:R-:W-:-:S07]  /*ed10*/  IMAD.MOV.U32 R55, RZ, RZ, 0x40460000 ;  /* 0x40460000ff377424 */ /* 0x000fce00078e00ff */
[----:B------:R-:W-:Y:S05]  /*ed20*/  CALL.REL.NOINC `($__internal_1_$__cuda_sm20_div_rn_f64_full) ;  /* 0x0000016800a87944 */ /* 0x000fea0003c00000 */
[----:B------:R-:W-:Y:S02]  /*ed30*/  IMAD.MOV.U32 R8, RZ, RZ, R54 ;  /* 0x000000ffff087224 */ /* 0x000fe400078e0036 */
[----:B------:R-:W-:-:S07]  /*ed40*/  IMAD.MOV.U32 R9, RZ, RZ, R55 ;  /* 0x000000ffff097224 */ /* 0x000fce00078e0037 */
.L_x_121:
[----:B------:R-:W-:Y:S05]  /*ed50*/  BSYNC.RECONVERGENT B2 ;  /* 0x0000000000027941 */ /* 0x000fea0003800200 */
.L_x_120:
[----:B------:R-:W0:Y:S01]  /*ed60*/  MUFU.RCP64H R11, 10 ;  /* 0x40240000000b7908 */ /* 0x000e220000001800 */
[----:B------:R-:W-:Y:S01]  /*ed70*/  IMAD.MOV.U32 R14, RZ, RZ, 0x0 ;  /* 0x00000000ff0e7424 */ /* 0x000fe200078e00ff */
[----:B------:R-:W-:Y:S01]  /*ed80*/  DADD R110, R76, -25 ;  /* 0xc03900004c6e7429 */ /* 0x000fe20000000000 */
[----:B------:R-:W-:Y:S01]  /*ed90*/  IMAD.MOV.U32 R15, RZ, RZ, 0x40240000 ;  /* 0x40240000ff0f7424 */ /* 0x000fe200078e00ff */
[----:B------:R-:W-:Y:S01]  /*eda0*/  UMOV UR22, 0x47ae147b ;  /* 0x47ae147b00167882 */ /* 0x000fe20000000000 */
[----:B------:R-:W-:Y:S01]  /*edb0*/  IMAD.MOV.U32 R10, RZ, RZ, 0x1 ;  /* 0x00000001ff0a7424 */ /* 0x000fe200078e00ff */
[----:B------:R-:W-:Y:S01]  /*edc0*/  UMOV UR23, 0x3f947ae1 ;  /* 0x3f947ae100177882 */ /* 0x000fe20000000000 */
[C---:B------:R-:W-:Y:S01]  /*edd0*/  DSETP.GE.AND P3, PT, R22.reuse, 2, PT ;  /* 0x400000001600742a */ /* 0x040fe20003f66000 */
[----:B------:R-:W-:Y:S01]  /*ede0*/  BSSY.RECONVERGENT B2, `(.L_x_122) ;  /* 0x0000025000027945 */ /* 0x000fe20003800200 */
[----:B------:R-:W-:Y:S02]  /*edf0*/  DSETP.GTU.AND P2, PT, R22, RZ, PT ;  /* 0x000000ff1600722a */ /* 0x000fe40003f4c000 */
[----:B0-----:R-:W-:-:S08]  /*ee00*/  DFMA R12, R10, -R14, 1 ;  /* 0x3ff000000a0c742b */ /* 0x001fd0000000080e */
[----:B------:R-:W-:-:S08]  /*ee10*/  DFMA R12, R12, R12, R12 ;  /* 0x0000000c0c0c722b */ /* 0x000fd0000000000c */
[----:B------:R-:W-:-:S08]  /*ee20*/  DFMA R12, R10, R12, R10 ;  /* 0x0000000c0a0c722b */ /* 0x000fd0000000000a */
[----:B------:R-:W-:-:S08]  /*ee30*/  DFMA R10, R12, -R14, 1 ;  /* 0x3ff000000c0a742b */ /* 0x000fd0000000080e */
[----:B------:R-:W-:Y:S02]  /*ee40*/  DFMA R14, R12, R10, R12 ;  /* 0x0000000a0c0e722b */ /* 0x000fe4000000000c */
[----:B------:R-:W-:Y:S01]  /*ee50*/  DMUL R10, R70, UR22 ;  /* 0x00000016460a7c28 */ /* 0x000fe20008000000 */
[----:B------:R-:W-:-:S05]  /*ee60*/  UMOV UR23, 0x3f847ae1 ;  /* 0x3f847ae100177882 */ /* 0x000fca0000000000 */
[----:B------:R-:W-:Y:S02]  /*ee70*/  DMUL R16, R110, R14 ;  /* 0x0000000e6e107228 */ /* 0x000fe40000000000 */
[----:B------:R-:W-:Y:S01]  /*ee80*/  DFMA R12, R62, UR22, R10 ;  /* 0x000000163e0c7c2b */ /* 0x000fe2000800000a */
[----:B------:R-:W-:Y:S01]  /*ee90*/  UMOV UR22, 0xeb851eb8 ;  /* 0xeb851eb800167882 */ /* 0x000fe20000000000 */
[----:B------:R-:W-:-:S04]  /*eea0*/  UMOV UR23, 0x3f8eb851 ;  /* 0x3f8eb85100177882 */ /* 0x000fc80000000000 */
[----:B------:R-:W-:Y:S02]  /*eeb0*/  DFMA R18, R16, -10, R110 ;  /* 0xc02400001012782b */ /* 0x000fe4000000006e */
[----:B------:R-:W-:Y:S01]  /*eec0*/  DFMA R12, R64, UR22, R12 ;  /* 0x00000016400c7c2b */ /* 0x000fe2000800000c */
[----:B------:R-:W-:Y:S01]  /*eed0*/  UMOV UR22, 0xbc6a7efa ;  /* 0xbc6a7efa00167882 */ /* 0x000fe20000000000 */
[----:B------:R-:W-:-:S04]  /*eee0*/  UMOV UR23, 0x3f689374 ;  /* 0x3f68937400177882 */ /* 0x000fc80000000000 */
[----:B------:R-:W-:Y:S02]  /*eef0*/  DFMA R10, R14, R18, R16 ;  /* 0x000000120e0a722b */ /* 0x000fe40000000010 */
[----:B------:R-:W-:Y:S01]  /*ef00*/  DADD R14, R80, 1 ;  /* 0x3ff00000500e7429 */ /* 0x000fe20000000000 */
[----:B------:R-:W-:Y:S01]  /*ef10*/  FSEL R17, RZ, 1.875, !P3 ;  /* 0x3ff00000ff117808 */ /* 0x000fe20005800000 */
[----:B------:R-:W-:-:S03]  /*ef20*/  DFMA R12, R66, UR22, R12 ;  /* 0x00000016420c7c2b */ /* 0x000fc6000800000c */
[----:B------:R-:W-:-:S03]  /*ef30*/  FSEL R17, R17, 1.875, P2 ;  /* 0x3ff0000011117808 */ /* 0x000fc60001000000 */
[----:B------:R-:W-:Y:S02]  /*ef40*/  FFMA R16, RZ, 2.5625, R11 ;  /* 0x40240000ff107823 */ /* 0x000fe4000000000b */
[----:B------:R-:W-:Y:S02]  /*ef50*/  FSEL R14, R14, RZ, P0 ;  /* 0x000000ff0e0e7208 */ /* 0x000fe40000000000 */
[----:B------:R-:W-:Y:S02]  /*ef60*/  @!P1 FSEL R17, R17, R15, !P0 ;  /* 0x0000000f11119208 */ /* 0x000fe40004000000 */
[----:B------:R-:W-:Y:S02]  /*ef70*/  FSEL R14, R14, RZ, !P1 ;  /* 0x000000ff0e0e7208 */ /* 0x000fe40004800000 */
[----:B------:R-:W-:Y:S01]  /*ef80*/  FSETP.GT.AND P0, PT, |R16|, 1.469367938527859385e-39, PT ;  /* 0x001000001000780b */ /* 0x000fe20003f04200 */
[----:B------:R-:W-:Y:S01]  /*ef90*/  IMAD.MOV.U32 R15, RZ, RZ, R17 ;  /* 0x000000ffff0f7224 */ /* 0x000fe200078e0011 */
[----:B------:R-:W-:-:S05]  /*efa0*/  FSETP.GEU.AND P1, PT, |R111|, 6.5827683646048100446e-37, PT ;  /* 0x036000006f00780b */ /* 0x000fca0003f2e200 */
[----:B------:R-:W-:-:S08]  /*efb0*/  DMUL R12, R12, R14 ;  /* 0x0000000e0c0c7228 */ /* 0x000fd00000000000 */
[----:B------:R-:W-:Y:S05]  /*efc0*/  @P0 BRA P1, `(.L_x_123) ;  /* 0x0000000000180947 */ /* 0x000fea0000800000 */
[----:B------:R-:W-:Y:S01]  /*efd0*/  IMAD.MOV.U32 R108, RZ, RZ, RZ ;  /* 0x000000ffff6c7224 */ /* 0x000fe200078e00ff */
[----:B------:R-:W-:Y:S01]  /*efe0*/  MOV R116, 0xf010 ;  /* 0x0000f01000747802 */ /* 0x000fe20000000f00 */
[----:B------:R-:W-:-:S07]  /*eff0*/  IMAD.MOV.U32 R55, RZ, RZ, 0x40240000 ;  /* 0x40240000ff377424 */ /* 0x000fce00078e00ff */
[----:B------:R-:W-:Y:S05]  /*f000*/  CALL.REL.NOINC `($__internal_1_$__cuda_sm20_div_rn_f64_full) ;  /* 0x0000016400f07944 */ /* 0x000fea0003c00000 */
[----:B------:R-:W-:Y:S02]  /*f010*/  IMAD.MOV.U32 R10, RZ, RZ, R54 ;  /* 0x000000ffff0a7224 */ /* 0x000fe400078e0036 */
[----:B------:R-:W-:-:S07]  /*f020*/  IMAD.MOV.U32 R11, RZ, RZ, R55 ;  /* 0x000000ffff0b7224 */ /* 0x000fce00078e0037 */
.L_x_123:
[----:B------:R-:W-:Y:S05]  /*f030*/  BSYNC.RECONVERGENT B2 ;  /* 0x0000000000027941 */ /* 0x000fea0003800200 */
.L_x_122:
[----:B------:R-:W-:Y:S01]  /*f040*/  BSSY.RECONVERGENT B1, `(.L_x_124) ;  /* 0x0000005000017945 */ /* 0x000fe20003800200 */
[----:B------:R-:W-:Y:S01]  /*f050*/  IMAD.MOV.U32 R54, RZ, RZ, R10 ;  /* 0x000000ffff367224 */ /* 0x000fe200078e000a */
[----:B------:R-:W-:Y:S01]  /*f060*/  MOV R44, 0xf090 ;  /* 0x0000f090002c7802 */ /* 0x000fe20000000f00 */
[----:B------:R-:W-:-:S07]  /*f070*/  IMAD.MOV.U32 R45, RZ, RZ, R11 ;  /* 0x000000ffff2d7224 */ /* 0x000fce00078e000b */
[----:B------:R-:W-:Y:S05]  /*f080*/  CALL.REL.NOINC `($_Z3psoPdS_S_S_S_lS_$__internal_accurate_pow) ;  /* 0x0000016c00e87944 */ /* 0x000fea0003c00000 */
[----:B------:R-:W-:Y:S05]  /*f090*/  BSYNC.RECONVERGENT B1 ;  /* 0x0000000000017941 */ /* 0x000fea0003800200 */
.L_x_124:
[----:B------:R-:W0:Y:S01]  /*f0a0*/  MUFU.RCP64H R17, 0.7539997100830078125 ;  /* 0x3fe820c400117908 */ /* 0x000e220000001800 */
[----:B------:R-:W-:Y:S01]  /*f0b0*/  IMAD.MOV.U32 R44, RZ, RZ, -0x645a1cac ;  /* 0x9ba5e354ff2c7424 */ /* 0x000fe200078e00ff */
[C---:B------:R-:W-:Y:S01]  /*f0c0*/  DADD R14, R10.reuse, 2 ;  /* 0x400000000a0e7429 */ /* 0x040fe20000000000 */
[----:B------:R-:W-:Y:S01]  /*f0d0*/  IMAD.MOV.U32 R45, RZ, RZ, 0x3fe820c4 ;  /* 0x3fe820c4ff2d7424 */ /* 0x000fe200078e00ff */
[----:B------:R-:W-:Y:S01]  /*f0e0*/  BSSY.RECONVERGENT B1, `(.L_x_125) ;  /* 0x0000013000017945 */ /* 0x000fe20003800200 */
[----:B------:R-:W-:Y:S01]  /*f0f0*/  IMAD.MOV.U32 R16, RZ, RZ, 0x1 ;  /* 0x00000001ff107424 */ /* 0x000fe200078e00ff */
[----:B------:R-:W-:-:S06]  /*f100*/  DSETP.NEU.AND P2, PT, R10, RZ, PT ;  /* 0x000000ff0a00722a */ /* 0x000fcc0003f4d000 */
[----:B------:R-:W-:Y:S01]  /*f110*/  LOP3.LUT R14, R15, 0x7ff00000, RZ, 0xc0, !PT ;  /* 0x7ff000000f0e7812 */ /* 0x000fe200078ec0ff */
[----:B------:R-:W-:-:S03]  /*f120*/  IMAD.MOV.U32 R15, RZ, RZ, R110 ;  /* 0x000000ffff0f7224 */ /* 0x000fc600078e006e */
[----:B------:R-:W-:Y:S01]  /*f130*/  ISETP.NE.AND P0, PT, R14, 0x7ff00000, PT ;  /* 0x7ff000000e00780c */ /* 0x000fe20003f05270 */
[----:B0-----:R-:W-:Y:S01]  /*f140*/  DFMA R18, R16, -R44, 1 ;  /* 0x3ff000001012742b */ /* 0x001fe2000000082c */
[----:B------:R-:W-:-:S07]  /*f150*/  IMAD.MOV.U32 R14, RZ, RZ, R99 ;  /* 0x000000ffff0e7224 */ /* 0x000fce00078e0063 */
[----:B------:R-:W-:-:S08]  /*f160*/  DFMA R18, R18, R18, R18 ;  /* 0x000000121212722b */ /* 0x000fd00000000012 */
[----:B------:R-:W-:-:S08]  /*f170*/  DFMA R18, R16, R18, R16 ;  /* 0x000000121012722b */ /* 0x000fd00000000010 */
[----:B------:R-:W-:Y:S01]  /*f180*/  DFMA R16, R18, -R44, 1 ;  /* 0x3ff000001210742b */ /* 0x000fe2000000082c */
[----:B------:R-:W-:Y:S10]  /*f190*/  @P0 BRA `(.L_x_126) ;  /* 0x00000000001c0947 */ /* 0x000ff40003800000 */
[----:B------:R-:W-:-:S14]  /*f1a0*/  DSETP.NAN.AND P0, PT, R10, R10, PT ;  /* 0x0000000a0a00722a */ /* 0x000fdc0003f08000 */
[----:B------:R-:W-:Y:S01]  /*f1b0*/  @P0 DADD R14, R10, 2 ;  /* 0x400000000a0e0429 */ /* 0x000fe20000000000 */
[----:B------:R-:W-:Y:S10]  /*f1c0*/  @P0 BRA `(.L_x_126) ;  /* 0x0000000000100947 */ /* 0x000ff40003800000 */
[----:B------:R-:W-:-:S14]  /*f1d0*/  DSETP.NEU.AND P0, PT, |R10|, +INF , PT ;  /* 0x7ff000000a00742a */ /* 0x000fdc0003f0d200 */
[----:B------:R-:W-:Y:S01]  /*f1e0*/  @!P0 ISETP.GE.AND P1, PT, R11, RZ, PT ;  /* 0x000000ff0b00820c */ /* 0x000fe20003f26270 */
[----:B------:R-:W-:-:S03]  /*f1f0*/  @!P0 IMAD.MOV.U32 R14, RZ, RZ, RZ ;  /* 0x000000ffff0e8224 */ /* 0x000fc600078e00ff */
[----:B------:R-:W-:-:S09]  /*f200*/  @!P0 SEL R15, RZ, 0x7ff00000, !P1 ;  /* 0x7ff00000ff0f8807 */ /* 0x000fd20004800000 */
.L_x_126:
[----:B------:R-:W-:Y:S05]  /*f210*/  BSYNC.RECONVERGENT B1 ;  /* 0x0000000000017941 */ /* 0x000fea0003800200 */
.L_x_125:
[----:B------:R-:W-:Y:S01]  /*f220*/  UMOV UR22, 0xb851eb85 ;  /* 0xb851eb8500167882 */ /* 0x000fe20000000000 */
[----:B------:R-:W-:Y:S01]  /*f230*/  UMOV UR23, 0x3fdb851e ;  /* 0x3fdb851e00177882 */ /* 0x000fe20000000000 */
[----:B------:R-:W-:Y:S01]  /*f240*/  FSEL R54, R14, RZ, P2 ;  /* 0x000000ff0e367208 */ /* 0x000fe20001000000 */
[----:B------:R-:W-:Y:S01]  /*f250*/  IMAD.MOV.U32 R82, RZ, RZ, -0x33333333 ;  /* 0xcccccccdff527424 */ /* 0x000fe200078e00ff */
[----:B------:R-:W-:Y:S01]  /*f260*/  FSEL R55, R15, 1.875, P2 ;  /* 0x3ff000000f377808 */ /* 0x000fe20001000000 */
[----:B------:R-:W-:Y:S01]  /*f270*/  DADD R14, R22, -UR22 ;  /* 0x80000016160e7e29 */ /* 0x000fe20008000000 */
[----:B------:R-:W-:Y:S01]  /*f280*/  IMAD.MOV.U32 R83, RZ, RZ, 0x3fdccccc ;  /* 0x3fdcccccff537424 */ /* 0x000fe200078e00ff */
[----:B------:R-:W-:Y:S01]  /*f290*/  UMOV UR22, 0xd1745d14 ;  /* 0xd1745d1400167882 */ /* 0x000fe20000000000 */
[----:B------:R-:W-:Y:S01]  /*f2a0*/  UMOV UR23, 0x3fcd1745 ;  /* 0x3fcd174500177882 */ /* 0x000fe20000000000 */
[----:B------:R-:W-:Y:S01]  /*f2b0*/  DFMA R10, R18, R16, R18 ;  /* 0x00000010120a722b */ /* 0x000fe20000000012 */
[----:B------:R-:W-:Y:S01]  /*f2c0*/  UMOV UR24, 0xcccccccd ;  /* 0xcccccccd00187882 */ /* 0x000fe20000000000 */
[----:B------:R-:W-:Y:S01]  /*f2d0*/  UMOV UR25, 0x3fe4cccc ;  /* 0x3fe4cccc00197882 */ /* 0x000fe20000000000 */
[----:B------:R-:W-:Y:S01]  /*f2e0*/  DMUL R12, R12, R54 ;  /* 0x000000360c0c7228 */ /* 0x000fe20000000000 */
[----:B------:R-:W-:Y:S01]  /*f2f0*/  IMAD.MOV.U32 R92, RZ, RZ, -0x66666666 ;  /* 0x9999999aff5c7424 */ /* 0x000fe200078e00ff */
[----:B------:R-:W-:Y:S01]  /*f300*/  DFMA R16, R14, -UR22, R82 ;  /* 0x800000160e107c2b */ /* 0x000fe20008000052 */
[----:B------:R-:W-:Y:S01]  /*f310*/  UMOV UR22, 0x33333333 ;  /* 0x3333333300167882 */ /* 0x000fe20000000000 */
[----:B------:R-:W-:Y:S01]  /*f320*/  UMOV UR23, 0x3feb3333 ;  /* 0x3feb333300177882 */ /* 0x000fe20000000000 */
[----:B------:R-:W-:Y:S01]  /*f330*/  IMAD.MOV.U32 R82, RZ, RZ, 0x147ae148 ;  /* 0x147ae148ff527424 */ /* 0x000fe200078e00ff */
[C---:B------:R-:W-:Y:S01]  /*f340*/  DADD R14, R22.reuse, -UR22 ;  /* 0x80000016160e7e29 */ /* 0x040fe20008000000 */
[----:B------:R-:W-:Y:S01]  /*f350*/  IMAD.MOV.U32 R83, RZ, RZ, 0x3fd147ae ;  /* 0x3fd147aeff537424 */ /* 0x000fe200078e00ff */
[----:B------:R-:W-:Y:S01]  /*f360*/  UMOV UR22, 0x3d70a3d7 ;  /* 0x3d70a3d700167882 */ /* 0x000fe20000000000 */
[----:B------:R-:W-:Y:S01]  /*f370*/  UMOV UR23, 0x3fd3d70a ;  /* 0x3fd3d70a00177882 */ /* 0x000fe20000000000 */
[C---:B------:R-:W-:Y:S01]  /*f380*/  DADD R54, R22.reuse, -UR24 ;  /* 0x8000001816367e29 */ /* 0x040fe20008000000 */
[----:B------:R-:W-:Y:S01]  /*f390*/  IMAD.MOV.U32 R93, RZ, RZ, 0x3fd99999 ;  /* 0x3fd99999ff5d7424 */ /* 0x000fe200078e00ff */
[----:B------:R-:W-:Y:S01]  /*f3a0*/  DADD R18, R22, -UR22 ;  /* 0x8000001616127e29 */ /* 0x000fe20008000000 */
[----:B------:R-:W-:Y:S01]  /*f3b0*/  UMOV UR22, 0xdb6db6db ;  /* 0xdb6db6db00167882 */ /* 0x000fe20000000000 */
[----:B------:R-:W-:Y:S01]  /*f3c0*/  UMOV UR23, 0x3ff36db6 ;  /* 0x3ff36db600177882 */ /* 0x000fe20000000000 */
[----:B------:R-:W-:Y:S01]  /*f3d0*/  IMAD.MOV.U32 R84, RZ, RZ, 0x33333333 ;  /* 0x33333333ff547424 */ /* 0x000fe200078e00ff */
[----:B------:R-:W-:Y:S01]  /*f3e0*/  DFMA R82, R14, -UR22, R82 ;  /* 0x800000160e527c2b */ /* 0x000fe20008000052 */
[----:B------:R-:W-:Y:S01]  /*f3f0*/  IMAD.MOV.U32 R85, RZ, RZ, 0x3fe33333 ;  /* 0x3fe33333ff557424 */ /* 0x000fe200078e00ff */
[----:B------:R-:W-:Y:S01]  /*f400*/  UMOV UR22, 0x9999999f ;  /* 0x9999999f00167882 */ /* 0x000fe20000000000 */
[----:B------:R-:W-:Y:S01]  /*f410*/  UMOV UR23, 0x3fc99999 ;  /* 0x3fc9999900177882 */ /* 0x000fe20000000000 */
[----:B------:R-:W-:Y:S01]  /*f420*/  UMOV UR24, 0x1745d178 ;  /* 0x1745d17800187882 */ /* 0x000fe20000000000 */
[--C-:B------:R-:W-:Y:S01]  /*f430*/  DFMA R54, R54, -UR22, R92.reuse ;  /* 0x8000001636367c2b */ /* 0x100fe2000800005c */
[----:B------:R-:W-:Y:S01]  /*f440*/  UMOV UR22, 0x1745d16f ;  /* 0x1745d16f00167882 */ /* 0x000fe20000000000 */
[----:B------:R-:W-:Y:S01]  /*f450*/  UMOV UR23, 0x3fc1745d ;  /* 0x3fc1745d00177882 */ /* 0x000fe20000000000 */
[----:B------:R-:W-:Y:S01]  /*f460*/  UMOV UR25, 0x3fc1745d ;  /* 0x3fc1745d00197882 */ /* 0x000fe20000000000 */
[C---:B------:R-:W-:Y:S01]  /*f470*/  DFMA R92, R18.reuse, UR22, R92 ;  /* 0x00000016125c7c2b */ /* 0x040fe2000800005c */
[----:B------:R-:W-:Y:S01]  /*f480*/  IMAD.MOV.U32 R14, RZ, RZ, 0x11dc476f ;  /* 0x11dc476fff0e7424 */ /* 0x000fe200078e00ff */
[----:B------:R-:W-:Y:S01]  /*f490*/  DFMA R84, R18, -UR24, R84 ;  /* 0x8000001812547c2b */ /* 0x000fe20008000054 */
[----:B------:R-:W-:Y:S01]  /*f4a0*/  IMAD.MOV.U32 R15, RZ, RZ, 0x3fbdc477 ;  /* 0x3fbdc477ff0f7424 */ /* 0x000fe200078e00ff */
[----:B------:R-:W-:Y:S01]  /*f4b0*/  UMOV UR22, 0xb851eb85 ;  /* 0xb851eb8500167882 */ /* 0x000fe20000000000 */
[----:B------:R-:W-:Y:S01]  /*f4c0*/  UMOV UR23, 0x3fdb851e ;  /* 0x3fdb851e00177882 */ /* 0x000fe20000000000 */
[----:B------:R-:W-:Y:S01]  /*f4d0*/  UMOV UR24, 0x8f5c28f6 ;  /* 0x8f5c28f600187882 */ /* 0x000fe20000000000 */
[----:B------:R-:W-:Y:S01]  /*f4e0*/  UMOV UR25, 0x3fe0f5c2 ;  /* 0x3fe0f5c200197882 */ /* 0x000fe20000000000 */
[C---:B------:R-:W-:Y:S01]  /*f4f0*/  DSETP.GTU.AND P3, PT, R22.reuse, UR22, PT ;  /* 0x0000001616007e2a */ /* 0x040fe2000bf6c000 */
[----:B------:R-:W-:Y:S01]  /*f500*/  IMAD.MOV.U32 R88, RZ, RZ, -0x5c28f5c3 ;  /* 0xa3d70a3dff587424 */ /* 0x000fe200078e00ff */
[C---:B------:R-:W-:Y:S01]  /*f510*/  DADD R18, R22.reuse, -UR24 ;  /* 0x8000001816127e29 */ /* 0x040fe20008000000 */
[----:B------:R-:W-:Y:S01]  /*f520*/  IMAD.MOV.U32 R89, RZ, RZ, 0x3fe23d70 ;  /* 0x3fe23d70ff597424 */ /* 0x000fe200078e00ff */
[C---:B------:R-:W-:Y:S01]  /*f530*/  DSETP.GTU.AND P1, PT, R22.reuse, RZ, PT ;  /* 0x000000ff1600722a */ /* 0x040fe20003f2c000 */
[----:B------:R-:W-:Y:S01]  /*f540*/  IMAD.MOV.U32 R94, RZ, RZ, -0x77777777 ;  /* 0x88888889ff5e7424 */ /* 0x000fe200078e00ff */
[C---:B------:R-:W-:Y:S01]  /*f550*/  DFMA R14, R22.reuse, -R14, 0.5 ;  /* 0x3fe00000160e742b */ /* 0x040fe2000000080e */
[----:B------:R-:W-:Y:S01]  /*f560*/  IMAD.MOV.U32 R95, RZ, RZ, 0x3fe88888 ;  /* 0x3fe88888ff5f7424 */ /* 0x000fe200078e00ff */
[----:B------:R-:W-:Y:S01]  /*f570*/  UMOV UR24, 0x84bda12e ;  /* 0x84bda12e00187882 */ /* 0x000fe20000000000 */
[----:B------:R-:W-:Y:S01]  /*f580*/  UMOV UR25, 0x3fea12f6 ;  /* 0x3fea12f600197882 */ /* 0x000fe20000000000 */
[----:B------:R-:W-:Y:S01]  /*f590*/  DSETP.GE.AND P0, PT, R22, RZ, PT ;  /* 0x000000ff1600722a */ /* 0x000fe20003f06000 */
[----:B------:R-:W-:Y:S01]  /*f5a0*/  UMOV UR28, 0xcccccccd ;  /* 0xcccccccd001c7882 */ /* 0x000fe20000000000 */
[C---:B------:R-:W-:Y:S01]  /*f5b0*/  DFMA R88, R18.reuse, -UR24, R88 ;  /* 0x8000001812587c2b */ /* 0x040fe20008000058 */
[----:B------:R-:W-:Y:S01]  /*f5c0*/  UMOV UR29, 0x3fe4cccc ;  /* 0x3fe4cccc001d7882 */ /* 0x000fe20000000000 */
[----:B------:R-:W-:Y:S01]  /*f5d0*/  DFMA R94, R18, R94, UR22 ;  /* 0x00000016125e7e2b */ /* 0x000fe2000800005e */
[----:B------:R-:W-:Y:S01]  /*f5e0*/  IMAD.MOV.U32 R96, RZ, RZ, 0x66666666 ;  /* 0x66666666ff607424 */ /* 0x000fe200078e00ff */
[----:B------:R-:W-:Y:S01]  /*f5f0*/  FSEL R19, RZ, 1.75, P1 ;  /* 0x3fe00000ff137808 */ /* 0x000fe20000800000 */
[C---:B------:R-:W-:Y:S01]  /*f600*/  DSETP.GTU.AND P2, PT, R22.reuse, UR28, PT ;  /* 0x0000001c16007e2a */ /* 0x040fe2000bf4c000 */
[----:B------:R-:W-:Y:S01]  /*f610*/  FSEL R18, R14, RZ, P0 ;  /* 0x000000ff0e127208 */ /* 0x000fe20000000000 */
[----:B------:R-:W-:Y:S01]  /*f620*/  IMAD.MOV.U32 R14, RZ, RZ, 0x4a5294aa ;  /* 0x4a5294aaff0e7424 */ /* 0x000fe200078e00ff */
[----:B------:R-:W-:Y:S01]  /*f630*/  @!P3 FSEL R19, R19, R15, !P0 ;  /* 0x0000000f1313b208 */ /* 0x000fe20004000000 */
[----:B------:R-:W-:Y:S01]  /*f640*/  IMAD.MOV.U32 R15, RZ, RZ, 0x3fc4a529 ;  /* 0x3fc4a529ff0f7424 */ /* 0x000fe200078e00ff */
[----:B------:R-:W-:Y:S01]  /*f650*/  FSEL R18, R18, RZ, !P3 ;  /* 0x000000ff12127208 */ /* 0x000fe20005800000 */
[----:B------:R-:W-:Y:S01]  /*f660*/  IMAD.MOV.U32 R97, RZ, RZ, 0x3fd66666 ;  /* 0x3fd66666ff617424 */ /* 0x000fe200078e00ff */
[C---:B------:R-:W-:Y:S01]  /*f670*/  DSETP.GE.AND P3, PT, R22.reuse, UR22, PT ;  /* 0x0000001616007e2a */ /* 0x040fe2000bf66000 */
[----:B------:R-:W-:Y:S01]  /*f680*/  UMOV UR24, 0x3d70a3d7 ;  /* 0x3d70a3d700187882 */ /* 0x000fe20000000000 */
[----:B------:R-:W-:Y:S01]  /*f690*/  UMOV UR25, 0x3fd3d70a ;  /* 0x3fd3d70a00197882 */ /* 0x000fe20000000000 */
[C---:B------:R-:W-:Y:S01]  /*f6a0*/  DFMA R14, R22.reuse, -R14, UR28 ;  /* 0x0000001c160e7e2b */ /* 0x040fe2000800080e */
[----:B------:R-:W-:Y:S01]  /*f6b0*/  FSEL R87, RZ, -107374184, P1 ;  /* 0xcccccccdff577808 */ /* 0x000fe20000800000 */
[----:B------:R-:W-:Y:S01]  /*f6c0*/  UMOV UR26, 0x4a5294aa ;  /* 0x4a5294aa001a7882 */ /* 0x000fe20000000000 */
[----:B------:R-:W-:Y:S01]  /*f6d0*/  FSEL R105, RZ, 1.7874999046325683594, P1 ;  /* 0x3fe4ccccff697808 */ /* 0x000fe20000800000 */
[----:B------:R-:W-:Y:S01]  /*f6e0*/  UMOV UR27, 0x3fc4a529 ;  /* 0x3fc4a529001b7882 */ /* 0x000fe20000000000 */
[----:B------:R-:W-:Y:S01]  /*f6f0*/  FSEL R101, RZ, 2.72008302207532160516e+23, P1 ;  /* 0x66666666ff657808 */ /* 0x000fe20000800000 */
[C---:B------:R-:W-:Y:S01]  /*f700*/  DFMA R90, R22.reuse, UR26, R96 ;  /* 0x0000001a165a7c2b */ /* 0x040fe20008000060 */
[----:B------:R-:W-:Y:S01]  /*f710*/  FSEL R103, RZ, 1.6749999523162841797, P1 ;  /* 0x3fd66666ff677808 */ /* 0x000fe20000800000 */
[C---:B------:R-:W-:Y:S01]  /*f720*/  DSETP.GE.AND P1, PT, R22.reuse, UR24, PT ;  /* 0x0000001816007e2a */ /* 0x040fe2000bf26000 */
[----:B------:R-:W-:Y:S01]  /*f730*/  @!P2 FSEL R18, R18, R16, !P3 ;  /* 0x000000101212a208 */ /* 0x000fe20005800000 */
[C---:B------:R-:W-:Y:S01]  /*f740*/  DSETP.GTU.OR P5, PT, R22.reuse, UR24, !P0 ;  /* 0x0000001816007e2a */ /* 0x040fe2000c7ac400 */
[----:B------:R-:W-:Y:S01]  /*f750*/  @!P2 FSEL R19, R19, R17, !P3 ;  /* 0x000000111313a208 */ /* 0x000fe20005800000 */
[----:B------:R-:W-:Y:S01]  /*f760*/  DADD R80, RZ, R80 ;  /* 0x00000000ff507229 */ /* 0x000fe20000000050 */
[----:B------:R-:W-:Y:S01]  /*f770*/  UMOV UR24, 0x8f5c28f6 ;  /* 0x8f5c28f600187882 */ /* 0x000fe20000000000 */
[C---:B------:R-:W-:Y:S01]  /*f780*/  DSETP.GTU.AND P4, PT, R22.reuse, 0.5, PT ;  /* 0x3fe000001600742a */ /* 0x040fe20003f8c000 */
[----:B------:R-:W-:Y:S01]  /*f790*/  UMOV UR25, 0x3fe0f5c2 ;  /* 0x3fe0f5c200197882 */ /* 0x000fe20000000000 */
[C---:B------:R-:W-:Y:S01]  /*f7a0*/  DADD R16, R22.reuse, -0.5 ;  /* 0xbfe0000016107429 */ /* 0x040fe20000000000 */
[----:B------:R-:W-:Y:S01]  /*f7b0*/  UMOV UR30, 0x9999999a ;  /* 0x9999999a001e7882 */ /* 0x000fe20000000000 */
[C---:B------:R-:W-:Y:S01]  /*f7c0*/  DSETP.GTU.OR P1, PT, R22.reuse, UR24, !P1 ;  /* 0x0000001816007e2a */ /* 0x040fe2000cf2c400 */
[----:B------:R-:W-:Y:S01]  /*f7d0*/  UMOV UR31, 0x3fe99999 ;  /* 0x3fe99999001f7882 */ /* 0x000fe20000000000 */
[C---:B------:R-:W-:Y:S01]  /*f7e0*/  DSETP.GE.AND P6, PT, R22.reuse, 2, PT ;  /* 0x400000001600742a */ /* 0x040fe20003fc6000 */
[----:B------:R-:W-:Y:S01]  /*f7f0*/  UMOV UR22, 0x9999999a ;  /* 0x9999999a00167882 */ /* 0x000fe20000000000 */
[----:B------:R-:W-:Y:S01]  /*f800*/  UMOV UR23, 0x3fe99999 ;  /* 0x3fe9999900177882 */ /* 0x000fe20000000000 */
[----:B------:R-:W-:Y:S01]  /*f810*/  FSEL R87, R87, R14, P5 ;  /* 0x0000000e57577208 */ /* 0x000fe20002800000 */
[C---:B------:R-:W-:Y:S01]  /*f820*/  DSETP.GTU.AND P3, PT, R22.reuse, UR30, PT ;  /* 0x0000001e16007e2a */ /* 0x040fe2000bf6c000 */
[----:B------:R-:W-:Y:S01]  /*f830*/  FSEL R105, R105, R15, P5 ;  /* 0x0000000f69697208 */ /* 0x000fe20002800000 */
[----:B------:R-:W-:Y:S01]  /*f840*/  DADD R14, R22, -UR22 ;  /* 0x80000016160e7e29 */ /* 0x000fe20008000000 */
[----:B------:R-:W-:Y:S01]  /*f850*/  UMOV UR22, 0x62fc962f ;  /* 0x62fc962f00167882 */ /* 0x000fe20000000000 */
[----:B------:R-:W-:Y:S01]  /*f860*/  UMOV UR23, 0x3fa62fc9 ;  /* 0x3fa62fc900177882 */ /* 0x000fe20000000000 */
[----:B------:R-:W-:Y:S01]  /*f870*/  FSEL R103, R103, R91, P5 ;  /* 0x0000005b67677208 */ /* 0x000fe20002800000 */
[----:B------:R-:W-:Y:S01]  /*f880*/  DFMA R16, R16, UR22, RZ ;  /* 0x0000001610107c2b */ /* 0x000fe200080000ff */
[----:B------:R-:W-:Y:S01]  /*f890*/  FSEL R91, R87, R84, P1 ;  /* 0x00000054575b7208 */ /* 0x000fe20000800000 */
[----:B------:R-:W-:Y:S01]  /*f8a0*/  IMAD.MOV.U32 R84, RZ, RZ, 0x76c8b439 ;  /* 0x76c8b439ff547424 */ /* 0x000fe200078e00ff */
[----:B------:R-:W-:Y:S01]  /*f8b0*/  FSEL R105, R105, R85, P1 ;  /* 0x0000005569697208 */ /* 0x000fe20000800000 */
[----:B------:R-:W-:Y:S01]  /*f8c0*/  IMAD.MOV.U32 R85, RZ, RZ, 0x3f8a9fbe ;  /* 0x3f8a9fbeff557424 */ /* 0x000fe200078e00ff */
[----:B------:R-:W-:Y:S01]  /*f8d0*/  FSEL R87, R80, RZ, P0 ;  /* 0x000000ff50577208 */ /* 0x000fe20000000000 */
[C---:B------:R-:W-:Y:S01]  /*f8e0*/  DSETP.GE.AND P2, PT, R22.reuse, 0.5, PT ;  /* 0x3fe000001600742a */ /* 0x040fe20003f46000 */
[----:B------:R-:W-:Y:S01]  /*f8f0*/  FSEL R99, RZ, 1.875, !P6 ;  /* 0x3ff00000ff637808 */ /* 0x000fe20007000000 */
[----:B------:R-:W-:Y:S01]  /*f900*/  UMOV UR22, 0x750750b ;  /* 0x0750750b00167882 */ /* 0x000fe20000000000 */
[----:B------:R-:W-:Y:S01]  /*f910*/  FSEL R101, R101, R90, P5 ;  /* 0x0000005a65657208 */ /* 0x000fe20002800000 */
[----:B------:R-:W-:Y:S01]  /*f920*/  UMOV UR23, 0x40015075 ;  /* 0x4001507500177882 */ /* 0x000fe20000000000 */
[----:B------:R-:W-:Y:S01]  /*f930*/  FSEL R87, R87, RZ, !P4 ;  /* 0x000000ff57577208 */ /* 0x000fe20006000000 */
[C---:B------:R-:W-:Y:S01]  /*f940*/  DSETP.GE.AND P5, PT, R22.reuse, UR30, PT ;  /* 0x0000001e16007e2a */ /* 0x040fe2000bfa6000 */
[----:B------:R-:W-:Y:S01]  /*f950*/  @!P4 FSEL R99, R99, R81, !P0 ;  /* 0x000000516363c208 */ /* 0x000fe20004000000 */
[----:B------:R-:W-:Y:S01]  /*f960*/  DSETP.GE.AND P4, PT, R22, UR28, PT ;  /* 0x0000001c16007e2a */ /* 0x000fe2000bf86000 */
[----:B------:R-:W-:Y:S01]  /*f970*/  UMOV UR26, 0xe147ae14 ;  /* 0xe147ae14001a7882 */ /* 0x000fe20000000000 */
[----:B------:R-:W-:Y:S01]  /*f980*/  DFMA R84, R14, UR22, R84 ;  /* 0x000000160e547c2b */ /* 0x000fe20008000054 */
[----:B------:R-:W-:Y:S01]  /*f990*/  UMOV UR27, 0x3fee147a ;  /* 0x3fee147a001b7882 */ /* 0x000fe20000000000 */
[----:B------:R-:W-:Y:S01]  /*f9a0*/  @!P3 FSEL R87, R87, R16, !P2 ;  /* 0x000000105757b208 */ /* 0x000fe20005000000 */
[----:B------:R-:W-:Y:S01]  /*f9b0*/  IMAD.MOV.U32 R16, RZ, RZ, 0x7ae147ae ;  /* 0x7ae147aeff107424 */ /* 0x000fe200078e00ff */
[----:B------:R-:W-:Y:S01]  /*f9c0*/  @!P3 FSEL R99, R99, R17, !P2 ;  /* 0x000000116363b208 */ /* 0x000fe20005000000 */
[----:B------:R-:W-:Y:S01]  /*f9d0*/  IMAD.MOV.U32 R17, RZ, RZ, 0x3fd7ae14 ;  /* 0x3fd7ae14ff117424 */ /* 0x000fe200078e00ff */
[----:B------:R-:W-:Y:S01]  /*f9e0*/  FSEL R101, R101, R92, P1 ;  /* 0x0000005c65657208 */ /* 0x000fe20000800000 */
[----:B------:R-:W-:Y:S01]  /*f9f0*/  UMOV UR28, 0x33333333 ;  /* 0x33333333001c7882 */ /* 0x000fe20000000000 */
[----:B------:R-:W-:Y:S01]  /*fa00*/  FSEL R103, R103, R93, P1 ;  /* 0x0000005d67677208 */ /* 0x000fe20000800000 */
[----:B------:R-:W-:Y:S01]  /*fa10*/  UMOV UR29, 0x3feb3333 ;  /* 0x3feb3333001d7882 */ /* 0x000fe20000000000 */
[C---:B------:R-:W-:Y:S01]  /*fa20*/  DSETP.GTU.OR P1, PT, R22.reuse, UR26, !P5 ;  /* 0x0000001a16007e2a */ /* 0x040fe2000ef2c400 */
[----:B------:R-:W-:Y:S01]  /*fa30*/  @!P3 FSEL R18, R18, R54, !P4 ;  /* 0x000000361212b208 */ /* 0x000fe20006000000 */
[C---:B------:R-:W-:Y:S01]  /*fa40*/  DSETP.LTU.OR P2, PT, R22.reuse, UR24, P3 ;  /* 0x0000001816007e2a */ /* 0x040fe20009f49400 */
[----:B------:R-:W-:Y:S01]  /*fa50*/  @!P3 FSEL R19, R19, R55, !P4 ;  /* 0x000000371313b208 */ /* 0x000fe20006000000 */
[----:B------:R-:W-:Y:S01]  /*fa60*/  DSETP.GTU.AND P3, PT, R22, UR28, PT ;  /* 0x0000001c16007e2a */ /* 0x000fe2000bf6c000 */
[----:B------:R-:W-:Y:S01]  /*fa70*/  UMOV UR22, 0x5 ;  /* 0x0000000500167882 */ /* 0x000fe20000000000 */
[----:B------:R-:W-:Y:S01]  /*fa80*/  UMOV UR23, 0x40000000 ;  /* 0x4000000000177882 */ /* 0x000fe20000000000 */
[----:B------:R-:W-:Y:S01]  /*fa90*/  FSEL R87, R87, R84, P1 ;  /* 0x0000005457577208 */ /* 0x000fe20000800000 */
[C---:B------:R-:W-:Y:S01]  /*faa0*/  DFMA R16, R14.reuse, -UR22, R16 ;  /* 0x800000160e107c2b */ /* 0x040fe20008000010 */
[----:B------:R-:W-:Y:S01]  /*fab0*/  FSEL R99, R99, R85, P1 ;  /* 0x0000005563637208 */ /* 0x000fe20000800000 */
[----:B------:R-:W-:Y:S01]  /*fac0*/  IMAD.MOV.U32 R84, RZ, RZ, -0x2d0e5604 ;  /* 0xd2f1a9fcff547424 */ /* 0x000fe200078e00ff */
[----:B------:R-:W-:Y:S01]  /*fad0*/  UMOV UR22, 0x4 ;  /* 0x0000000400167882 */ /* 0x000fe20000000000 */
[----:B------:R-:W-:Y:S01]  /*fae0*/  IMAD.MOV.U32 R85, RZ, RZ, 0x3fe4624d ;  /* 0x3fe4624dff557424 */ /* 0x000fe200078e00ff */
[----:B------:R-:W-:Y:S01]  /*faf0*/  UMOV UR23, 0x3ff80000 ;  /* 0x3ff8000000177882 */ /* 0x000fe20000000000 */
[----:B------:R-:W-:Y:S01]  /*fb00*/  UMOV UR24, 0x33333335 ;  /* 0x3333333500187882 */ /* 0x000fe20000000000 */
[----:B------:R-:W-:Y:S01]  /*fb10*/  UMOV UR25, 0x3fe33333 ;  /* 0x3fe3333300197882 */ /* 0x000fe20000000000 */
[C---:B------:R-:W-:Y:S01]  /*fb20*/  DFMA R54, R14.reuse, -UR22, R96 ;  /* 0x800000160e367c2b */ /* 0x040fe20008000060 */
[----:B------:R-:W-:Y:S01]  /*fb30*/  UMOV UR22, 0x7ae147ae ;  /* 0x7ae147ae00167882 */ /* 0x000fe20000000000 */
[----:B------:R-:W-:Y:S01]  /*fb40*/  DFMA R84, R14, -UR24, R84 ;  /* 0x800000180e547c2b */ /* 0x000fe20008000054 */
[----:B------:R-:W-:Y:S01]  /*fb50*/  UMOV UR23, 0x3fefae14 ;  /* 0x3fefae1400177882 */ /* 0x000fe20000000000 */
[----:B------:R-:W-:Y:S01]  /*fb60*/  DSETP.GEU.AND P4, PT, R8, R12, PT ;  /* 0x0000000c0800722a */ /* 0x000fe20003f8e000 */
[----:B------:R-:W-:Y:S01]  /*fb70*/  @!P3 FSEL R18, R18, R16, !P5 ;  /* 0x000000101212b208 */ /* 0x000fe20006800000 */
[----:B------:R-:W-:Y:S01]  /*fb80*/  UMOV UR24, 0x7ae147ae ;  /* 0x7ae147ae00187882 */ /* 0x000fe20000000000 */
[----:B------:R-:W-:Y:S01]  /*fb90*/  @!P3 FSEL R19, R19, R17, !P5 ;  /* 0x000000111313b208 */ /* 0x000fe20006800000 */
[C---:B------:R-:W-:Y:S01]  /*fba0*/  DSETP.GTU.AND P3, PT, R22.reuse, UR22, PT ;  /* 0x0000001616007e2a */ /* 0x040fe2000bf6c000 */
[----:B------:R-:W-:Y:S01]  /*fbb0*/  FSEL R93, R91, R88, P2 ;  /* 0x000000585b5d7208 */ /* 0x000fe20001000000 */
[----:B------:R-:W-:Y:S01]  /*fbc0*/  UMOV UR25, 0x3fefae14 ;  /* 0x3fefae1400197882 */ /* 0x000fe20000000000 */
[----:B------:R-:W-:Y:S01]  /*fbd0*/  FSEL R105, R105, R89, P2 ;  /* 0x0000005969697208 */ /* 0x000fe20001000000 */
[----:B------:R-:W-:Y:S01]  /*fbe0*/  IMAD.MOV.U32 R88, RZ, RZ, -0x66666666 ;  /* 0x9999999aff587424 */ /* 0x000fe200078e00ff */
[----:B------:R-:W-:Y:S01]  /*fbf0*/  FSEL R101, R101, R94, P2 ;  /* 0x0000005e65657208 */ /* 0x000fe20001000000 */
[----:B------:R-:W-:Y:S01]  /*fc00*/  IMAD.MOV.U32 R89, RZ, RZ, 0x3fb99999 ;  /* 0x3fb99999ff597424 */ /* 0x000fe200078e00ff */
[----:B------:R-:W-:Y:S01]  /*fc10*/  FSEL R103, R103, R95, P2 ;  /* 0x0000005f67677208 */ /* 0x000fe20001000000 */
[----:B------:R-:W-:Y:S01]  /*fc20*/  IMAD.MOV.U32 R16, RZ, RZ, 0x1eb851ec ;  /* 0x1eb851ecff107424 */ /* 0x000fe200078e00ff */
[----:B------:R-:W-:Y:S01]  /*fc30*/  FSEL R94, R8, R12, !P4 ;  /* 0x0000000c085e7208 */ /* 0x000fe20006000000 */
[----:B------:R-:W-:Y:S01]  /*fc40*/  IMAD.MOV.U32 R17, RZ, RZ, 0x3fc1eb85 ;  /* 0x3fc1eb85ff117424 */ /* 0x000fe200078e00ff */
[----:B------:R-:W-:Y:S01]  /*fc50*/  FSEL R95, R9, R13, !P4 ;  /* 0x0000000d095f7208 */ /* 0x000fe20006000000 */
[C---:B------:R-:W-:Y:S01]  /*fc60*/  DADD R12, R22.reuse, -UR24 ;  /* 0x80000018160c7e29 */ /* 0x040fe20008000000 */
[----:B------:R-:W-:Y:S01]  /*fc70*/  FSEL R93, R93, R54, P1 ;  /* 0x000000365d5d7208 */ /* 0x000fe20000800000 */
[----:B------:R-:W-:Y:S01]  /*fc80*/  UMOV UR24, 0xe147ae14 ;  /* 0xe147ae1400187882 */ /* 0x000fe20000000000 */
[----:B------:R-:W-:Y:S01]  /*fc90*/  FSEL R105, R105, R55, P1 ;  /* 0x0000003769697208 */ /* 0x000fe20000800000 */
[----:B------:R-:W-:Y:S01]  /*fca0*/  UMOV UR25, 0x3fee147a ;  /* 0x3fee147a00197882 */ /* 0x000fe20000000000 */
[----:B------:R-:W-:Y:S01]  /*fcb0*/  FSEL R101, R101, R84, P1 ;  /* 0x0000005465657208 */ /* 0x000fe20000800000 */
[C---:B------:R-:W-:Y:S01]  /*fcc0*/  DSETP.GTU.AND P4, PT, R22.reuse, 1, PT ;  /* 0x3ff000001600742a */ /* 0x040fe20003f8c000 */
[----:B------:R-:W-:Y:S01]  /*fcd0*/  FSEL R103, R103, R85, P1 ;  /* 0x0000005567677208 */ /* 0x000fe20000800000 */
[C---:B------:R-:W-:Y:S01]  /*fce0*/  DSETP.GE.AND P1, PT, R22.reuse, UR28, PT ;  /* 0x0000001c16007e2a */ /* 0x040fe2000bf26000 */
[----:B------:R-:W-:Y:S01]  /*fcf0*/  BSSY.RECONVERGENT B2, `(.L_x_127) ;  /* 0x0000056000027945 */ /* 0x000fe20003800200 */
[C---:B------:R-:W-:Y:S01]  /*fd00*/  DADD R54, R22.reuse, -UR24 ;  /* 0x8000001816367e29 */ /* 0x040fe20008000000 */
[----:B------:R-:W-:Y:S01]  /*fd10*/  UMOV UR24, 0xfffffffb ;  /* 0xfffffffb00187882 */ /* 0x000fe20000000000 */
[----:B------:R-:W-:Y:S01]  /*fd20*/  UMOV UR25, 0x4023ffff ;  /* 0x4023ffff00197882 */ /* 0x000fe20000000000 */
[----:B------:R-:W-:Y:S01]  /*fd30*/  DADD R96, R22, -1 ;  /* 0xbff0000016607429 */ /* 0x000fe20000000000 */
[----:B------:R-:W-:Y:S01]  /*fd40*/  @!P3 FSEL R18, R18, R82, !P1 ;  /* 0x000000521212b208 */ /* 0x000fe20004800000 */
[----:B------:R-:W-:Y:S01]  /*fd50*/  DFMA R12, R12, -UR24, R88 ;  /* 0x800000180c0c7c2b */ /* 0x000fe20008000058 */
[----:B------:R-:W-:Y:S01]  /*fd60*/  @!P3 FSEL R19, R19, R83, !P1 ;  /* 0x000000531313b208 */ /* 0x000fe20004800000 */
[C---:B------:R-:W-:Y:S01]  /*fd70*/  DSETP.GE.AND P5, PT, R22.reuse, UR22, PT ;  /* 0x0000001616007e2a */ /* 0x040fe2000bfa6000 */
[----:B------:R-:W-:Y:S01]  /*fd80*/  UMOV UR22, 0x55555551 ;  /* 0x5555555100167882 */ /* 0x000fe20000000000 */
[----:B------:R-:W-:Y:S01]  /*fd90*/  DSETP.LTU.OR P3, PT, R22, UR26, P4 ;  /* 0x0000001a16007e2a */ /* 0x000fe2000a769400 */
[----:B------:R-:W-:Y:S01]  /*fda0*/  UMOV UR23, 0x3fe55555 ;  /* 0x3fe5555500177882 */ /* 0x000fe20000000000 */
[----:B------:R-:W-:Y:S01]  /*fdb0*/  UMOV UR26, 0x33333333 ;  /* 0x33333333001a7882 */ /* 0x000fe20000000000 */
[----:B------:R-:W-:Y:S01]  /*fdc0*/  UMOV UR27, 0x3ff33333 ;  /* 0x3ff33333001b7882 */ /* 0x000fe20000000000 */
[----:B------:R-:W-:Y:S01]  /*fdd0*/  DFMA R16, R54, -UR22, R16 ;  /* 0x8000001636107c2b */ /* 0x000fe20008000010 */
[----:B------:R-:W-:Y:S01]  /*fde0*/  UMOV UR22, 0x1 ;  /* 0x0000000100167882 */ /* 0x000fe20000000000 */
[C---:B------:R-:W-:Y:S01]  /*fdf0*/  DADD R84, R22.reuse, -UR26 ;  /* 0x8000001a16547e29 */ /* 0x040fe20008000000 */
[----:B------:R-:W-:Y:S01]  /*fe00*/  UMOV UR23, 0x3fe00000 ;  /* 0x3fe0000000177882 */ /* 0x000fe20000000000 */
[----:B------:R-:W-:Y:S01]  /*fe10*/  DSETP.GE.AND P2, PT, R22, 1, PT ;  /* 0x3ff000001600742a */ /* 0x000fe20003f46000 */
[----:B------:R-:W-:Y:S01]  /*fe20*/  UMOV UR24, 0x33333333 ;  /* 0x3333333300187882 */ /* 0x000fe20000000000 */
[----:B------:R-:W-:Y:S01]  /*fe30*/  UMOV UR25, 0x3ff33333 ;  /* 0x3ff3333300197882 */ /* 0x000fe20000000000 */
[----:B------:R-:W-:Y:S01]  /*fe40*/  DFMA R82, R96, -UR22, R88 ;  /* 0x8000001660527c2b */ /* 0x000fe20008000058 */
[----:B------:R-:W-:Y:S01]  /*fe50*/  @!P4 FSEL R18, R18, R12, !P5 ;  /* 0x0000000c1212c208 */ /* 0x000fe20006800000 */
[----:B------:R-:W-:Y:S01]  /*fe60*/  UMOV UR22, 0xcccccccd ;  /* 0xcccccccd00167882 */ /* 0x000fe20000000000 */
[----:B------:R-:W-:Y:S01]  /*fe70*/  @!P4 FSEL R19, R19, R13, !P5 ;  /* 0x0000000d1313c208 */ /* 0x000fe20006800000 */
[C---:B------:R-:W-:Y:S01]  /*fe80*/  DSETP.GE.AND P4, PT, R22.reuse, UR24, PT ;  /* 0x0000001816007e2a */ /* 0x040fe2000bf86000 */
[----:B------:R-:W-:Y:S01]  /*fe90*/  FSEL R93, R93, R16, P3 ;  /* 0x000000105d5d7208 */ /* 0x000fe20001800000 */
[C---:B------:R-:W-:Y:S01]  /*fea0*/  DSETP.GTU.OR P1, PT, R22.reuse, UR24, !P2 ;  /* 0x0000001816007e2a */ /* 0x040fe2000d72c400 */
[----:B------:R-:W-:Y:S01]  /*feb0*/  UMOV UR23, 0x4000cccc ;  /* 0x4000cccc00177882 */ /* 0x000fe20000000000 */
[----:B------:R-:W-:Y:S01]  /*fec0*/  DFMA R90, RZ, R84, RZ ;  /* 0x00000054ff5a722b */ /* 0x000fe200000000ff */
[----:B------:R-:W-:Y:S01]  /*fed0*/  FSEL R105, R105, R17, P3 ;  /* 0x0000001169697208 */ /* 0x000fe20001800000 */
[----:B------:R-:W-:Y:S01]  /*fee0*/  DSETP.GTU.OR P5, PT, R22, UR22, !P4 ;  /* 0x0000001616007e2a */ /* 0x000fe2000e7ac400 */
[----:B------:R-:W-:Y:S01]  /*fef0*/  IMAD.MOV.U32 R12, RZ, RZ, 0xe560419 ;  /* 0x0e560419ff0c7424 */ /* 0x000fe200078e00ff */
[----:B------:R-:W-:Y:S01]  /*ff00*/  FSEL R17, R93, R82, P1 ;  /* 0x000000525d117208 */ /* 0x000fe20000800000 */
[----:B------:R-:W-:Y:S01]  /*ff10*/  IMAD.MOV.U32 R13, RZ, RZ, 0x3fe1b22d ;  /* 0x3fe1b22dff0d7424 */ /* 0x000fe200078e00ff */
[----:B------:R-:W-:Y:S01]  /*ff20*/  FSEL R93, R105, R83, P1 ;  /* 0x00000053695d7208 */ /* 0x000fe20000800000 */
[----:B------:R-:W-:Y:S01]  /*ff30*/  IMAD.MOV.U32 R88, RZ, RZ, 0x10624dd3 ;  /* 0x10624dd3ff587424 */ /* 0x000fe200078e00ff */
[----:B------:R-:W-:Y:S01]  /*ff40*/  UMOV UR22, 0x3333332d ;  /* 0x3333332d00167882 */ /* 0x000fe20000000000 */
[----:B------:R-:W-:Y:S01]  /*ff50*/  IMAD.MOV.U32 R89, RZ, RZ, 0x3fd43958 ;  /* 0x3fd43958ff597424 */ /* 0x000fe200078e00ff */
[----:B------:R-:W-:Y:S01]  /*ff60*/  FSEL R16, R17, R90, P5 ;  /* 0x0000005a11107208 */ /* 0x000fe20002800000 */
[----:B------:R-:W-:Y:S01]  /*ff70*/  UMOV UR23, 0x401e3333 ;  /* 0x401e333300177882 */ /* 0x000fe20000000000 */
[----:B------:R-:W-:Y:S01]  /*ff80*/  FSEL R17, R93, R91, P5 ;  /* 0x0000005b5d117208 */ /* 0x000fe20002800000 */
[----:B------:R-:W-:Y:S01]  /*ff90*/  UMOV UR24, 0x2222221e ;  /* 0x2222221e00187882 */ /* 0x000fe20000000000 */
[----:B------:R-:W-:Y:S01]  /*ffa0*/  UMOV UR25, 0x40202222 ;  /* 0x4020222200197882 */ /* 0x000fe20000000000 */
[----:B------:R-:W-:-:S02]  /*ffb0*/  DFMA R12, R54, -UR22, R12 ;  /* 0x80000016360c7c2b */ /* 0x000fc4000800000c */
[----:B------:R-:W-:Y:S02]  /*ffc0*/  DFMA R54, R54, UR24, R88 ;  /* 0x0000001836367c2b */ /* 0x000fe40008000058 */
[----:B------:R-:W-:Y:S02]  /*ffd0*/  DMUL R92, R10, R16 ;  /* 0x000000100a5c7228 */ /* 0x000fe40000000000 */
[----:B------:R-:W-:Y:S02]  /*ffe0*/  DADD R88, R96, UR30 ;  /* 0x0000001e60587e29 */ /* 0x000fe40008000000 */
[----:B------:R-:W-:Y:S02]  /*fff0*/  DFMA R84, RZ, R84, 1 ;  /* 0x3ff00000ff54742b */ /* 0x000fe40000000054 */
[----:B------:R-:W-:Y:S02]  /*10000*/  FSEL R103, R103, R13, P3 ;  /* 0x0000000d67677208 */ /* 0x000fe40001800000 */
[----:B------:R-:W-:Y:S01]  /*10010*/  DFMA R44, R92, -R44, R16 ;  /* 0x8000002c5c2c722b */ /* 0x000fe20000000010 */
[----:B------:R-:W-:-:S02]  /*10020*/  FSEL R101, R101, R12, P3 ;  /* 0x0000000c65657208 */ /* 0x000fc40001800000 */
[----:B------:R-:W-:Y:S02]  /*10030*/  FSEL R13, R87, R54, P3 ;  /* 0x00000036570d7208 */ /* 0x000fe40001800000 */
[----:B------:R-:W-:Y:S01]  /*10040*/  FSEL R55, R99, R55, P3 ;  /* 0x0000003763377208 */ /* 0x000fe20001800000 */
[----:B------:R-:W-:Y:S01]  /*10050*/  DSETP.GTU.AND P3, PT, R22, 1.5, PT ;  /* 0x3ff800001600742a */ /* 0x000fe20003f6c000 */
[----:B------:R-:W-:Y:S01]  /*10060*/  FSEL R87, R101, R82, P1 ;  /* 0x0000005265577208 */ /* 0x000fe20000800000 */
[----:B------:R-:W-:Y:S01]  /*10070*/  DFMA R10, R10, R44, R92 ;  /* 0x0000002c0a0a722b */ /* 0x000fe2000000005c */
[----:B------:R-:W-:Y:S01]  /*10080*/  FSEL R99, R103, R83, P1 ;  /* 0x0000005367637208 */ /* 0x000fe20000800000 */
[C---:B------:R-:W-:Y:S01]  /*10090*/  DADD R82, R22.reuse, -1.5 ;  /* 0xbff8000016527429 */ /* 0x040fe20000000000 */
[----:B------:R-:W-:Y:S01]  /*100a0*/  FSEL R88, R13, R88, P1 ;  /* 0x000000580d587208 */ /* 0x000fe20000800000 */
[----:B------:R-:W-:Y:S01]  /*100b0*/  DFMA R12, RZ, R96, RZ ;  /* 0x00000060ff0c722b */ /* 0x000fe200000000ff */
[----:B------:R-:W-:Y:S01]  /*100c0*/  FSEL R89, R55, R89, P1 ;  /* 0x0000005937597208 */ /* 0x000fe20000800000 */
[----:B------:R-:W-:Y:S01]  /*100d0*/  DSETP.GTU.AND P1, PT, R22, 2, PT ;  /* 0x400000001600742a */ /* 0x000fe20003f2c000 */
[----:B------:R-:W-:-:S02]  /*100e0*/  FSEL R44, R87, R90, P5 ;  /* 0x0000005a572c7208 */ /* 0x000fc40002800000 */
[----:B------:R-:W-:Y:S01]  /*100f0*/  FSEL R45, R99, R91, P5 ;  /* 0x0000005b632d7208 */ /* 0x000fe20002800000 */
[----:B------:R-:W-:Y:S01]  /*10100*/  FFMA R54, RZ, 1.8134999275207519531, R11 ;  /* 0x3fe820c4ff367823 */ /* 0x000fe2000000000b */
[----:B------:R-:W-:Y:S02]  /*10110*/  FSETP.GEU.AND P5, PT, |R17|, 6.5827683646048100446e-37, PT ;  /* 0x036000001100780b */ /* 0x000fe40003fae200 */
[----:B------:R-:W-:Y:S02]  /*10120*/  @!P3 FSEL R88, R88, R84, !P4 ;  /* 0x000000545858b208 */ /* 0x000fe40006000000 */
[----:B------:R-:W-:Y:S01]  /*10130*/  @!P3 FSEL R89, R89, R85, !P4 ;  /* 0x000000555959b208 */ /* 0x000fe20006000000 */
[----:B------:R-:W-:Y:S01]  /*10140*/  DADD R84, R8, -R94 ;  /* 0x0000000008547229 */ /* 0x000fe2000000085e */
[----:B------:R-:W-:-:S03]  /*10150*/  FSETP.GT.AND P4, PT, |R54|, 1.469367938527859385e-39, PT ;  /* 0x001000003600780b */ /* 0x000fc60003f84200 */
[----:B------:R-:W-:Y:S02]  /*10160*/  @!P1 FSEL R18, R18, R12, !P2 ;  /* 0x0000000c12129208 */ /* 0x000fe40005000000 */
[----:B------:R-:W-:Y:S01]  /*10170*/  @!P1 FSEL R19, R19, R13, !P2 ;  /* 0x0000000d13139208 */ /* 0x000fe20005000000 */
[----:B------:R-:W-:Y:S02]  /*10180*/  DFMA R12, RZ, R82, 1 ;  /* 0x3ff00000ff0c742b */ /* 0x000fe40000000052 */
[----:B------:R-:W-:-:S08]  /*10190*/  DSETP.GE.AND P2, PT, R22, 1.5, PT ;  /* 0x3ff800001600742a */ /* 0x000fd00003f46000 */
[----:B------:R-:W-:Y:S02]  /*101a0*/  @!P1 FSEL R88, R88, R12, !P2 ;  /* 0x0000000c58589208 */ /* 0x000fe40005000000 */
[----:B------:R-:W-:Y:S01]  /*101b0*/  @!P1 FSEL R89, R89, R13, !P2 ;  /* 0x0000000d59599208 */ /* 0x000fe20005000000 */
[----:B------:R-:W-:Y:S06]  /*101c0*/  @P4 BRA P5, `(.L_x_128) ;  /* 0x0000000000204947 */ /* 0x000fec0002800000 */
[----:B------:R-:W-:Y:S01]  /*101d0*/  IMAD.MOV.U32 R110, RZ, RZ, R16 ;  /* 0x000000ffff6e7224 */ /* 0x000fe200078e0010 */
[----:B------:R-:W-:Y:S01]  /*101e0*/  MOV R116, 0x10230 ;  /* 0x0001023000747802 */ /* 0x000fe20000000f00 */
[----:B------:R-:W-:Y:S02]  /*101f0*/  IMAD.MOV.U32 R111, RZ, RZ, R17 ;  /* 0x000000ffff6f7224 */ /* 0x000fe400078e0011 */
[----:B------:R-:W-:Y:S02]  /*10200*/  IMAD.MOV.U32 R108, RZ, RZ, -0x645a1cac ;  /* 0x9ba5e354ff6c7424 */ /* 0x000fe400078e00ff */
[----:B------:R-:W-:-:S07]  /*10210*/  IMAD.MOV.U32 R55, RZ, RZ, 0x3fe820c4 ;  /* 0x3fe820c4ff377424 */ /* 0x000fce00078e00ff */
[----:B------:R-:W-:Y:S05]  /*10220*/  CALL.REL.NOINC `($__internal_1_$__cuda_sm20_div_rn_f64_full) ;  /* 0x0000015400687944 */ /* 0x000fea0003c00000 */
[----:B------:R-:W-:Y:S02]  /*10230*/  IMAD.MOV.U32 R10, RZ, RZ, R54 ;  /* 0x000000ffff0a7224 */ /* 0x000fe400078e0036 */
[----:B------:R-:W-:-:S07]  /*10240*/  IMAD.MOV.U32 R11, RZ, RZ, R55 ;  /* 0x000000ffff0b7224 */ /* 0x000fce00078e0037 */
.L_x_128:
[----:B------:R-:W-:Y:S05]  /*10250*/  BSYNC.RECONVERGENT B2 ;  /* 0x0000000000027941 */ /* 0x000fea0003800200 */
.L_x_127:
[----:B------:R-:W0:Y:S01]  /*10260*/  MUFU.RCP64H R9, 0.7539997100830078125 ;  /* 0x3fe820c400097908 */ /* 0x000e220000001800 */
[----:B------:R-:W-:Y:S01]  /*10270*/  IMAD.MOV.U32 R12, RZ, RZ, -0x645a1cac ;  /* 0x9ba5e354ff0c7424 */ /* 0x000fe200078e00ff */
[----:B------:R-:W-:Y:S01]  /*10280*/  FSETP.GEU.AND P5, PT, |R45|, 6.5827683646048100446e-37, PT ;  /* 0x036000002d00780b */ /* 0x000fe20003fae200 */
[----:B------:R-:W-:Y:S01]  /*10290*/  IMAD.MOV.U32 R13, RZ, RZ, 0x3fe820c4 ;  /* 0x3fe820c4ff0d7424 */ /* 0x000fe200078e00ff */
[----:B------:R-:W-:Y:S01]  /*102a0*/  BSSY.RECONVERGENT B2, `(.L_x_129) ;  /* 0x0000015000027945 */ /* 0x000fe20003800200 */
[----:B------:R-:W-:-:S06]  /*102b0*/  IMAD.MOV.U32 R8, RZ, RZ, 0x1 ;  /* 0x00000001ff087424 */ /* 0x000fcc00078e00ff */
        /* <DEDUP_REMOVED lines=8> */
[----:B------:R-:W-:-:S05]  /*10340*/  FFMA R12, RZ, 1.8134999275207519531, R9 ;  /* 0x3fe820c4ff0c7823 */ /* 0x000fca0000000009 */
[----:B------:R-:W-:-:S13]  /*10350*/  FSETP.GT.AND P4, PT, |R12|, 1.469367938527859385e-39, PT ;  /* 0x001000000c00780b */ /* 0x000fda0003f84200 */
[----:B------:R-:W-:Y:S05]  /*10360*/  @P4 BRA P5, `(.L_x_130) ;  /* 0x0000000000204947 */ /* 0x000fea0002800000 */
        /* <DEDUP_REMOVED lines=8> */
.L_x_130:
[----:B------:R-:W-:Y:S05]  /*103f0*/  BSYNC.RECONVERGENT B2 ;  /* 0x0000000000027941 */ /* 0x000fea0003800200 */
.L_x_129:
[----:B------:R-:W0:Y:S01]  /*10400*/  MUFU.RCP64H R13, 0.68399953842163085938 ;  /* 0x3fe5e353000d7908 */ /* 0x000e220000001800 */
        /* <DEDUP_REMOVED lines=12> */
[----:B------:R-:W-:Y:S02]  /*104d0*/  DFMA R12, R12, R90, R54 ;  /* 0x0000005a0c0c722b */ /* 0x000fe40000000036 */
[----:B------:R-:W-:-:S08]  /*104e0*/  DADD R90, R8, R10 ;  /* 0x00000000085a7229 */ /* 0x000fd0000000000a */
[----:B------:R-:W-:-:S05]  /*104f0*/  FFMA R54, RZ, 1.7959998846054077148, R13 ;  /* 0x3fe5e353ff367823 */ /* 0x000fca000000000d */
        /* <DEDUP_REMOVED lines=10> */
.L_x_132:
[----:B------:R-:W-:Y:S05]  /*105a0*/  BSYNC.RECONVERGENT B2 ;  /* 0x0000000000027941 */ /* 0x000fea0003800200 */
.L_x_131:
[----:B------:R-:W0:Y:S01]  /*105b0*/  MUFU.RCP64H R9, 0.7539997100830078125 ;  /* 0x3fe820c400097908 */ /* 0x000e220000001800 */
[----:B------:R-:W-:Y:S01]  /*105c0*/  IMAD.MOV.U32 R10, RZ, RZ, -0x645a1cac ;  /* 0x9ba5e354ff0a7424 */ /* 0x000fe200078e00ff */
[----:B------:R-:W-:Y:S01]  /*105d0*/  FSETP.GEU.AND P5, PT, |R19|, 6.5827683646048100446e-37, PT ;  /* 0x036000001300780b */ /* 0x000fe20003fae200 */
[----:B------:R-:W-:Y:S01]  /*105e0*/  IMAD.MOV.U32 R11, RZ, RZ, 0x3fe820c4 ;  /* 0x3fe820c4ff0b7424 */ /* 0x000fe200078e00ff */
[----:B------:R-:W-:Y:S01]  /*105f0*/  DADD R90, R90, R12 ;  /* 0x000000005a5a7229 */ /* 0x000fe2000000000c */
[----:B------:R-:W-:Y:S01]  /*10600*/  IMAD.MOV.U32 R8, RZ, RZ, 0x1 ;  /* 0x00000001ff087424 */ /* 0x000fe200078e00ff */
[----:B------:R-:W-:Y:S01]  /*10610*/  BSSY.RECONVERGENT B2, `(.L_x_133) ;  /* 0x0000015000027945 */ /* 0x000fe20003800200 */
[----:B------:R-:W-:-:S04]  /*10620*/  DADD R12, -R18, 1 ;  /* 0x3ff00000120c7429 */ /* 0x000fc80000000100 */
        /* <DEDUP_REMOVED lines=19> */
.L_x_134:
[----:B------:R-:W-:Y:S05]  /*10760*/  BSYNC.RECONVERGENT B2 ;  /* 0x0000000000027941 */ /* 0x000fea0003800200 */
.L_x_133:
[----:B------:R-:W-:Y:S01]  /*10770*/  DFMA R90, R90, R12, R8 ;  /* 0x0000000c5a5a722b */ /* 0x000fe20000000008 */
[----:B------:R-:W-:Y:S05]  /*10780*/  BSSY.RECONVERGENT B1, `(.L_x_135) ;  /* 0x0000012000017945 */ /* 0x000fea0003800200 */
[----:B------:R-:W0:Y:S04]  /*10790*/  MUFU.RCP64H R9, R91 ;  /* 0x0000005b00097308 */ /* 0x000e280000001800 */
[----:B------:R-:W-:-:S05]  /*107a0*/  VIADD R8, R91, 0x300402 ;  /* 0x003004025b087836 */ /* 0x000fca0000000000 */
[----:B------:R-:W-:Y:S01]  /*107b0*/  FSETP.GEU.AND P4, PT, |R8|, 5.8789094863358348022e-39, PT ;  /* 0x004004020800780b */ /* 0x000fe20003f8e200 */
[----:B0-----:R-:W-:-:S08]  /*107c0*/  DFMA R10, -R90, R8, 1 ;  /* 0x3ff000005a0a742b */ /* 0x001fd00000000108 */
[----:B------:R-:W-:-:S08]  /*107d0*/  DFMA R10, R10, R10, R10 ;  /* 0x0000000a0a0a722b */ /* 0x000fd0000000000a */
[----:B------:R-:W-:-:S08]  /*107e0*/  DFMA R10, R8, R10, R8 ;  /* 0x0000000a080a722b */ /* 0x000fd00000000008 */
[----:B------:R-:W-:-:S08]  /*107f0*/  DFMA R54, -R90, R10, 1 ;  /* 0x3ff000005a36742b */ /* 0x000fd0000000010a */
[----:B------:R-:W-:Y:S01]  /*10800*/  DFMA R54, R10, R54, R10 ;  /* 0x000000360a36722b */ /* 0x000fe2000000000a */
[----:B------:R-:W-:Y:S10]  /*10810*/  @P4 BRA `(.L_x_136) ;  /* 0x0000000000204947 */ /* 0x000ff40003800000 */
[----:B------:R-:W-:Y:S01]  /*10820*/  LOP3.LUT R8, R91, 0x7fffffff, RZ, 0xc0, !PT ;  /* 0x7fffffff5b087812 */ /* 0x000fe200078ec0ff */
[----:B------:R-:W-:Y:S01]  /*10830*/  IMAD.MOV.U32 R112, RZ, RZ, R90 ;  /* 0x000000ffff707224 */ /* 0x000fe200078e005a */
[----:B------:R-:W-:Y:S01]  /*10840*/  MOV R114, 0x10880 ;  /* 0x0001088000727802 */ /* 0x000fe20000000f00 */
[----:B------:R-:W-:Y:S02]  /*10850*/  IMAD.MOV.U32 R113, RZ, RZ, R91 ;  /* 0x000000ffff717224 */ /* 0x000fe400078e005b */
[----:B------:R-:W-:-:S07]  /*10860*/  VIADD R99, R8, 0xfff00000 ;  /* 0xfff0000008637836 */ /* 0x000fce0000000000 */
[----:B------:R-:W-:Y:S05]  /*10870*/  CALL.REL.NOINC `($__internal_0_$__cuda_sm20_dblrcp_rn_slowpath_v3) ;  /* 0x0000014c00287944 */ /* 0x000fea0003c00000 */
[----:B------:R-:W-:Y:S02]  /*10880*/  IMAD.MOV.U32 R54, RZ, RZ, R99 ;  /* 0x000000ffff367224 */ /* 0x000fe400078e0063 */
[----:B------:R-:W-:-:S07]  /*10890*/  IMAD.MOV.U32 R55, RZ, RZ, R108 ;  /* 0x000000ffff377224 */ /* 0x000fce00078e006c */
.L_x_136:
[----:B------:R-:W-:Y:S05]  /*108a0*/  BSYNC.RECONVERGENT B1 ;  /* 0x0000000000017941 */ /* 0x000fea0003800200 */
.L_x_135:
[----:B------:R-:W0:Y:S01]  /*108b0*/  MUFU.RCP64H R9, R79 ;  /* 0x0000004f00097308 */ /* 0x000e220000001800 */
[----:B------:R-:W-:Y:S01]  /*108c0*/  IMAD.MOV.U32 R8, RZ, RZ, 0x1 ;  /* 0x00000001ff087424 */ /* 0x000fe200078e00ff */
[----:B------:R-:W-:Y:S01]  /*108d0*/  UMOV UR26, 0x9999999a ;  /* 0x9999999a001a7882 */ /* 0x000fe20000000000 */
[----:B------:R-:W-:Y:S01]  /*108e0*/  UMOV UR27, 0x40099999 ;  /* 0x40099999001b7882 */ /* 0x000fe20000000000 */
[----:B------:R-:W-:Y:S01]  /*108f0*/  UMOV UR22, 0xdb8bac71 ;  /* 0xdb8bac7100167882 */ /* 0x000fe20000000000 */
[----:B------:R-:W-:Y:S01]  /*10900*/  UMOV UR23, 0x3ff80068 ;  /* 0x3ff8006800177882 */ /* 0x000fe20000000000 */
[----:B------:R-:W-:Y:S01]  /*10910*/  UMOV UR24, 0xdb8bac71 ;  /* 0xdb8bac7100187882 */ /* 0x000fe20000000000 */
[----:B------:R-:W-:Y:S01]  /*10920*/  UMOV UR25, 0x3ff80068 ;  /* 0x3ff8006800197882 */ /* 0x000fe20000000000 */
[----:B------:R-:W-:Y:S01]  /*10930*/  DSETP.GTU.AND P4, PT, R22, UR22, PT ;  /* 0x0000001616007e2a */ /* 0x000fe2000bf8c000 */
[----:B------:R-:W-:Y:S01]  /*10940*/  FSEL R87, RZ, 89128.9609375, !P6 ;  /* 0x47ae147bff577808 */ /* 0x000fe20007000000 */
[----:B------:R-:W-:Y:S01]  /*10950*/  DMUL R54, R84, R54 ;  /* 0x0000003654367228 */ /* 0x000fe20000000000 */
[----:B------:R-:W-:Y:S01]  /*10960*/  FSEL R95, RZ, 1.1599999666213989258, !P6 ;  /* 0x3f947ae1ff5f7808 */ /* 0x000fe20007000000 */
[----:B------:R-:W-:Y:S01]  /*10970*/  BSSY.RECONVERGENT B2, `(.L_x_137) ;  /* 0x000002f000027945 */ /* 0x000fe20003800200 */
[----:B------:R-:W-:-:S02]  /*10980*/  @!P3 FSEL R87, R87, R80, !P0 ;  /* 0x000000505757b208 */ /* 0x000fc40004000000 */
[----:B------:R-:W-:Y:S01]  /*10990*/  @!P3 FSEL R95, R95, R81, !P0 ;  /* 0x000000515f5fb208 */ /* 0x000fe20004000000 */
[----:B------:R-:W-:Y:S02]  /*109a0*/  DSETP.GE.AND P0, PT, R22, UR22, PT ;  /* 0x0000001616007e2a */ /* 0x000fe4000bf06000 */
[----:B0-----:R-:W-:Y:S02]  /*109b0*/  DFMA R10, -R78, R8, 1 ;  /* 0x3ff000004e0a742b */ /* 0x001fe40000000108 */
[----:B------:R-:W-:-:S06]  /*109c0*/  DMUL R12, R12, R54 ;  /* 0x000000360c0c7228 */ /* 0x000fcc0000000000 */
[----:B------:R-:W-:-:S08]  /*109d0*/  DFMA R10, R10, R10, R10 ;  /* 0x0000000a0a0a722b */ /* 0x000fd0000000000a */
[----:B------:R-:W-:-:S08]  /*109e0*/  DFMA R10, R8, R10, R8 ;  /* 0x0000000a080a722b */ /* 0x000fd00000000008 */
[----:B------:R-:W-:-:S08]  /*109f0*/  DFMA R8, -R78, R10, 1 ;  /* 0x3ff000004e08742b */ /* 0x000fd0000000010a */
[----:B------:R-:W-:Y:S02]  /*10a00*/  DFMA R10, R10, R8, R10 ;  /* 0x000000080a0a722b */ /* 0x000fe4000000000a */
[----:B------:R-:W-:Y:S01]  /*10a10*/  DADD R8, R22, -UR24 ;  /* 0x8000001816087e29 */ /* 0x000fe20008000000 */
[----:B------:R-:W-:Y:S01]  /*10a20*/  UMOV UR24, 0x307 ;  /* 0x0000030700187882 */ /* 0x000fe20000000000 */
[----:B------:R-:W-:Y:S02]  /*10a30*/  UMOV UR25, 0x40690000 ;  /* 0x4069000000197882 */ /* 0x000fe40000000000 */
[----:B------:R-:W-:Y:S01]  /*10a40*/  DFMA R82, R82, UR24, RZ ;  /* 0x0000001852527c2b */ /* 0x000fe200080000ff */
[----:B------:R-:W-:Y:S01]  /*10a50*/  UMOV UR24, 0x47ae147b ;  /* 0x47ae147b00187882 */ /* 0x000fe20000000000 */
[----:B------:R-:W-:Y:S01]  /*10a60*/  DMUL R90, R10, UR26 ;  /* 0x0000001a0a5a7c28 */ /* 0x000fe20008000000 */
[----:B------:R-:W-:Y:S02]  /*10a70*/  UMOV UR25, 0x3f947ae1 ;  /* 0x3f947ae100197882 */ /* 0x000fe40000000000 */
[----:B------:R-:W-:-:S05]  /*10a80*/  DFMA R8, RZ, R8, UR24 ;  /* 0x00000018ff087e2b */ /* 0x000fca0008000008 */
[----:B------:R-:W-:Y:S01]  /*10a90*/  DFMA R92, -R78, R90, UR26 ;  /* 0x0000001a4e5c7e2b */ /* 0x000fe2000800015a */
[----:B------:R-:W-:Y:S02]  /*10aa0*/  @!P4 FSEL R87, R87, R82, !P2 ;  /* 0x000000525757c208 */ /* 0x000fe40005000000 */
[----:B------:R-:W-:Y:S02]  /*10ab0*/  @!P4 FSEL R95, R95, R83, !P2 ;  /* 0x000000535f5fc208 */ /* 0x000fe40005000000 */
[----:B------:R-:W-:Y:S02]  /*10ac0*/  @!P1 FSEL R87, R87, R8, !P0 ;  /* 0x0000000857579208 */ /* 0x000fe40004000000 */
[----:B------:R-:W-:Y:S01]  /*10ad0*/  @!P1 FSEL R95, R95, R9, !P0 ;  /* 0x000000095f5f9208 */ /* 0x000fe20004000000 */
[----:B------:R-:W-:Y:S02]  /*10ae0*/  DFMA R10, R10, R92, R90 ;  /* 0x0000005c0a0a722b */ /* 0x000fe4000000005a */
[----:B------:R-:W-:-:S02]  /*10af0*/  IMAD.MOV.U32 R8, RZ, RZ, R87 ;  /* 0x000000ffff087224 */ /* 0x000fc400078e0057 */
[----:B------:R-:W-:-:S06]  /*10b00*/  IMAD.MOV.U32 R9, RZ, RZ, R95 ;  /* 0x000000ffff097224 */ /* 0x000fcc00078e005f */
[----:B------:R-:W-:Y:S01]  /*10b10*/  FFMA R84, RZ, R79, R11 ;  /* 0x0000004fff547223 */ /* 0x000fe2000000000b */
[C---:B------:R-:W-:Y:S02]  /*10b20*/  DMUL R80, R8.reuse, R62 ;  /* 0x0000003e08507228 */ /* 0x040fe40000000000 */
[----:B------:R-:W-:Y:S02]  /*10b30*/  DMUL R82, R8, R64 ;  /* 0x0000004008527228 */ /* 0x000fe40000000000 */
[----:B------:R-:W-:Y:S01]  /*10b40*/  FSETP.GT.AND P0, PT, |R84|, 1.469367938527859385e-39, PT ;  /* 0x001000005400780b */ /* 0x000fe20003f04200 */
[----:B------:R-:W-:Y:S02]  /*10b50*/  IMAD.MOV.U32 R8, RZ, RZ, R16 ;  /* 0x000000ffff087224 */ /* 0x000fe400078e0010 */
[----:B------:R-:W-:Y:S01]  /*10b60*/  IMAD.MOV.U32 R9, RZ, RZ, R17 ;  /* 0x000000ffff097224 */ /* 0x000fe200078e0011 */
[----:B------:R-:W-:Y:S01]  /*10b70*/  DFMA R18, R18, R54, -R80 ;  /* 0x000000361212722b */ /* 0x000fe20000000850 */
[----:B------:R-:W-:Y:S01]  /*10b80*/  IMAD.MOV.U32 R16, RZ, RZ, R44 ;  /* 0x000000ffff107224 */ /* 0x000fe200078e002c */
[----:B------:R-:W-:Y:S01]  /*10b90*/  DMUL R80, R12, R88 ;  /* 0x000000580c507228 */ /* 0x000fe20000000000 */
[----:B------:R-:W-:-:S02]  /*10ba0*/  IMAD.MOV.U32 R17, RZ, RZ, R45 ;  /* 0x000000ffff117224 */ /* 0x000fc400078e002d */
[----:B------:R-:W-:-:S04]  /*10bb0*/  DMUL R8, R12, R8 ;  /* 0x000000080c087228 */ /* 0x000fc80000000000 */
[----:B------:R-:W-:Y:S01]  /*10bc0*/  DFMA R16, R12, R16, -R82 ;  /* 0x000000100c10722b */ /* 0x000fe20000000852 */
[----:B------:R-:W-:Y:S10]  /*10bd0*/  @P0 BRA `(.L_x_138) ;  /* 0x0000000000200947 */ /* 0x000ff40003800000 */
        /* <DEDUP_REMOVED lines=8> */
.L_x_138:
[----:B------:R-:W-:Y:S05]  /*10c60*/  BSYNC.RECONVERGENT B2 ;  /* 0x0000000000027941 */ /* 0x000fea0003800200 */
.L_x_137:
[----:B------:R-:W0:Y:S01]  /*10c70*/  MUFU.RCP64H R13, R11 ;  /* 0x0000000b000d7308 */ /* 0x000e220000001800 */
[----:B------:R-:W-:Y:S01]  /*10c80*/  IMAD.MOV.U32 R12, RZ, RZ, 0x1 ;  /* 0x00000001ff0c7424 */ /* 0x000fe200078e00ff */
[----:B------:R-:W-:Y:S01]  /*10c90*/  DADD R42, R42, -R10 ;  /* 0x000000002a2a7229 */ /* 0x000fe2000000080a */
[----:B------:R-:W-:Y:S01]  /*10ca0*/  UMOV UR22, 0xeb851eb8 ;  /* 0xeb851eb800167882 */ /* 0x000fe20000000000 */
[----:B------:R-:W-:Y:S01]  /*10cb0*/  UMOV UR23, 0x3f9eb851 ;  /* 0x3f9eb85100177882 */ /* 0x000fe20000000000 */
[----:B------:R-:W-:Y:S05]  /*10cc0*/  BSSY.RECONVERGENT B2, `(.L_x_139) ;  /* 0x0000014000027945 */ /* 0x000fea0003800200 */
[----:B------:R-:W-:-:S02]  /*10cd0*/  DMUL R110, R42, UR22 ;  /* 0x000000162a6e7c28 */ /* 0x000fc40008000000 */
[----:B0-----:R-:W-:-:S08]  /*10ce0*/  DFMA R44, R12, -R10, 1 ;  /* 0x3ff000000c2c742b */ /* 0x001fd0000000080a */
[----:B------:R-:W-:Y:S01]  /*10cf0*/  FSETP.GEU.AND P1, PT, |R111|, 6.5827683646048100446e-37, PT ;  /* 0x036000006f00780b */ /* 0x000fe20003f2e200 */
[----:B------:R-:W-:-:S08]  /*10d00*/  DFMA R44, R44, R44, R44 ;  /* 0x0000002c2c2c722b */ /* 0x000fd0000000002c */
[----:B------:R-:W-:-:S08]  /*10d10*/  DFMA R44, R12, R44, R12 ;  /* 0x0000002c0c2c722b */ /* 0x000fd0000000000c */
[----:B------:R-:W-:-:S08]  /*10d20*/  DFMA R12, R44, -R10, 1 ;  /* 0x3ff000002c0c742b */ /* 0x000fd0000000080a */
[----:B------:R-:W-:-:S08]  /*10d30*/  DFMA R12, R44, R12, R44 ;  /* 0x0000000c2c0c722b */ /* 0x000fd0000000002c */
[----:B------:R-:W-:-:S08]  /*10d40*/  DMUL R42, R110, R12 ;  /* 0x0000000c6e2a7228 */ /* 0x000fd00000000000 */
[----:B------:R-:W-:-:S08]  /*10d50*/  DFMA R44, R42, -R10, R110 ;  /* 0x8000000a2a2c722b */ /* 0x000fd0000000006e */
        /* <DEDUP_REMOVED lines=10> */
.L_x_140:
[----:B------:R-:W-:Y:S05]  /*10e00*/  BSYNC.RECONVERGENT B2 ;  /* 0x0000000000027941 */ /* 0x000fea0003800200 */
.L_x_139:
[----:B------:R-:W-:-:S10]  /*10e10*/  DADD R10, R68, -1 ;  /* 0xbff00000440a7429 */ /* 0x000fd40000000000 */
[----:B------:R-:W0:Y:S02]  /*10e20*/  F2I.F64.TRUNC R10, R10 ;  /* 0x0000000a000a7311 */ /* 0x000e24000030d100 */
[----:B0-----:R-:W-:-:S06]  /*10e30*/  LEA R42, R10, UR20, 0x3 ;  /* 0x000000140a2a7c11 */ /* 0x001fcc000f8e18ff */
[----:B------:R-:W2:Y:S01]  /*10e40*/  LDL.64 R42, [R42] ;  /* 0x000000002a2a7983 */ /* 0x000ea20000100a00 */
[----:B------:R-:W-:Y:S01]  /*10e50*/  UMOV UR22, 0xeb851eb8 ;  /* 0xeb851eb800167882 */ /* 0x000fe20000000000 */
[----:B------:R-:W-:Y:S01]  /*10e60*/  UMOV UR23, 0x3f9eb851 ;  /* 0x3f9eb85100177882 */ /* 0x000fe20000000000 */
[C---:B------:R-:W-:Y:S01]  /*10e70*/  DSETP.GEU.AND P1, PT, R12.reuse, RZ, PT ;  /* 0x000000ff0c00722a */ /* 0x040fe20003f2e000 */
[----:B------:R-:W-:Y:S01]  /*10e80*/  BSSY.RECONVERGENT B1, `(.L_x_141) ;  /* 0x0000017000017945 */ /* 0x000fe20003800200 */
[----:B------:R-:W-:-:S06]  /*10e90*/  DSETP.GT.AND P0, PT, R12, UR22, PT ;  /* 0x000000160c007e2a */ /* 0x000fcc000bf04000 */
[----:B------:R-:W-:Y:S02]  /*10ea0*/  FSEL R12, R12, -3.21864398408282664300e+26, !P0 ;  /* 0xeb851eb80c0c7808 */ /* 0x000fe40004000000 */
[----:B------:R-:W-:Y:S02]  /*10eb0*/  FSEL R13, R13, 1.2399998903274536133, !P0 ;  /* 0x3f9eb8510d0d7808 */ /* 0x000fe40004000000 */
[----:B------:R-:W-:Y:S02]  /*10ec0*/  FSEL R12, R12, RZ, P1 ;  /* 0x000000ff0c0c7208 */ /* 0x000fe40000800000 */
[----:B------:R-:W-:Y:S02]  /*10ed0*/  FSEL R13, R13, RZ, P1 ;  /* 0x000000ff0d0d7208 */ /* 0x000fe40000800000 */
[----:B------:R-:W-:-:S04]  /*10ee0*/  ISETP.GT.AND P1, PT, R10, -0x1, PT ;  /* 0xffffffff0a00780c */ /* 0x000fc80003f24270 */
[----:B------:R-:W-:-:S08]  /*10ef0*/  DMUL R70, R70, R12 ;  /* 0x0000000c46467228 */ /* 0x000fd00000000000 */
[----:B--2---:R-:W-:Y:S01]  /*10f00*/  DSETP.GT.AND P0, PT, R70, R42, PT ;  /* 0x0000002a4600722a */ /* 0x004fe20003f04000 */
[----:B------:R-:W-:-:S05]  /*10f10*/  IMAD.MOV.U32 R42, RZ, RZ, R10 ;  /* 0x000000ffff2a7224 */ /* 0x000fca00078e000a */
[----:B------:R-:W-:-:S13]  /*10f20*/  ISETP.LT.OR P0, PT, R10, RZ, !P0 ;  /* 0x000000ff0a00720c */ /* 0x000fda0004701670 */
[----:B------:R-:W-:Y:S05]  /*10f30*/  @P0 BRA `(.L_x_142) ;  /* 0x00000000002c0947 */ /* 0x000fea0003800000 */
[----:B------:R-:W-:-:S07]  /*10f40*/  IMAD.MOV.U32 R43, RZ, RZ, R42 ;  /* 0x000000ffff2b7224 */ /* 0x000fce00078e002a */
.L_x_143:
[C---:B------:R-:W-:Y:S02]  /*10f50*/  LEA R11, R43.reuse, UR20, 0x3 ;  /* 0x000000142b0b7c11 */ /* 0x040fe4000f8e18ff */
[----:B------:R-:W-:-:S04]  /*10f60*/  LEA R12, R43, UR20, 0x3 ;  /* 0x000000142b0c7c11 */ /* 0x000fc8000f8e18ff */
[----:B------:R-:W2:Y:S04]  /*10f70*/  LDL.64 R10, [R11] ;  /* 0x000000000b0a7983 */ /* 0x000ea80000100a00 */
[----:B------:R-:W3:Y:S01]  /*10f80*/  LDL.64 R12, [R12+-0x8] ;  /* 0xfffff8000c0c7983 */ /* 0x000ee20000100a00 */
[C---:B------:R-:W-:Y:S01]  /*10f90*/  ISETP.NE.AND P1, PT, R43.reuse, RZ, PT ;  /* 0x000000ff2b00720c */ /* 0x040fe20003f25270 */
[----:B--2---:R-:W-:Y:S01]  /*10fa0*/  DADD R70, -R10, R70 ;  /* 0x000000000a467229 */ /* 0x004fe20000000146 */
[----:B------:R-:W-:-:S04]  /*10fb0*/  VIADD R10, R43, 0xffffffff ;  /* 0xffffffff2b0a7836 */ /* 0x000fc80000000000 */
[----:B------:R-:W-:-:S03]  /*10fc0*/  IMAD.MOV.U32 R43, RZ, RZ, R10 ;  /* 0x000000ffff2b7224 */ /* 0x000fc600078e000a */
[----:B---3--:R-:W-:-:S14]  /*10fd0*/  DSETP.GT.AND P0, PT, R70, R12, PT ;  /* 0x0000000c4600722a */ /* 0x008fdc0003f04000 */
[----:B------:R-:W-:Y:S05]  /*10fe0*/  @P1 BRA P0, `(.L_x_143) ;  /* 0xfffffffc00d81947 */ /* 0x000fea000003ffff */
.L_x_142:
[----:B------:R-:W-:Y:S05]  /*10ff0*/  BSYNC.RECONVERGENT B1 ;  /* 0x0000000000017941 */ /* 0x000fea0003800200 */
.L_x_141:
[----:B------:R-:W-:-:S06]  /*11000*/  IMAD.U32 R10, R10, 0x8, R1 ;  /* 0x000000080a0a7824 */ /* 0x000fcc00078e0001 */
[----:B------:R-:W2:Y:S01]  /*11010*/  LDL.64 R10, [R10+0x16d0] ;  /* 0x0016d0000a0a7983 */ /* 0x000ea20000100a00 */
[----:B------:R-:W0:Y:S01]  /*11020*/  MUFU.RCP64H R13, 20 ;  /* 0x40340000000d7908 */ /* 0x000e220000001800 */
[----:B------:R-:W-:Y:S01]  /*11030*/  IMAD.MOV.U32 R54, RZ, RZ, 0x0 ;  /* 0x00000000ff367424 */ /* 0x000fe200078e00ff */
[----:B------:R-:W-:Y:S01]  /*11040*/  DADD R76, R76, -15 ;  /* 0xc02e00004c4c7429 */ /* 0x000fe20000000000 */
[----:B------:R-:W-:Y:S01]  /*11050*/  IMAD.MOV.U32 R55, RZ, RZ, 0x40340000 ;  /* 0x40340000ff377424 */ /* 0x000fe200078e00ff */
[----:B------:R-:W-:Y:S01]  /*11060*/  UMOV UR22, 0x9999999a ;  /* 0x9999999a00167882 */ /* 0x000fe20000000000 */
[----:B------:R-:W-:Y:S01]  /*11070*/  IMAD.MOV.U32 R12, RZ, RZ, 0x1 ;  /* 0x00000001ff0c7424 */ /* 0x000fe200078e00ff */
[----:B------:R-:W-:Y:S01]  /*11080*/  UMOV UR23, 0x3fe99999 ;  /* 0x3fe9999900177882 */ /* 0x000fe20000000000 */
[----:B------:R-:W-:Y:S01]  /*11090*/  DSETP.GT.AND P2, PT, R70, RZ, PT ;  /* 0x000000ff4600722a */ /* 0x000fe20003f44000 */
[----:B------:R-:W-:Y:S01]  /*110a0*/  BSSY.RECONVERGENT B2, `(.L_x_144) ;  /* 0x0000023000027945 */ /* 0x000fe20003800200 */
[----:B------:R-:W-:-:S02]  /*110b0*/  DSETP.GE.AND P5, PT, R22, UR22, PT ;  /* 0x0000001616007e2a */ /* 0x000fc4000bfa6000 */
[C---:B------:R-:W-:Y:S02]  /*110c0*/  DSETP.GTU.AND P6, PT, R22.reuse, UR22, PT ;  /* 0x0000001616007e2a */ /* 0x040fe4000bfcc000 */
[----:B------:R-:W-:Y:S02]  /*110d0*/  DSETP.GE.AND P3, PT, R22, 1, PT ;  /* 0x3ff000001600742a */ /* 0x000fe40003f66000 */
[----:B0-----:R-:W-:-:S08]  /*110e0*/  DFMA R44, R12, -R54, 1 ;  /* 0x3ff000000c2c742b */ /* 0x001fd00000000836 */
[----:B------:R-:W-:-:S08]  /*110f0*/  DFMA R44, R44, R44, R44 ;  /* 0x0000002c2c2c722b */ /* 0x000fd0000000002c */
[----:B------:R-:W-:-:S08]  /*11100*/  DFMA R44, R12, R44, R12 ;  /* 0x0000002c0c2c722b */ /* 0x000fd0000000000c */
[----:B------:R-:W-:-:S08]  /*11110*/  DFMA R12, R44, -R54, 1 ;  /* 0x3ff000002c0c742b */ /* 0x000fd00000000836 */
[----:B------:R-:W-:-:S08]  /*11120*/  DFMA R12, R44, R12, R44 ;  /* 0x0000000c2c0c722b */ /* 0x000fd0000000002c */
[----:B------:R-:W-:-:S08]  /*11130*/  DMUL R44, R76, R12 ;  /* 0x0000000c4c2c7228 */ /* 0x000fd00000000000 */
[----:B------:R-:W-:Y:S02]  /*11140*/  DFMA R54, R44, -20, R76 ;  /* 0xc03400002c36782b */ /* 0x000fe4000000004c */
[----:B--2---:R-:W-:-:S06]  /*11150*/  DSETP.GT.AND P0, PT, R10, R20, PT ;  /* 0x000000140a00722a */ /* 0x004fcc0003f04000 */
[----:B------:R-:W-:Y:S01]  /*11160*/  DFMA R10, R12, R54, R44 ;  /* 0x000000360c0a722b */ /* 0x000fe2000000002c */
[----:B------:R-:W-:Y:S02]  /*11170*/  FSEL R45, R70, RZ, !P0 ;  /* 0x000000ff462d7208 */ /* 0x000fe40004000000 */
[----:B------:R-:W-:Y:S01]  /*11180*/  FSEL R13, R71, RZ, !P0 ;  /* 0x000000ff470d7208 */ /* 0x000fe20004000000 */
[----:B------:R-:W-:Y:S01]  /*11190*/  DSETP.GTU.AND P0, PT, R22, RZ, PT ;  /* 0x000000ff1600722a */ /* 0x000fe20003f0c000 */
[----:B------:R-:W-:-:S05]  /*111a0*/  FSEL R45, R45, R70, P2 ;  /* 0x000000462d2d7208 */ /* 0x000fca0001000000 */
[----:B------:R-:W-:Y:S01]  /*111b0*/  FFMA R12, RZ, 2.8125, R11 ;  /* 0x40340000ff0c7823 */ /* 0x000fe2000000000b */
[-C--:B------:R-:W-:Y:S01]  /*111c0*/  FSEL R13, R13, R71.reuse, P2 ;  /* 0x000000470d0d7208 */ /* 0x080fe20001000000 */
[C---:B------:R-:W-:Y:S01]  /*111d0*/  DSETP.GE.AND P2, PT, R22.reuse, RZ, PT ;  /* 0x000000ff1600722a */ /* 0x040fe20003f46000 */
[----:B------:R-:W-:Y:S02]  /*111e0*/  FSEL R44, R45, R70, P1 ;  /* 0x000000462d2c7208 */ /* 0x000fe40000800000 */
[----:B------:R-:W-:Y:S02]  /*111f0*/  FSETP.GT.AND P4, PT, |R12|, 1.469367938527859385e-39, PT ;  /* 0x001000000c00780b */ /* 0x000fe40003f84200 */
[----:B------:R-:W-:Y:S02]  /*11200*/  P2R R12, PR, RZ, 0x20 ;  /* 0x00000020ff0c7803 */ /* 0x000fe40000000000 */
[----:B------:R-:W-:Y:S02]  /*11210*/  FSETP.GEU.AND P5, PT, |R77|, 6.5827683646048100446e-37, PT ;  /* 0x036000004d00780b */ /* 0x000fe40003fae200 */
[----:B------:R-:W-:Y:S01]  /*11220*/  FSEL R45, R13, R71, P1 ;  /* 0x000000470d2d7208 */ /* 0x000fe20000800000 */
[----:B------:R-:W-:-:S10]  /*11230*/  DSETP.GTU.AND P1, PT, R22, 1, PT ;  /* 0x3ff000001600742a */ /* 0x000fd40003f2c000 */
[----:B------:R-:W-:Y:S05]  /*11240*/  @P4 BRA P5, `(.L_x_145) ;  /* 0x0000000000204947 */ /* 0x000fea0002800000 */
[----:B------:R-:W-:Y:S01]  /*11250*/  IMAD.MOV.U32 R110, RZ, RZ, R76 ;  /* 0x000000ffff6e7224 */ /* 0x000fe200078e004c */
[----:B------:R-:W-:Y:S01]  /*11260*/  MOV R116, 0x112b0 ;  /* 0x000112b000747802 */ /* 0x000fe20000000f00 */
[----:B------:R-:W-:Y:S02]  /*11270*/  IMAD.MOV.U32 R111, RZ, RZ, R77 ;  /* 0x000000ffff6f7224 */ /* 0x000fe400078e004d */
[----:B------:R-:W-:Y:S02]  /*11280*/  IMAD.MOV.U32 R108, RZ, RZ, RZ ;  /* 0x000000ffff6c7224 */ /* 0x000fe400078e00ff */
[----:B------:R-:W-:-:S07]  /*11290*/  IMAD.MOV.U32 R55, RZ, RZ, 0x40340000 ;  /* 0x40340000ff377424 */ /* 0x000fce00078e00ff */
[----:B------:R-:W-:Y:S05]  /*112a0*/  CALL.REL.NOINC `($__internal_1_$__cuda_sm20_div_rn_f64_full) ;  /* 0x0000014400487944 */ /* 0x000fea0003c00000 */
[----:B------:R-:W-:Y:S02]  /*112b0*/  IMAD.MOV.U32 R10, RZ, RZ, R54 ;  /* 0x000000ffff0a7224 */ /* 0x000fe400078e0036 */
[----:B------:R-:W-:-:S07]  /*112c0*/  IMAD.MOV.U32 R11, RZ, RZ, R55 ;  /* 0x000000ffff0b7224 */ /* 0x000fce00078e0037 */
.L_x_145:
[----:B------:R-:W-:Y:S05]  /*112d0*/  BSYNC.RECONVERGENT B2 ;  /* 0x0000000000027941 */ /* 0x000fea0003800200 */
.L_x_144:
[----:B------:R-:W-:Y:S01]  /*112e0*/  ISETP.NE.AND P5, PT, R12, RZ, PT ;  /* 0x000000ff0c00720c */ /* 0x000fe20003fa5270 */
[----:B------:R-:W-:Y:S01]  /*112f0*/  UMOV UR24, 0x47ae147b ;  /* 0x47ae147b00187882 */ /* 0x000fe20000000000 */
[----:B------:R-:W-:Y:S01]  /*11300*/  UMOV UR25, 0x3fc47ae1 ;  /* 0x3fc47ae100197882 */ /* 0x000fe20000000000 */
[----:B------:R-:W-:Y:S01]  /*11310*/  UMOV UR28, 0x47ae147b ;  /* 0x47ae147b001c7882 */ /* 0x000fe20000000000 */
[----:B------:R-:W-:Y:S01]  /*11320*/  UMOV UR29, 0x3fc47ae1 ;  /* 0x3fc47ae1001d7882 */ /* 0x000fe20000000000 */
[----:B------:R-:W-:Y:S01]  /*11330*/  IMAD.MOV.U32 R12, RZ, RZ, -0x72b020c5 ;  /* 0x8d4fdf3bff0c7424 */ /* 0x000fe200078e00ff */
[C---:B------:R-:W-:Y:S01]  /*11340*/  DSETP.GTU.AND P4, PT, R22.reuse, UR24, PT ;  /* 0x0000001816007e2a */ /* 0x040fe2000bf8c000 */
[----:B------:R-:W-:Y:S01]  /*11350*/  IMAD.MOV.U32 R13, RZ, RZ, 0x3f726e97 ;  /* 0x3f726e97ff0d7424 */ /* 0x000fe200078e00ff */
[C---:B------:R-:W-:Y:S01]  /*11360*/  DADD R54, R22.reuse, -UR28 ;  /* 0x8000001c16367e29 */ /* 0x040fe20008000000 */
[----:B------:R-:W-:Y:S01]  /*11370*/  UMOV UR22, 0xc28f5c29 ;  /* 0xc28f5c2900167882 */ /* 0x000fe20000000000 */
[----:B------:R-:W-:Y:S01]  /*11380*/  UMOV UR23, 0x400028f5 ;  /* 0x400028f500177882 */ /* 0x000fe20000000000 */
[----:B------:R-:W-:Y:S01]  /*11390*/  UMOV UR26, 0xeb851eb6 ;  /* 0xeb851eb6001a7882 */ /* 0x000fe20000000000 */
[----:B------:R-:W-:Y:S01]  /*113a0*/  UMOV UR27, 0x3f7eb851 ;  /* 0x3f7eb851001b7882 */ /* 0x000fe20000000000 */
[----:B------:R-:W-:Y:S01]  /*113b0*/  IMAD.MOV.U32 R68, RZ, RZ, 0x2752546 ;  /* 0x02752546ff447424 */ /* 0x000fe200078e00ff */
[----:B------:R-:W-:Y:S01]  /*113c0*/  FSEL R43, RZ, -6.405550366077101651e-31, P0 ;  /* 0x8d4fdf3bff2b7808 */ /* 0x000fe20000000000 */
[----:B------:R-:W-:Y:S01]  /*113d0*/  IMAD.MOV.U32 R69, RZ, RZ, 0x3f6b089a ;  /* 0x3f6b089aff457424 */ /* 0x000fe200078e00ff */
[----:B------:R-:W-:Y:S01]  /*113e0*/  FSEL R79, RZ, 0.94699996709823608398, P0 ;  /* 0x3f726e97ff4f7808 */ /* 0x000fe20000000000 */
[C---:B------:R-:W-:Y:S01]  /*113f0*/  DSETP.GE.AND P0, PT, R22.reuse, UR22, PT ;  /* 0x0000001616007e2a */ /* 0x040fe2000bf06000 */
[----:B------:R-:W-:Y:S01]  /*11400*/  UMOV UR28, 0xb851eb85 ;  /* 0xb851eb85001c7882 */ /* 0x000fe20000000000 */
[----:B------:R-:W-:Y:S01]  /*11410*/  DFMA R12, R22, -UR26, R12 ;  /* 0x8000001a160c7c2b */ /* 0x000fe2000800000c */
[----:B------:R-:W-:Y:S01]  /*11420*/  UMOV UR26, 0xc3ece2a4 ;  /* 0xc3ece2a4001a7882 */ /* 0x000fe20000000000 */
[----:B------:R-:W-:Y:S01]  /*11430*/  UMOV UR27, 0x3f45d867 ;  /* 0x3f45d867001b7882 */ /* 0x000fe20000000000 */
[----:B------:R-:W-:Y:S01]  /*11440*/  UMOV UR29, 0x3fe3851e ;  /* 0x3fe3851e001d7882 */ /* 0x000fe20000000000 */
[----:B------:R-:W-:Y:S01]  /*11450*/  DFMA R54, R54, -UR26, R68 ;  /* 0x8000001a36367c2b */ /* 0x000fe20008000044 */
[----:B------:R-:W-:Y:S01]  /*11460*/  UMOV UR26, 0xb851eb85 ;  /* 0xb851eb85001a7882 */ /* 0x000fe20000000000 */
[----:B------:R-:W-:Y:S01]  /*11470*/  UMOV UR27, 0x3fe3851e ;  /* 0x3fe3851e001b7882 */ /* 0x000fe20000000000 */
[----:B------:R-:W-:Y:S01]  /*11480*/  FSEL R43, R43, 261934.28125, !P0 ;  /* 0x487fcb922b2b7808 */ /* 0x000fe20004000000 */
[----:B------:R-:W-:Y:S01]  /*11490*/  IMAD.MOV.U32 R70, RZ, RZ, -0x43958106 ;  /* 0xbc6a7efaff467424 */ /* 0x000fe200078e00ff */
[----:B------:R-:W-:Y:S01]  /*114a0*/  FSEL R79, R79, 0.86519998311996459961, !P0 ;  /* 0x3f5d7dbf4f4f7808 */ /* 0x000fe20004000000 */
[C---:B------:R-:W-:Y:S01]  /*114b0*/  DSETP.GTU.AND P0, PT, R22.reuse, UR26, PT ;  /* 0x0000001a16007e2a */ /* 0x040fe2000bf0c000 */
[----:B------:R-:W-:Y:S01]  /*114c0*/  @!P4 FSEL R43, R43, R12, !P2 ;  /* 0x0000000c2b2bc208 */ /* 0x000fe20005000000 */
[----:B------:R-:W-:Y:S01]  /*114d0*/  IMAD.MOV.U32 R71, RZ, RZ, 0x3f689374 ;  /* 0x3f689374ff477424 */ /* 0x000fe200078e00ff */
[----:B------:R-:W-:Y:S01]  /*114e0*/  @!P4 FSEL R79, R79, R13, !P2 ;  /* 0x0000000d4f4fc208 */ /* 0x000fe20005000000 */
[C---:B------:R-:W-:Y:S01]  /*114f0*/  DADD R12, R22.reuse, -UR28 ;  /* 0x8000001c160c7e29 */ /* 0x040fe20008000000 */
[----:B------:R-:W-:Y:S01]  /*11500*/  IMAD.MOV.U32 R68, RZ, RZ, -0x5aee6320 ;  /* 0xa5119ce0ff447424 */ /* 0x000fe200078e00ff */
[----:B------:R-:W-:Y:S01]  /*11510*/  DSETP.GE.AND P2, PT, R22, UR24, PT ;  /* 0x0000001816007e2a */ /* 0x000fe2000bf46000 */
[----:B------:R-:W-:Y:S01]  /*11520*/  UMOV UR24, 0x8d34472f ;  /* 0x8d34472f00187882 */ /* 0x000fe20000000000 */
[----:B------:R-:W-:Y:S01]  /*11530*/  UMOV UR25, 0x3f413f0e ;  /* 0x3f413f0e00197882 */ /* 0x000fe20000000000 */
[----:B------:R-:W-:Y:S01]  /*11540*/  IMAD.MOV.U32 R69, RZ, RZ, 0x3f67c1bd ;  /* 0x3f67c1bdff457424 */ /* 0x000fe200078e00ff */
[----:B------:R-:W-:Y:S01]  /*11550*/  UMOV UR28, 0xd2f1a9fa ;  /* 0xd2f1a9fa001c7882 */ /* 0x000fe20000000000 */
[----:B------:R-:W-:Y:S01]  /*11560*/  UMOV UR29, 0x3f60624d ;  /* 0x3f60624d001d7882 */ /* 0x000fe20000000000 */
[----:B------:R-:W-:Y:S01]  /*11570*/  DFMA R12, R12, -UR24, R70 ;  /* 0x800000180c0c7c2b */ /* 0x000fe20008000046 */
[----:B------:R-:W-:Y:S01]  /*11580*/  UMOV UR24, 0xcccccccd ;  /* 0xcccccccd00187882 */ /* 0x000fe20000000000 */
[----:B------:R-:W-:Y:S01]  /*11590*/  DADD R70, R22, -1 ;  /* 0xbff0000016467429 */ /* 0x000fe20000000000 */
[----:B------:R-:W-:Y:S01]  /*115a0*/  @!P0 FSEL R43, R43, R54, !P2 ;  /* 0x000000362b2b8208 */ /* 0x000fe20005000000 */
[----:B------:R-:W-:Y:S01]  /*115b0*/  UMOV UR25, 0x3ff8cccc ;  /* 0x3ff8cccc00197882 */ /* 0x000fe20000000000 */
[----:B------:R-:W-:Y:S01]  /*115c0*/  @!P0 FSEL R79, R79, R55, !P2 ;  /* 0x000000374f4f8208 */ /* 0x000fe20005000000 */
[----:B------:R-:W-:Y:S01]  /*115d0*/  IMAD.MOV.U32 R54, RZ, RZ, 0x47ae147b ;  /* 0x47ae147bff367424 */ /* 0x000fe200078e00ff */
[----:B------:R-:W-:Y:S01]  /*115e0*/  DFMA R14, R14, -UR28, R68 ;  /* 0x8000001c0e0e7c2b */ /* 0x000fe20008000044 */
[----:B------:R-:W-:Y:S01]  /*115f0*/  IMAD.MOV.U32 R55, RZ, RZ, 0x3f647ae1 ;  /* 0x3f647ae1ff377424 */ /* 0x000fe200078e00ff */
[C---:B------:R-:W-:Y:S01]  /*11600*/  DSETP.GE.AND P2, PT, R22.reuse, UR26, PT ;  /* 0x0000001a16007e2a */ /* 0x040fe2000bf46000 */
[----:B------:R-:W-:Y:S01]  /*11610*/  UMOV UR26, 0x4a19b17f ;  /* 0x4a19b17f001a7882 */ /* 0x000fe20000000000 */
[----:B------:R-:W-:Y:S01]  /*11620*/  DSETP.GTU.AND P0, PT, R22, UR24, PT ;  /* 0x0000001816007e2a */ /* 0x000fe2000bf0c000 */
[----:B------:R-:W-:Y:S01]  /*11630*/  UMOV UR27, 0x3f27d4ce ;  /* 0x3f27d4ce001b7882 */ /* 0x000fe20000000000 */
[----:B------:R-:W-:Y:S01]  /*11640*/  UMOV UR28, 0xcccccccd ;  /* 0xcccccccd001c7882 */ /* 0x000fe20000000000 */
[----:B------:R-:W-:Y:S01]  /*11650*/  DFMA R54, R70, -UR26, R54 ;  /* 0x8000001a46367c2b */ /* 0x000fe20008000036 */
[----:B------:R-:W-:Y:S01]  /*11660*/  UMOV UR29, 0x3ff8cccc ;  /* 0x3ff8cccc001d7882 */ /* 0x000fe20000000000 */
[----:B------:R-:W-:Y:S01]  /*11670*/  @!P6 FSEL R43, R43, R12, !P2 ;  /* 0x0000000c2b2be208 */ /* 0x000fe20005000000 */
[C---:B------:R-:W-:Y:S01]  /*11680*/  DADD R68, R22.reuse, -UR28 ;  /* 0x8000001c16447e29 */ /* 0x040fe20008000000 */
[----:B------:R-:W-:Y:S01]  /*11690*/  @!P6 FSEL R79, R79, R13, !P2 ;  /* 0x0000000d4f4fe208 */ /* 0x000fe20005000000 */
[----:B------:R-:W-:Y:S01]  /*116a0*/  IMAD.MOV.U32 R70, RZ, RZ, 0x30553261 ;  /* 0x30553261ff467424 */ /* 0x000fe200078e00ff */
[----:B------:R-:W-:Y:S01]  /*116b0*/  @!P1 FSEL R43, R43, R14, !P5 ;  /* 0x0000000e2b2b9208 */ /* 0x000fe20006800000 */
[----:B------:R-:W-:Y:S01]  /*116c0*/  IMAD.MOV.U32 R71, RZ, RZ, 0x3f63a92a ;  /* 0x3f63a92aff477424 */ /* 0x000fe200078e00ff */
[----:B------:R-:W-:Y:S01]  /*116d0*/  @!P1 FSEL R79, R79, R15, !P5 ;  /* 0x0000000f4f4f9208 */ /* 0x000fe20006800000 */
[----:B------:R-:W-:Y:S01]  /*116e0*/  DSETP.GTU.AND P2, PT, R22, UR22, PT ;  /* 0x0000001616007e2a */ /* 0x000fe2000bf4c000 */
[----:B------:R-:W-:Y:S01]  /*116f0*/  UMOV UR22, 0x3e4fbdc3 ;  /* 0x3e4fbdc300167882 */ /* 0x000fe20000000000 */
[----:B------:R-:W-:Y:S01]  /*11700*/  UMOV UR23, 0x3f54ea6e ;  /* 0x3f54ea6e00177882 */ /* 0x000fe20000000000 */
[----:B------:R-:W-:Y:S01]  /*11710*/  @!P0 FSEL R43, R43, R54, !P3 ;  /* 0x000000362b2b8208 */ /* 0x000fe20005800000 */
[----:B------:R-:W-:Y:S01]  /*11720*/  DFMA R68, R68, -UR22, R70 ;  /* 0x8000001644447c2b */ /* 0x000fe20008000046 */
[----:B------:R-:W-:Y:S01]  /*11730*/  @!P0 FSEL R79, R79, R55, !P3 ;  /* 0x000000374f4f8208 */ /* 0x000fe20005800000 */
[----:B------:R-:W-:Y:S01]  /*11740*/  DSETP.GEU.AND P0, PT, R24, 6, PT ;  /* 0x401800001800742a */ /* 0x000fe20003f0e000 */
[----:B------:R-:W-:Y:S01]  /*11750*/  BSSY.RECONVERGENT B2, `(.L_x_146) ;  /* 0x000002e000027945 */ /* 0x000fe20003800200 */
[----:B------:R-:W-:-:S02]  /*11760*/  DSETP.GE.AND P4, PT, R22, UR24, PT ;  /* 0x0000001816007e2a */ /* 0x000fc4000bf86000 */
[----:B------:R-:W-:-:S04]  /*11770*/  DSETP.GEU.AND P1, PT, R10, RZ, PT ;  /* 0x000000ff0a00722a */ /* 0x000fc80003f2e000 */
[----:B------:R-:W-:Y:S02]  /*11780*/  @!P2 FSEL R43, R43, R68, !P4 ;  /* 0x000000442b2ba208 */ /* 0x000fe40006000000 */
[----:B------:R-:W-:Y:S02]  /*11790*/  @!P2 FSEL R79, R79, R69, !P4 ;  /* 0x000000454f4fa208 */ /* 0x000fe40006000000 */
[----:B------:R-:W-:Y:S01]  /*117a0*/  FSEL R14, R10, RZ, P1 ;  /* 0x000000ff0a0e7208 */ /* 0x000fe20000800000 */
[----:B------:R-:W-:Y:S01]  /*117b0*/  IMAD.MOV.U32 R10, RZ, RZ, R43 ;  /* 0x000000ffff0a7224 */ /* 0x000fe200078e002b */
[----:B------:R-:W-:Y:S01]  /*117c0*/  FSEL R15, R11, RZ, P1 ;  /* 0x000000ff0b0f7208 */ /* 0x000fe20000800000 */
[----:B------:R-:W-:Y:S01]  /*117d0*/  IMAD.MOV.U32 R11, RZ, RZ, R79 ;  /* 0x000000ffff0b7224 */ /* 0x000fe200078e004f */
[----:B------:R-:W-:Y:S06]  /*117e0*/  @P0 BRA `(.L_x_147) ;  /* 0x0000000000900947 */ /* 0x000fec0003800000 */
[----:B------:R-:W0:Y:S01]  /*117f0*/  MUFU.RCP64H R13, R9 ;  /* 0x00000009000d7308 */ /* 0x000e220000001800 */
[----:B------:R-:W-:Y:S01]  /*11800*/  IMAD.MOV.U32 R12, RZ, RZ, 0x1 ;  /* 0x00000001ff0c7424 */ /* 0x000fe200078e00ff */
[----:B------:R-:W-:Y:S01]  /*11810*/  DSETP.GEU.AND P0, PT, R76, RZ, PT ;  /* 0x000000ff4c00722a */ /* 0x000fe20003f0e000 */
[----:B------:R-:W-:Y:S01]  /*11820*/  UMOV UR22, 0x3126e979 ;  /* 0x3126e97900167882 */ /* 0x000fe20000000000 */
[----:B------:R-:W-:Y:S01]  /*11830*/  UMOV UR23, 0x3f7cac08 ;  /* 0x3f7cac0800177882 */ /* 0x000fe20000000000 */
[----:B------:R-:W-:Y:S01]  /*11840*/  BSSY.RECONVERGENT B3, `(.L_x_148) ;  /* 0x000001c000037945 */ /* 0x000fe20003800200 */
[----:B------:R-:W-:Y:S02]  /*11850*/  DMUL R60, R24, UR22 ;  /* 0x00000016183c7c28 */ /* 0x000fe40008000000 */
[----:B------:R-:W-:Y:S02]  /*11860*/  FSEL R68, R76, RZ, P0 ;  /* 0x000000ff4c447208 */ /* 0x000fe40000000000 */
[----:B------:R-:W-:-:S06]  /*11870*/  FSEL R69, R77, RZ, P0 ;  /* 0x000000ff4d457208 */ /* 0x000fcc0000000000 */
[----:B------:R-:W-:Y:S02]  /*11880*/  DMUL R60, R60, R68 ;  /* 0x000000443c3c7228 */ /* 0x000fe40000000000 */
[----:B0-----:R-:W-:-:S08]  /*11890*/  DFMA R54, -R8, R12, 1 ;  /* 0x3ff000000836742b */ /* 0x001fd0000000010c */
[----:B------:R-:W-:-:S08]  /*118a0*/  DFMA R54, R54, R54, R54 ;  /* 0x000000363636722b */ /* 0x000fd00000000036 */
[----:B------:R-:W-:Y:S02]  /*118b0*/  DFMA R54, R12, R54, R12 ;  /* 0x000000360c36722b */ /* 0x000fe4000000000c */
[----:B------:R-:W-:-:S06]  /*118c0*/  DMUL R12, R8, R10 ;  /* 0x0000000a080c7228 */ /* 0x000fcc0000000000 */
[----:B------:R-:W-:Y:S02]  /*118d0*/  DFMA R68, -R8, R54, 1 ;  /* 0x3ff000000844742b */ /* 0x000fe40000000136 */
[----:B------:R-:W-:-:S06]  /*118e0*/  DSETP.GEU.AND P0, PT, R60, R12, PT ;  /* 0x0000000c3c00722a */ /* 0x000fcc0003f0e000 */
[----:B------:R-:W-:Y:S01]  /*118f0*/  DFMA R68, R54, R68, R54 ;  /* 0x000000443644722b */ /* 0x000fe20000000036 */
[----:B------:R-:W-:Y:S02]  /*11900*/  FSEL R110, R60, R12, !P0 ;  /* 0x0000000c3c6e7208 */ /* 0x000fe40004000000 */
[----:B------:R-:W-:Y:S01]  /*11910*/  FSEL R111, R61, R13, !P0 ;  /* 0x0000000d3d6f7208 */ /* 0x000fe20004000000 */
[----:B------:R-:W-:-:S03]  /*11920*/  DSETP.GT.AND P0, PT, R8, RZ, PT ;  /* 0x000000ff0800722a */ /* 0x000fc60003f04000 */
        /* <DEDUP_REMOVED lines=13> */
.L_x_149:
[----:B------:R-:W-:Y:S05]  /*11a00*/  BSYNC.RECONVERGENT B3 ;  /* 0x0000000000037941 */ /* 0x000fea0003800200 */
.L_x_148:
[----:B------:R-:W-:Y:S02]  /*11a10*/  FSEL R10, R12, R10, P0 ;  /* 0x0000000a0c0a7208 */ /* 0x000fe40000000000 */
[----:B------:R-:W-:-:S07]  /*11a20*/  FSEL R11, R13, R11, P0 ;  /* 0x0000000b0d0b7208 */ /* 0x000fce0000000000 */
.L_x_147:
[----:B------:R-:W-:Y:S05]  /*11a30*/  BSYNC.RECONVERGENT B2 ;  /* 0x0000000000027941 */ /* 0x000fea0003800200 */
.L_x_146:
[----:B------:R-:W-:Y:S01]  /*11a40*/  ISETP.GE.AND P0, PT, R42, RZ, PT ;  /* 0x000000ff2a00720c */ /* 0x000fe20003f06270 */
[----:B------:R-:W-:-:S12]  /*11a50*/  BSSY.RECONVERGENT B1, `(.L_x_150) ;  /* 0x000000f000017945 */ /* 0x000fd80003800200 */
[----:B------:R-:W-:-:S14]  /*11a60*/  DSETP.LEU.OR P0, PT, R44, RZ, !P0 ;  /* 0x000000ff2c00722a */ /* 0x000fdc000470b400 */
[----:B------:R-:W-:Y:S05]  /*11a70*/  @P0 BRA `(.L_x_151) ;  /* 0x0000000000300947 */ /* 0x000fea0003800000 */
.L_x_152:
[----:B------:R-:W-:-:S05]  /*11a80*/  LEA R43, R42, UR20, 0x3 ;  /* 0x000000142a2b7c11 */ /* 0x000fca000f8e18ff */
[----:B------:R-:W2:Y:S02]  /*11a90*/  LDL.64 R54, [R43] ;  /* 0x000000002b367983 */ /* 0x000ea40000100a00 */
[----:B--2---:R-:W-:-:S14]  /*11aa0*/  DSETP.GE.AND P0, PT, R44, R54, PT ;  /* 0x000000362c00722a */ /* 0x004fdc0003f06000 */
[C-C-:B------:R-:W-:Y:S01]  /*11ab0*/  @!P0 DADD R12, R54.reuse, -R44.reuse ;  /* 0x00000000360c8229 */ /* 0x140fe2000000082c */
[----:B------:R-:W-:Y:S01]  /*11ac0*/  @P0 VIADD R42, R42, 0xffffffff ;  /* 0xffffffff2a2a0836 */ /* 0x000fe20000000000 */
[----:B------:R-:W-:Y:S01]  /*11ad0*/  @P0 DADD R44, -R54, R44 ;  /* 0x00000000362c0229 */ /* 0x000fe2000000012c */
[----:B------:R0:W-:Y:S03]  /*11ae0*/  @P0 STL.64 [R43], RZ ;  /* 0x000000ff2b000387 */ /* 0x0001e60000100a00 */
[----:B------:R-:W-:Y:S01]  /*11af0*/  @!P0 CS2R R44, SRZ ;  /* 0x00000000002c8805 */ /* 0x000fe2000001ff00 */
[----:B------:R0:W-:Y:S01]  /*11b00*/  @!P0 STL.64 [R43], R12 ;  /* 0x0000000c2b008387 */ /* 0x0001e20000100a00 */
[----:B------:R-:W-:-:S04]  /*11b10*/  ISETP.GT.AND P0, PT, R42, -0x1, PT ;  /* 0xffffffff2a00780c */ /* 0x000fc80003f04270 */
[----:B------:R-:W-:-:S14]  /*11b20*/  DSETP.GT.AND P1, PT, R44, RZ, PT ;  /* 0x000000ff2c00722a */ /* 0x000fdc0003f24000 */
[----:B0-----:R-:W-:Y:S05]  /*11b30*/  @P0 BRA P1, `(.L_x_152) ;  /* 0xfffffffc00d00947 */ /* 0x001fea000083ffff */
.L_x_151:
[----:B------:R-:W-:Y:S05]  /*11b40*/  BSYNC.RECONVERGENT B1 ;  /* 0x0000000000017941 */ /* 0x000fea0003800200 */
.L_x_150:
[----:B------:R-:W-:-:S06]  /*11b50*/  LEA R12, R42, UR19, 0x3 ;  /* 0x000000132a0c7c11 */ /* 0x000fcc000f8e18ff */
[----:B------:R-:W2:Y:S01]  /*11b60*/  LDL.64 R12, [R12] ;  /* 0x000000000c0c7983 */ /* 0x000ea20000100a00 */
[----:B------:R-:W-:Y:S01]  /*11b70*/  BSSY.RECONVERGENT B1, `(.L_x_153) ;  /* 0x000000c000017945 */ /* 0x000fe20003800200 */
[----:B--2---:R-:W-:-:S06]  /*11b80*/  DSETP.GE.AND P0, PT, R12, R20, PT ;  /* 0x000000140c00722a */ /* 0x004fcc0003f06000 */
[----:B------:R-:W-:-:S13]  /*11b90*/  ISETP.LT.OR P0, PT, R42, RZ, !P0 ;  /* 0x000000ff2a00720c */ /* 0x000fda0004701670 */
[----:B------:R-:W-:Y:S05]  /*11ba0*/  @P0 BRA `(.L_x_154) ;  /* 0x0000000000200947 */ /* 0x000fea0003800000 */
.L_x_155:
[C---:B------:R-:W-:Y:S02]  /*11bb0*/  LEA R43, R42.reuse, UR20, 0x3 ;  /* 0x000000142a2b7c11 */ /* 0x040fe4000f8e18ff */
[----:B------:R-:W-:-:S03]  /*11bc0*/  LEA R12, R42, UR19, 0x3 ;  /* 0x000000132a0c7c11 */ /* 0x000fc6000f8e18ff */
[----:B------:R0:W-:Y:S04]  /*11bd0*/  STL.64 [R43], RZ ;  /* 0x000000ff2b007387 */ /* 0x0001e80000100a00 */
[----:B------:R-:W2:Y:S01]  /*11be0*/  LDL.64 R12, [R12+-0x8] ;  /* 0xfffff8000c0c7983 */ /* 0x000ea20000100a00 */
[C---:B------:R-:W-:Y:S01]  /*11bf0*/  ISETP.NE.AND P1, PT, R42.reuse, RZ, PT ;  /* 0x000000ff2a00720c */ /* 0x040fe20003f25270 */
[----:B------:R-:W-:Y:S01]  /*11c00*/  VIADD R42, R42, 0xffffffff ;  /* 0xffffffff2a2a7836 */ /* 0x000fe20000000000 */
[----:B--2---:R-:W-:-:S14]  /*11c10*/  DSETP.GE.AND P0, PT, R12, R20, PT ;  /* 0x000000140c00722a */ /* 0x004fdc0003f06000 */
[----:B0-----:R-:W-:Y:S05]  /*11c20*/  @P0 BRA P1, `(.L_x_155) ;  /* 0xfffffffc00e00947 */ /* 0x001fea000083ffff */
.L_x_154:
[----:B------:R-:W-:Y:S05]  /*11c30*/  BSYNC.RECONVERGENT B1 ;  /* 0x0000000000017941 */ /* 0x000fea0003800200 */
.L_x_153:
[----:B------:R-:W0:Y:S01]  /*11c40*/  I2F.F64 R44, R42 ;  /* 0x0000002a002c7312 */ /* 0x000e220000201c00 */
[----:B------:R-:W-:Y:S01]  /*11c50*/  DADD R74, R74, R22 ;  /* 0x000000004a4a7229 */ /* 0x000fe20000000016 */
[----:B------:R-:W-:Y:S01]  /*11c60*/  BSSY.RECONVERGENT B1, `(.L_x_156) ;  /* 0x000005a000017945 */ /* 0x000fe20003800200 */
[----:B------:R-:W-:-:S05]  /*11c70*/  VIADD R78, R42, 0x1 ;  /* 0x000000012a4e7836 */ /* 0x000fca0000000000 */
[----:B------:R-:W1:Y:S01]  /*11c80*/  I2F.F64 R12, R86 ;  /* 0x00000056000c7312 */ /* 0x000e620000201c00 */
[----:B------:R-:W-:-:S06]  /*11c90*/  DSETP.GE.AND P0, PT, R74, 1, PT ;  /* 0x3ff000004a00742a */ /* 0x000fcc0003f06000 */
[----:B------:R-:W-:Y:S01]  /*11ca0*/  DSETP.EQ.AND P0, PT, R56, -99, P0 ;  /* 0xc058c0003800742a */ /* 0x000fe20000702000 */
[----:B0-----:R-:W0:Y:S05]  /*11cb0*/  F2I.F64.TRUNC R54, R44 ;  /* 0x0000002c00367311 */ /* 0x001e2a000030d100 */
[----:B------:R-:W-:Y:S01]  /*11cc0*/  FSEL R22, R74, RZ, !P0 ;  /* 0x000000ff4a167208 */ /* 0x000fe20004000000 */
[----:B-1----:R-:W-:Y:S01]  /*11cd0*/  DADD R12, -R40, R12 ;  /* 0x00000000280c7229 */ /* 0x002fe2000000010c */
[----:B------:R-:W-:Y:S02]  /*11ce0*/  FSEL R23, R75, 1.875, !P0 ;  /* 0x3ff000004b177808 */ /* 0x000fe40004000000 */
[----:B0-----:R-:W-:-:S07]  /*11cf0*/  ISETP.GE.AND P1, PT, R54, RZ, PT ;  /* 0x000000ff3600720c */ /* 0x001fce0003f26270 */
[----:B------:R-:W-:Y:S02]  /*11d00*/  FSEL R56, R12, R56, P0 ;  /* 0x000000380c387208 */ /* 0x000fe40000000000 */
[----:B------:R-:W-:-:S04]  /*11d10*/  FSEL R57, R13, R57, P0 ;  /* 0x000000390d397208 */ /* 0x000fc80000000000 */
[----:B------:R-:W-:Y:S05]  /*11d20*/  @!P1 BRA `(.L_x_157) ;  /* 0x0000000400349947 */ /* 0x000fea0003800000 */
[----:B------:R-:W-:Y:S01]  /*11d30*/  LOP3.LUT R68, R54, 0x3, RZ, 0xc0, !PT ;  /* 0x0000000336447812 */ /* 0x000fe200078ec0ff */
[----:B------:R-:W-:Y:S01]  /*11d40*/  BSSY.RECONVERGENT B2, `(.L_x_158) ;  /* 0x0000023000027945 */ /* 0x000fe20003800200 */
[----:B------:R-:W-:Y:S02]  /*11d50*/  IMAD.MOV.U32 R74, RZ, RZ, R54 ;  /* 0x000000ffff4a7224 */ /* 0x000fe400078e0036 */
[----:B------:R-:W-:-:S13]  /*11d60*/  ISETP.NE.AND P0, PT, R68, 0x3, PT ;  /* 0x000000034400780c */ /* 0x000fda0003f05270 */
[----:B------:R-:W-:Y:S05]  /*11d70*/  @!P0 BRA `(.L_x_159) ;  /* 0x00000000007c8947 */ /* 0x000fea0003800000 */
[----:B------:R-:W-:-:S05]  /*11d80*/  LEA R55, R54, UR9, 0x3 ;  /* 0x0000000936377c11 */ /* 0x000fca000f8e18ff */
[----:B------:R-:W2:Y:S04]  /*11d90*/  LDL.64 R44, [R55+0x16d0] ;  /* 0x0016d000372c7983 */ /* 0x000ea80000100a00 */
[----:B------:R-:W3:Y:S04]  /*11da0*/  LDL.64 R12, [R55+0xb68] ;  /* 0x000b6800370c7983 */ /* 0x000ee80000100a00 */
[----:B------:R-:W4:Y:S01]  /*11db0*/  LDL.64 R42, [R55+0x2238] ;  /* 0x00223800372a7983 */ /* 0x000f220000100a00 */
[----:B------:R-:W-:Y:S01]  /*11dc0*/  ISETP.NE.AND P0, PT, R68, RZ, PT ;  /* 0x000000ff4400720c */ /* 0x000fe20003f05270 */
[----:B------:R-:W-:Y:S01]  /*11dd0*/  VIADD R74, R54, 0xffffffff ;  /* 0xffffffff364a7836 */ /* 0x000fe20000000000 */
[----:B--2---:R-:W-:Y:S01]  /*11de0*/  DADD R44, R14, R44 ;  /* 0x000000000e2c7229 */ /* 0x004fe2000000002c */
[----:B---3--:R0:W-:Y:S04]  /*11df0*/  STL.64 [R55+0xb70], R12 ;  /* 0x000b700c37007387 */ /* 0x0081e80000100a00 */
[----:B----4-:R0:W-:Y:S04]  /*11e00*/  STL.64 [R55+0x2240], R42 ;  /* 0x0022402a37007387 */ /* 0x0101e80000100a00 */
[----:B------:R0:W-:Y:S02]  /*11e10*/  STL.64 [R55+0x16d8], R44 ;  /* 0x0016d82c37007387 */ /* 0x0001e40000100a00 */
[----:B------:R-:W-:Y:S05]  /*11e20*/  @!P0 BRA `(.L_x_159) ;  /* 0x0000000000508947 */ /* 0x000fea0003800000 */
[----:B------:R-:W-:-:S05]  /*11e30*/  LEA R69, R74, UR9, 0x3 ;  /* 0x000000094a457c11 */ /* 0x000fca000f8e18ff */
[----:B0-----:R-:W2:Y:S04]  /*11e40*/  LDL.64 R12, [R69+0xb68] ;  /* 0x000b6800450c7983 */ /* 0x001ea80000100a00 */
[----:B--2---:R1:W-:Y:S04]  /*11e50*/  STL.64 [R55+0xb68], R12 ;  /* 0x000b680c37007387 */ /* 0x0043e80000100a00 */
[----:B------:R-:W2:Y:S04]  /*11e60*/  LDL.64 R42, [R69+0x2238] ;  /* 0x00223800452a7983 */ /* 0x000ea80000100a00 */
[----:B--2---:R1:W-:Y:S04]  /*11e70*/  STL.64 [R55+0x2238], R42 ;  /* 0x0022382a37007387 */ /* 0x0043e80000100a00 */
[----:B------:R-:W2:Y:S01]  /*11e80*/  LDL.64 R44, [R69+0x16d0] ;  /* 0x0016d000452c7983 */ /* 0x000ea20000100a00 */
[----:B------:R-:W-:Y:S01]  /*11e90*/  ISETP.NE.AND P0, PT, R68, 0x1, PT ;  /* 0x000000014400780c */ /* 0x000fe20003f05270 */
[----:B------:R-:W-:Y:S01]  /*11ea0*/  VIADD R74, R54, 0xfffffffe ;  /* 0xfffffffe364a7836 */ /* 0x000fe20000000000 */
[----:B--2---:R-:W-:-:S07]  /*11eb0*/  DADD R44, R14, R44 ;  /* 0x000000000e2c7229 */ /* 0x004fce000000002c */
[----:B------:R1:W-:Y:S04]  /*11ec0*/  STL.64 [R55+0x16d0], R44 ;  /* 0x0016d02c37007387 */ /* 0x0003e80000100a00 */
[----:B------:R-:W-:Y:S05]  /*11ed0*/  @!P0 BRA `(.L_x_159) ;  /* 0x0000000000248947 */ /* 0x000fea0003800000 */
[----:B-1----:R-:W-:-:S05]  /*11ee0*/  LEA R55, R74, UR9, 0x3 ;  /* 0x000000094a377c11 */ /* 0x002fca000f8e18ff */
[----:B------:R-:W2:Y:S04]  /*11ef0*/  LDL.64 R12, [R55+0xb68] ;  /* 0x000b6800370c7983 */ /* 0x000ea80000100a00 */
[----:B--2---:R2:W-:Y:S04]  /*11f00*/  STL.64 [R69+0xb68], R12 ;  /* 0x000b680c45007387 */ /* 0x0045e80000100a00 */
[----:B------:R-:W3:Y:S04]  /*11f10*/  LDL.64 R42, [R55+0x2238] ;  /* 0x00223800372a7983 */ /* 0x000ee80000100a00 */
[----:B---3--:R2:W-:Y:S04]  /*11f20*/  STL.64 [R69+0x2238], R42 ;  /* 0x0022382a45007387 */ /* 0x0085e80000100a00 */
[----:B------:R-:W3:Y:S01]  /*11f30*/  LDL.64 R44, [R55+0x16d0] ;  /* 0x0016d000372c7983 */ /* 0x000ee20000100a00 */
[----:B------:R-:W-:Y:S01]  /*11f40*/  VIADD R74, R54, 0xfffffffd ;  /* 0xfffffffd364a7836 */ /* 0x000fe20000000000 */
[----:B---3--:R-:W-:-:S07]  /*11f50*/  DADD R44, R14, R44 ;  /* 0x000000000e2c7229 */ /* 0x008fce000000002c */
[----:B------:R2:W-:Y:S04]  /*11f60*/  STL.64 [R69+0x16d0], R44 ;  /* 0x0016d02c45007387 */ /* 0x0005e80000100a00 */
.L_x_159:
[----:B------:R-:W-:Y:S05]  /*11f70*/  BSYNC.RECONVERGENT B2 ;  /* 0x0000000000027941 */ /* 0x000fea0003800200 */
.L_x_158:
[----:B------:R-:W-:-:S13]  /*11f80*/  ISETP.GE.U32.AND P0, PT, R54, 0x3, PT ;  /* 0x000000033600780c */ /* 0x000fda0003f06070 */
[----:B------:R-:W-:Y:S05]  /*11f90*/  @!P0 BRA `(.L_x_157) ;  /* 0x0000000000988947 */ /* 0x000fea0003800000 */
.L_x_160:
[----:B------:R-:W-:-:S05]  /*11fa0*/  LEA R77, R74, UR9, 0x3 ;  /* 0x000000094a4d7c11 */ /* 0x000fca000f8e18ff */
[----:B012-4-:R-:W2:Y:S04]  /*11fb0*/  LDL.64 R44, [R77+0x16d0] ;  /* 0x0016d0004d2c7983 */ /* 0x017ea80000100a00 */
[----:B------:R-:W3:Y:S04]  /*11fc0*/  LDL.64 R12, [R77+0xb68] ;  /* 0x000b68004d0c7983 */ /* 0x000ee80000100a00 */
[----:B------:R-:W4:Y:S01]  /*11fd0*/  LDL.64 R42, [R77+0x2238] ;  /* 0x002238004d2a7983 */ /* 0x000f220000100a00 */
[----:B------:R-:W-:-:S05]  /*11fe0*/  VIADD R54, R74, 0xffffffff ;  /* 0xffffffff4a367836 */ /* 0x000fca0000000000 */
[----:B------:R-:W-:Y:S01]  /*11ff0*/  LEA R79, R54, UR9, 0x3 ;  /* 0x00000009364f7c11 */ /* 0x000fe2000f8e18ff */
[----:B--2---:R-:W-:Y:S01]  /*12000*/  DADD R44, R14, R44 ;  /* 0x000000000e2c7229 */ /* 0x004fe2000000002c */
[----:B---3--:R0:W-:Y:S04]  /*12010*/  STL.64 [R77+0xb70], R12 ;  /* 0x000b700c4d007387 */ /* 0x0081e80000100a00 */
[----:B----4-:R1:W-:Y:S04]  /*12020*/  STL.64 [R77+0x2240], R42 ;  /* 0x0022402a4d007387 */ /* 0x0103e80000100a00 */
[----:B------:R-:W-:Y:S04]  /*12030*/  STL.64 [R77+0x16d8], R44 ;  /* 0x0016d82c4d007387 */ /* 0x000fe80000100a00 */
[----:B------:R-:W2:Y:S04]  /*12040*/  LDL.64 R54, [R79+0xb68] ;  /* 0x000b68004f367983 */ /* 0x000ea80000100a00 */
[----:B--2---:R2:W-:Y:S04]  /*12050*/  STL.64 [R77+0xb68], R54 ;  /* 0x000b68364d007387 */ /* 0x0045e80000100a00 */
[----:B------:R-:W3:Y:S01]  /*12060*/  LDL.64 R68, [R79+0x2238] ;  /* 0x002238004f447983 */ /* 0x000ee20000100a00 */
[----:B------:R-:W-:-:S03]  /*12070*/  VIADD R75, R74, 0xfffffffe ;  /* 0xfffffffe4a4b7836 */ /* 0x000fc60000000000 */
[----:B---3--:R3:W-:Y:S04]  /*12080*/  STL.64 [R77+0x2238], R68 ;  /* 0x002238444d007387 */ /* 0x0087e80000100a00 */
[----:B------:R-:W4:Y:S01]  /*12090*/  LDL.64 R70, [R79+0x16d0] ;  /* 0x0016d0004f467983 */ /* 0x000f220000100a00 */
[----:B------:R-:W-:Y:S01]  /*120a0*/  LEA R75, R75, UR9, 0x3 ;  /* 0x000000094b4b7c11 */ /* 0x000fe2000f8e18ff */
[----:B----4-:R-:W-:-:S07]  /*120b0*/  DADD R70, R14, R70 ;  /* 0x000000000e467229 */ /* 0x010fce0000000046 */
[----:B------:R-:W-:Y:S04]  /*120c0*/  STL.64 [R77+0x16d0], R70 ;  /* 0x0016d0464d007387 */ /* 0x000fe80000100a00 */
[----:B0-----:R-:W4:Y:S04]  /*120d0*/  LDL.64 R12, [R75+0xb68] ;  /* 0x000b68004b0c7983 */ /* 0x001f280000100a00 */
[----:B----4-:R0:W-:Y:S04]  /*120e0*/  STL.64 [R79+0xb68], R12 ;  /* 0x000b680c4f007387 */ /* 0x0101e80000100a00 */
[----:B-1----:R-:W4:Y:S01]  /*120f0*/  LDL.64 R42, [R75+0x2238] ;  /* 0x002238004b2a7983 */ /* 0x002f220000100a00 */
[----:B--2---:R-:W-:-:S03]  /*12100*/  VIADD R54, R74, 0xfffffffd ;  /* 0xfffffffd4a367836 */ /* 0x004fc60000000000 */
[----:B----4-:R4:W-:Y:S04]  /*12110*/  STL.64 [R79+0x2238], R42 ;  /* 0x0022382a4f007387 */ /* 0x0109e80000100a00 */
[----:B------:R-:W2:Y:S01]  /*12120*/  LDL.64 R44, [R75+0x16d0] ;  /* 0x0016d0004b2c7983 */ /* 0x000ea20000100a00 */
[----:B------:R-:W-:Y:S01]  /*12130*/  LEA R76, R54, UR9, 0x3 ;  /* 0x00000009364c7c11 */ /* 0x000fe2000f8e18ff */
[----:B--2---:R-:W-:-:S07]  /*12140*/  DADD R44, R14, R44 ;  /* 0x000000000e2c7229 */ /* 0x004fce000000002c */
[----:B------:R4:W-:Y:S04]  /*12150*/  STL.64 [R79+0x16d0], R44 ;  /* 0x0016d02c4f007387 */ /* 0x0009e80000100a00 */
[----:B------:R-:W2:Y:S04]  /*12160*/  LDL.64 R54, [R76+0xb68] ;  /* 0x000b68004c367983 */ /* 0x000ea80000100a00 */
[----:B--2---:R4:W-:Y:S04]  /*12170*/  STL.64 [R75+0xb68], R54 ;  /* 0x000b68364b007387 */ /* 0x0049e80000100a00 */
[----:B---3--:R-:W2:Y:S04]  /*12180*/  LDL.64 R68, [R76+0x2238] ;  /* 0x002238004c447983 */ /* 0x008ea80000100a00 */
[----:B--2---:R4:W-:Y:S04]  /*12190*/  STL.64 [R75+0x2238], R68 ;  /* 0x002238444b007387 */ /* 0x0049e80000100a00 */
[----:B0-----:R-:W2:Y:S01]  /*121a0*/  LDL.64 R12, [R76+0x16d0] ;  /* 0x0016d0004c0c7983 */ /* 0x001ea20000100a00 */
[C---:B------:R-:W-:Y:S01]  /*121b0*/  ISETP.GT.AND P0, PT, R74.reuse, 0x3, PT ;  /* 0x000000034a00780c */ /* 0x040fe20003f04270 */
[----:B------:R-:W-:Y:S01]  /*121c0*/  VIADD R74, R74, 0xfffffffc ;  /* 0xfffffffc4a4a7836 */ /* 0x000fe20000000000 */
[----:B--2---:R-:W-:-:S07]  /*121d0*/  DADD R12, R14, R12 ;  /* 0x000000000e0c7229 */ /* 0x004fce000000000c */
[----:B------:R4:W-:Y:S04]  /*121e0*/  STL.64 [R75+0x16d0], R12 ;  /* 0x0016d00c4b007387 */ /* 0x0009e80000100a00 */
[----:B------:R-:W-:Y:S05]  /*121f0*/  @P0 BRA `(.L_x_160) ;  /* 0xfffffffc00680947 */ /* 0x000fea000383ffff */
.L_x_157:
[----:B------:R-:W-:Y:S05]  /*12200*/  BSYNC.RECONVERGENT B1 ;  /* 0x0000000000017941 */ /* 0x000fea0003800200 */
.L_x_156:
[----:B--2-4-:R-:W2:Y:S01]  /*12210*/  I2F.F64 R68, R78 ;  /* 0x0000004e00447312 */ /* 0x014ea20000201c00 */
[----:B------:R3:W-:Y:S01]  /*12220*/  STL.64 [R1+0x2238], R10 ;  /* 0x0022380a01007387 */ /* 0x0007e20000100a00 */
[----:B------:R-:W-:Y:S01]  /*12230*/  BSSY.RECONVERGENT B1, `(.L_x_161) ;  /* 0x0000013000017945 */ /* 0x000fe20003800200 */
[----:B------:R-:W-:Y:S01]  /*12240*/  DSETP.GT.AND P1, PT, R8, RZ, PT ;  /* 0x000000ff0800722a */ /* 0x000fe20003f24000 */
[----:B01----:R-:W-:Y:S01]  /*12250*/  CS2R R12, SRZ ;  /* 0x00000000000c7805 */ /* 0x003fe2000001ff00 */
[----:B------:R3:W-:Y:S01]  /*12260*/  STL.64 [R1+0xb68], R8 ;  /* 0x000b680801007387 */ /* 0x0007e20000100a00 */
[----:B------:R-:W-:-:S03]  /*12270*/  DADD R14, RZ, R8 ;  /* 0x00000000ff0e7229 */ /* 0x000fc60000000008 */
[----:B------:R3:W-:Y:S01]  /*12280*/  STL.64 [R1+0x16d0], RZ ;  /* 0x0016d0ff01007387 */ /* 0x0007e20000100a00 */
[----:B--2---:R-:W-:-:S08]  /*12290*/  DADD R68, R68, 1 ;  /* 0x3ff0000044447429 */ /* 0x004fd00000000000 */
[----:B------:R-:W-:-:S14]  /*122a0*/  DSETP.GT.AND P0, PT, R68, RZ, PT ;  /* 0x000000ff4400722a */ /* 0x000fdc0003f04000 */
[----:B---3--:R-:W-:Y:S05]  /*122b0*/  @!P0 BRA `(.L_x_162) ;  /* 0x0000000000288947 */ /* 0x008fea0003800000 */
[----:B------:R-:W-:Y:S01]  /*122c0*/  IMAD.MOV.U32 R44, RZ, RZ, RZ ;  /* 0x000000ffff2c7224 */ /* 0x000fe200078e00ff */
[----:B------:R-:W-:-:S07]  /*122d0*/  CS2R R12, SRZ ;  /* 0x00000000000c7805 */ /* 0x000fce000001ff00 */
.L_x_163:
[----:B------:R-:W-:-:S05]  /*122e0*/  LEA R45, R44, UR9, 0x3 ;  /* 0x000000092c2d7c11 */ /* 0x000fca000f8e18ff */
[----:B------:R-:W2:Y:S04]  /*122f0*/  LDL.64 R8, [R45+0xb68] ;  /* 0x000b68002d087983 */ /* 0x000ea80000100a00 */
[----:B------:R-:W2:Y:S01]  /*12300*/  LDL.64 R10, [R45+0x2238] ;  /* 0x002238002d0a7983 */ /* 0x000ea20000100a00 */
[----:B------:R-:W-:-:S04]  /*12310*/  VIADD R44, R44, 0x1 ;  /* 0x000000012c2c7836 */ /* 0x000fc80000000000 */
[----:B------:R-:W0:Y:S02]  /*12320*/  I2F.F64.U32 R42, R44 ;  /* 0x0000002c002a7312 */ /* 0x000e240000201800 */
[----:B0-----:R-:W-:Y:S02]  /*12330*/  DSETP.GT.AND P0, PT, R68, R42, PT ;  /* 0x0000002a4400722a */ /* 0x001fe40003f04000 */
[----:B--2---:R-:W-:-:S12]  /*12340*/  DFMA R12, R8, R10, R12 ;  /* 0x0000000a080c722b */ /* 0x004fd8000000000c */
[----:B------:R-:W-:Y:S05]  /*12350*/  @P0 BRA `(.L_x_163) ;  /* 0xfffffffc00e00947 */ /* 0x000fea000383ffff */
.L_x_162:
[----:B------:R-:W-:Y:S05]  /*12360*/  BSYNC.RECONVERGENT B1 ;  /* 0x0000000000017941 */ /* 0x000fea0003800200 */
.L_x_161:
[----:B------:R-:W-:Y:S01]  /*12370*/  FSEL R70, R14, RZ, P1 ;  /* 0x000000ff0e467208 */ /* 0x000fe20000800000 */
[----:B------:R-:W-:Y:S01]  /*12380*/  UMOV UR5, URZ ;  /* 0x000000ff00057c82 */ /* 0x000fe20008000000 */
[----:B------:R-:W-:-:S07]  /*12390*/  FSEL R71, R15, RZ, P1 ;  /* 0x000000ff0f477208 */ /* 0x000fce0000800000 */
.L_x_164:
[----:B------:R-:W-:-:S09]  /*123a0*/  ULEA UR8, UR5, UR20, 0x3 ;  /* 0x0000001405087291 */ /* 0x000fd2000f8e18ff */
[----:B------:R-:W2:Y:S04]  /*123b0*/  LDL.64 R8, [UR8+0x8] ;  /* 0x00000808ff087983 */ /* 0x000ea80008100a00 */
[----:B------:R-:W3:Y:S04]  /*123c0*/  LDL.64 R14, [UR8+0x10] ;  /* 0x00001008ff0e7983 */ /* 0x000ee80008100a00 */
[----:B------:R-:W4:Y:S04]  /*123d0*/  LDL.64 R42, [UR8+0x18] ;  /* 0x00001808ff2a7983 */ /* 0x000f280008100a00 */
[----:B------:R-:W5:Y:S01]  /*123e0*/  LDL.64 R44, [UR8+0x20] ;  /* 0x00002008ff2c7983 */ /* 0x000f620008100a00 */
[----:B------:R-:W-:-:S04]  /*123f0*/  UIADD3 UR8, UPT, UPT, UR5, 0x4, URZ ;  /* 0x0000000405087890 */ /* 0x000fc8000fffe0ff */
[----:B------:R-:W-:-:S09]  /*12400*/  ULEA UR8, UR8, UR20, 0x3 ;  /* 0x0000001408087291 */ /* 0x000fd2000f8e18ff */
[----:B------:R-:W5:Y:S04]  /*12410*/  LDL.64 R54, [UR8+0x8] ;  /* 0x00000808ff367983 */ /* 0x000f680008100a00 */
[----:B------:R-:W5:Y:S04]  /*12420*/  LDL.64 R74, [UR8+0x10] ;  /* 0x00001008ff4a7983 */ /* 0x000f680008100a00 */
[----:B------:R-:W5:Y:S04]  /*12430*/  LDL.64 R76, [UR8+0x18] ;  /* 0x00001808ff4c7983 */ /* 0x000f680008100a00 */
        /* <DEDUP_REMOVED lines=17> */
[----:B------:R-:W5:Y:S01]  /*12550*/  LDL.64 R104, [UR8+0x18] ;  /* 0x00001808ff687983 */ /* 0x000f620008100a00 */
[C---:B--2---:R-:W-:Y:S02]  /*12560*/  DADD R10, R8.reuse, R70 ;  /* 0x00000000080a7229 */ /* 0x044fe40000000046 */
[----:B------:R-:W-:-:S08]  /*12570*/  DSETP.GT.AND P0, PT, R8, RZ, PT ;  /* 0x000000ff0800722a */ /* 0x000fd00003f04000 */
[----:B------:R-:W-:Y:S02]  /*12580*/  FSEL R70, R10, R70, P0 ;  /* 0x000000460a467208 */ /* 0x000fe40000000000 */
[----:B------:R-:W-:Y:S02]  /*12590*/  FSEL R71, R11, R71, P0 ;  /* 0x000000470b477208 */ /* 0x000fe40000000000 */
[----:B------:R-:W2:Y:S01]  /*125a0*/  LDL.64 R10, [UR8+0x20] ;  /* 0x00002008ff0a7983 */ /* 0x000ea20008100a00 */
[----:B------:R-:W-:-:S03]  /*125b0*/  UIADD3 UR8, UPT, UPT, UR5, 0x14, URZ ;  /* 0x0000001405087890 */ /* 0x000fc6000fffe0ff */
[C---:B---3--:R-:W-:Y:S01]  /*125c0*/  DADD R8, R14.reuse, R70 ;  /* 0x000000000e087229 */ /* 0x048fe20000000046 */
[----:B------:R-:W-:Y:S01]  /*125d0*/  ULEA UR8, UR8, UR20, 0x3 ;  /* 0x0000001408087291 */ /* 0x000fe2000f8e18ff */
[----:B------:R-:W-:-:S08]  /*125e0*/  DSETP.GT.AND P0, PT, R14, RZ, PT ;  /* 0x000000ff0e00722a */ /* 0x000fd00003f04000 */
[----:B------:R-:W-:Y:S01]  /*125f0*/  FSEL R70, R8, R70, P0 ;  /* 0x0000004608467208 */ /* 0x000fe20000000000 */
[----:B------:R-:W3:Y:S01]  /*12600*/  LDL.64 R14, [UR8+0x8] ;  /* 0x00000808ff0e7983 */ /* 0x000ee20008100a00 */
[----:B------:R-:W-:Y:S01]  /*12610*/  FSEL R71, R9, R71, P0 ;  /* 0x0000004709477208 */ /* 0x000fe20000000000 */
[----:B----4-:R-:W-:-:S05]  /*12620*/  DSETP.GT.AND P0, PT, R42, RZ, PT ;  /* 0x000000ff2a00722a */ /* 0x010fca0003f04000 */
[----:B------:R-:W-:Y:S01]  /*12630*/  DADD R8, R42, R70 ;  /* 0x000000002a087229 */ /* 0x000fe20000000046 */
[----:B------:R-:W4:Y:S09]  /*12640*/  LDL.64 R42, [UR8+0x10] ;  /* 0x00001008ff2a7983 */ /* 0x000f320008100a00 */
[----:B------:R-:W-:-:S02]  /*12650*/  FSEL R70, R8, R70, P0 ;  /* 0x0000004608467208 */ /* 0x000fc40000000000 */
[----:B------:R-:W-:Y:S01]  /*12660*/  FSEL R71, R9, R71, P0 ;  /* 0x0000004709477208 */ /* 0x000fe20000000000 */
[----:B-----5:R-:W-:-:S05]  /*12670*/  DSETP.GT.AND P0, PT, R44, RZ, PT ;  /* 0x000000ff2c00722a */ /* 0x020fca0003f04000 */
[----:B------:R-:W-:Y:S01]  /*12680*/  DADD R8, R44, R70 ;  /* 0x000000002c087229 */ /* 0x000fe20000000046 */
[----:B------:R-:W5:Y:S09]  /*12690*/  LDL.64 R44, [UR8+0x18] ;  /* 0x00001808ff2c7983 */ /* 0x000f720008100a00 */
[----:B------:R-:W-:-:S02]  /*126a0*/  FSEL R70, R8, R70, P0 ;  /* 0x0000004608467208 */ /* 0x000fc40000000000 */
[----:B------:R-:W-:Y:S01]  /*126b0*/  FSEL R71, R9, R71, P0 ;  /* 0x0000004709477208 */ /* 0x000fe20000000000 */
[----:B------:R-:W-:-:S05]  /*126c0*/  DSETP.GT.AND P0, PT, R54, RZ, PT ;  /* 0x000000ff3600722a */ /* 0x000fca0003f04000 */
[----:B------:R-:W-:Y:S01]  /*126d0*/  DADD R8, R54, R70 ;  /* 0x0000000036087229 */ /* 0x000fe20000000046 */
[----:B------:R-:W5:Y:S01]  /*126e0*/  LDL.64 R54, [UR8+0x20] ;  /* 0x00002008ff367983 */ /* 0x000f620008100a00 */
[----:B------:R-:W-:-:S08]  /*126f0*/  UIADD3 UR8, UPT, UPT, UR5, 0x18, URZ ;  /* 0x0000001805087890 */ /* 0x000fd0000fffe0ff */
[----:B------:R-:W-:Y:S02]  /*12700*/  FSEL R70, R8, R70, P0 ;  /* 0x0000004608467208 */ /* 0x000fe40000000000 */
[----:B------:R-:W-:Y:S01]  /*12710*/  FSEL R71, R9, R71, P0 ;  /* 0x0000004709477208 */ /* 0x000fe20000000000 */
[----:B------:R-:W-:Y:S01]  /*12720*/  ULEA UR8, UR8, UR20, 0x3 ;  /* 0x0000001408087291 */ /* 0x000fe2000f8e18ff */
[----:B------:R-:W-:-:S04]  /*12730*/  DSETP.GT.AND P0, PT, R74, RZ, PT ;  /* 0x000000ff4a00722a */ /* 0x000fc80003f04000 */
[----:B------:R-:W-:-:S10]  /*12740*/  DADD R8, R74, R70 ;  /* 0x000000004a087229 */ /* 0x000fd40000000046 */
[----:B------:R-:W-:Y:S02]  /*12750*/  FSEL R74, R8, R70, P0 ;  /* 0x00000046084a7208 */ /* 0x000fe40000000000 */
[----:B------:R-:W-:Y:S02]  /*12760*/  FSEL R75, R9, R71, P0 ;  /* 0x00000047094b7208 */ /* 0x000fe40000000000 */
[----:B------:R-:W5:Y:S04]  /*12770*/  LDL.64 R70, [UR8+0x8] ;  /* 0x00000808ff467983 */ /* 0x000f680008100a00 */
[C---:B------:R-:W-:Y:S02]  /*12780*/  DADD R8, R76.reuse, R74 ;  /* 0x000000004c087229 */ /* 0x040fe4000000004a */
[----:B------:R-:W-:-:S08]  /*12790*/  DSETP.GT.AND P0, PT, R76, RZ, PT ;  /* 0x000000ff4c00722a */ /* 0x000fd00003f04000 */
        /* <DEDUP_REMOVED lines=12> */
[----:B------:R-:W5:Y:S01]  /*12860*/  LDL.64 R78, [UR8+0x20] ;  /* 0x00002008ff4e7983 */ /* 0x000f620008100a00 */
[----:B------:R-:W-:-:S03]  /*12870*/  UIADD3 UR8, UPT, UPT, UR5, 0x1c, URZ ;  /* 0x0000001c05087890 */ /* 0x000fc6000fffe0ff */
[C---:B------:R-:W-:Y:S01]  /*12880*/  DADD R8, R84.reuse, R82 ;  /* 0x0000000054087229 */ /* 0x040fe20000000052 */
[----:B------:R-:W-:Y:S01]  /*12890*/  ULEA UR8, UR8, UR20, 0x3 ;  /* 0x0000001408087291 */ /* 0x000fe2000f8e18ff */
        /* <DEDUP_REMOVED lines=41> */
[C---:B------:R-:W-:Y:S01]  /*12b30*/  DADD R8, R102.reuse, R100 ;  /* 0x0000000066087229 */ /* 0x040fe20000000064 */
[----:B------:R-:W-:Y:S01]  /*12b40*/  UIADD3 UR8, UPT, UPT, UR5, 0x24, URZ ;  /* 0x0000002405087890 */ /* 0x000fe2000fffe0ff */
[----:B------:R-:W-:-:S03]  /*12b50*/  DSETP.GT.AND P0, PT, R102, RZ, PT ;  /* 0x000000ff6600722a */ /* 0x000fc60003f04000 */
[----:B------:R-:W-:-:S05]  /*12b60*/  ULEA UR8, UR8, UR20, 0x3 ;  /* 0x0000001408087291 */ /* 0x000fca000f8e18ff */
[----:B------:R-:W-:Y:S02]  /*12b70*/  FSEL R102, R8, R100, P0 ;  /* 0x0000006408667208 */ /* 0x000fe40000000000 */
[----:B------:R-:W-:Y:S02]  /*12b80*/  FSEL R103, R9, R101, P0 ;  /* 0x0000006509677208 */ /* 0x000fe40000000000 */
[----:B------:R-:W5:Y:S04]  /*12b90*/  LDL.64 R100, [UR8+0x8] ;  /* 0x00000808ff647983 */ /* 0x000f680008100a00 */
[C---:B------:R-:W-:Y:S01]  /*12ba0*/  DADD R8, R104.reuse, R102 ;  /* 0x0000000068087229 */ /* 0x040fe20000000066 */
[----:B------:R-:W5:Y:S01]  /*12bb0*/  LDL.64 R106, [UR8+0x20] ;  /* 0x00002008ff6a7983 */ /* 0x000f620008100a00 */
[----:B------:R-:W-:-:S08]  /*12bc0*/  DSETP.GT.AND P0, PT, R104, RZ, PT ;  /* 0x000000ff6800722a */ /* 0x000fd00003f04000 */
[----:B------:R-:W-:Y:S02]  /*12bd0*/  FSEL R104, R8, R102, P0 ;  /* 0x0000006608687208 */ /* 0x000fe40000000000 */
[----:B------:R-:W-:Y:S02]  /*12be0*/  FSEL R105, R9, R103, P0 ;  /* 0x0000006709697208 */ /* 0x000fe40000000000 */
[----:B------:R-:W5:Y:S04]  /*12bf0*/  LDL.64 R102, [UR8+0x10] ;  /* 0x00001008ff667983 */ /* 0x000f680008100a00 */
[C---:B--2---:R-:W-:Y:S02]  /*12c00*/  DADD R8, R10.reuse, R104 ;  /* 0x000000000a087229 */ /* 0x044fe40000000068 */
[----:B------:R-:W-:-:S08]  /*12c10*/  DSETP.GT.AND P0, PT, R10, RZ, PT ;  /* 0x000000ff0a00722a */ /* 0x000fd00003f04000 */
[----:B------:R-:W-:Y:S02]  /*12c20*/  FSEL R10, R8, R104, P0 ;  /* 0x00000068080a7208 */ /* 0x000fe40000000000 */
[----:B------:R-:W-:Y:S02]  /*12c30*/  FSEL R11, R9, R105, P0 ;  /* 0x00000069090b7208 */ /* 0x000fe40000000000 */
[----:B------:R-:W2:Y:S04]  /*12c40*/  LDL.64 R104, [UR8+0x18] ;  /* 0x00001808ff687983 */ /* 0x000ea80008100a00 */
[C---:B---3--:R-:W-:Y:S02]  /*12c50*/  DADD R8, R14.reuse, R10 ;  /* 0x000000000e087229 */ /* 0x048fe4000000000a */
[----:B------:R-:W-:-:S08]  /*12c60*/  DSETP.GT.AND P0, PT, R14, RZ, PT ;  /* 0x000000ff0e00722a */ /* 0x000fd00003f04000 */
[----:B------:R-:W-:Y:S02]  /*12c70*/  FSEL R10, R8, R10, P0 ;  /* 0x0000000a080a7208 */ /* 0x000fe40000000000 */
[----:B------:R-:W-:Y:S01]  /*12c80*/  FSEL R11, R9, R11, P0 ;  /* 0x0000000b090b7208 */ /* 0x000fe20000000000 */
[----:B----4-:R-:W-:Y:S01]  /*12c90*/  DSETP.GT.AND P0, PT, R42, RZ, PT ;  /* 0x000000ff2a00722a */ /* 0x010fe20003f04000 */
[----:B------:R-:W-:-:S04]  /*12ca0*/  UIADD3 UR8, UPT, UPT, UR5, 0x28, URZ ;  /* 0x0000002805087890 */ /* 0x000fc8000fffe0ff */
[----:B------:R-:W-:Y:S01]  /*12cb0*/  DADD R8, R42, R10 ;  /* 0x000000002a087229 */ /* 0x000fe2000000000a */
[----:B------:R-:W-:-:S09]  /*12cc0*/  ULEA UR8, UR8, UR20, 0x3 ;  /* 0x0000001408087291 */ /* 0x000fd2000f8e18ff */
[----:B------:R-:W-:Y:S01]  /*12cd0*/  FSEL R10, R8, R10, P0 ;  /* 0x0000000a080a7208 */ /* 0x000fe20000000000 */
[----:B------:R-:W3:Y:S01]  /*12ce0*/  LDL.64 R108, [UR8+0x8] ;  /* 0x00000808ff6c7983 */ /* 0x000ee20008100a00 */
[----:B------:R-:W-:Y:S01]  /*12cf0*/  FSEL R11, R9, R11, P0 ;  /* 0x0000000b090b7208 */ /* 0x000fe20000000000 */
[----:B-----5:R-:W-:-:S05]  /*12d00*/  DSETP.GT.AND P0, PT, R44, RZ, PT ;  /* 0x000000ff2c00722a */ /* 0x020fca0003f04000 */
[----:B------:R-:W-:-:S10]  /*12d10*/  DADD R8, R44, R10 ;  /* 0x000000002c087229 */ /* 0x000fd4000000000a */
[----:B------:R-:W-:Y:S02]  /*12d20*/  FSEL R10, R8, R10, P0 ;  /* 0x0000000a080a7208 */ /* 0x000fe40000000000 */
[----:B------:R-:W-:Y:S01]  /*12d30*/  FSEL R11, R9, R11, P0 ;  /* 0x0000000b090b7208 */ /* 0x000fe20000000000 */
[----:B------:R-:W-:-:S05]  /*12d40*/  DSETP.GT.AND P0, PT, R54, RZ, PT ;  /* 0x000000ff3600722a */ /* 0x000fca0003f04000 */
[----:B------:R-:W-:Y:S01]  /*12d50*/  DADD R8, R54, R10 ;  /* 0x0000000036087229 */ /* 0x000fe2000000000a */
[----:B------:R-:W4:Y:S09]  /*12d60*/  LDL.64 R54, [UR8+0x10] ;  /* 0x00001008ff367983 */ /* 0x000f320008100a00 */
[----:B------:R-:W-:-:S02]  /*12d70*/  FSEL R10, R8, R10, P0 ;  /* 0x0000000a080a7208 */ /* 0x000fc40000000000 */
[----:B------:R-:W-:Y:S01]  /*12d80*/  FSEL R11, R9, R11, P0 ;  /* 0x0000000b090b7208 */ /* 0x000fe20000000000 */
[----:B------:R-:W-:-:S05]  /*12d90*/  DSETP.GT.AND P0, PT, R70, RZ, PT ;  /* 0x000000ff4600722a */ /* 0x000fca0003f04000 */
[----:B------:R-:W-:Y:S01]  /*12da0*/  DADD R8, R70, R10 ;  /* 0x0000000046087229 */ /* 0x000fe2000000000a */
[----:B------:R-:W5:Y:S09]  /*12db0*/  LDL.64 R70, [UR8+0x18] ;  /* 0x00001808ff467983 */ /* 0x000f720008100a00 */
[----:B------:R-:W-:-:S02]  /*12dc0*/  FSEL R10, R8, R10, P0 ;  /* 0x0000000a080a7208 */ /* 0x000fc40000000000 */
[----:B------:R-:W-:Y:S01]  /*12dd0*/  FSEL R11, R9, R11, P0 ;  /* 0x0000000b090b7208 */ /* 0x000fe20000000000 */
[----:B------:R-:W-:-:S05]  /*12de0*/  DSETP.GT.AND P0, PT, R74, RZ, PT ;  /* 0x000000ff4a00722a */ /* 0x000fca0003f04000 */
[----:B------:R-:W-:Y:S01]  /*12df0*/  DADD R8, R74, R10 ;  /* 0x000000004a087229 */ /* 0x000fe2000000000a */
[----:B------:R-:W5:Y:S01]  /*12e00*/  LDL.64 R74, [UR8+0x20] ;  /* 0x00002008ff4a7983 */ /* 0x000f620008100a00 */
[----:B------:R-:W-:-:S04]  /*12e10*/  UIADD3 UR8, UPT, UPT, UR5, 0x2c, URZ ;  /* 0x0000002c05087890 */ /* 0x000fc8000fffe0ff */
[----:B------:R-:W-:-:S04]  /*12e20*/  ULEA UR8, UR8, UR20, 0x3 ;  /* 0x0000001408087291 */ /* 0x000fc8000f8e18ff */
[----:B------:R-:W-:Y:S02]  /*12e30*/  FSEL R10, R8, R10, P0 ;  /* 0x0000000a080a7208 */ /* 0x000fe40000000000 */
        /* <DEDUP_REMOVED lines=22> */
[----:B------:R-:W-:-:S03]  /*12fa0*/  FSEL R15, R9, R11, P0 ;  /* 0x0000000b090f7208 */ /* 0x000fc60000000000 */
[----:B------:R-:W5:Y:S03]  /*12fb0*/  LDL.64 R8, [UR8+0x8] ;  /* 0x00000808ff087983 */ /* 0x000f660008100a00 */
        /* <DEDUP_REMOVED lines=18> */
[----:B------:R-:W-:Y:S01]  /*130e0*/  FSEL R89, R11, R89, P0 ;  /* 0x000000590b597208 */ /* 0x000fe20000000000 */
[----:B------:R-:W-:-:S05]  /*130f0*/  DSETP.GT.AND P0, PT, R96, RZ, PT ;  /* 0x000000ff6000722a */ /* 0x000fca0003f04000 */
[----:B------:R-:W-:-:S10]  /*13100*/  DADD R10, R96, R88 ;  /* 0x00000000600a7229 */ /* 0x000fd40000000058 */
        /* <DEDUP_REMOVED lines=14> */
[----:B--2---:R-:W-:-:S05]  /*131f0*/  DSETP.GT.AND P0, PT, R104, RZ, PT ;  /* 0x000000ff6800722a */ /* 0x004fca0003f04000 */
[----:B------:R-:W-:-:S10]  /*13200*/  DADD R10, R104, R88 ;  /* 0x00000000680a7229 */ /* 0x000fd40000000058 */
[----:B------:R-:W-:Y:S02]  /*13210*/  FSEL R88, R10, R88, P0 ;  /* 0x000000580a587208 */ /* 0x000fe40000000000 */
[----:B------:R-:W-:Y:S01]  /*13220*/  FSEL R89, R11, R89, P0 ;  /* 0x000000590b597208 */ /* 0x000fe20000000000 */
[----:B------:R-:W-:-:S05]  /*13230*/  DSETP.GT.AND P0, PT, R106, RZ, PT ;  /* 0x000000ff6a00722a */ /* 0x000fca0003f04000 */
[----:B------:R-:W-:-:S10]  /*13240*/  DADD R10, R106, R88 ;  /* 0x000000006a0a7229 */ /* 0x000fd40000000058 */
[----:B------:R-:W-:Y:S02]  /*13250*/  FSEL R88, R10, R88, P0 ;  /* 0x000000580a587208 */ /* 0x000fe40000000000 */
[----:B------:R-:W-:Y:S01]  /*13260*/  FSEL R89, R11, R89, P0 ;  /* 0x000000590b597208 */ /* 0x000fe20000000000 */
[----:B---3--:R-:W-:-:S05]  /*13270*/  DSETP.GT.AND P0, PT, R108, RZ, PT ;  /* 0x000000ff6c00722a */ /* 0x008fca0003f04000 */
[----:B------:R-:W-:-:S10]  /*13280*/  DADD R10, R108, R88 ;  /* 0x000000006c0a7229 */ /* 0x000fd40000000058 */
[----:B------:R-:W-:Y:S02]  /*13290*/  FSEL R88, R10, R88, P0 ;  /* 0x000000580a587208 */ /* 0x000fe40000000000 */
[----:B------:R-:W-:Y:S01]  /*132a0*/  FSEL R89, R11, R89, P0 ;  /* 0x000000590b597208 */ /* 0x000fe20000000000 */
[----:B----4-:R-:W-:-:S05]  /*132b0*/  DSETP.GT.AND P0, PT, R54, RZ, PT ;  /* 0x000000ff3600722a */ /* 0x010fca0003f04000 */
[----:B------:R-:W-:-:S10]  /*132c0*/  DADD R10, R54, R88 ;  /* 0x00000000360a7229 */ /* 0x000fd40000000058 */
[----:B------:R-:W-:Y:S02]  /*132d0*/  FSEL R54, R10, R88, P0 ;  /* 0x000000580a367208 */ /* 0x000fe40000000000 */
[----:B------:R-:W-:Y:S01]  /*132e0*/  FSEL R55, R11, R89, P0 ;  /* 0x000000590b377208 */ /* 0x000fe20000000000 */
[----:B-----5:R-:W-:-:S05]  /*132f0*/  DSETP.GT.AND P0, PT, R70, RZ, PT ;  /* 0x000000ff4600722a */ /* 0x020fca0003f04000 */
        /* <DEDUP_REMOVED lines=32> */
[----:B------:R-:W-:Y:S01]  /*13500*/  DADD R8, R42, R10 ;  /* 0x000000002a087229 */ /* 0x000fe2000000000a */
[----:B------:R-:W-:-:S04]  /*13510*/  UIADD3 UR5, UPT, UPT, UR5, 0x34, URZ ;  /* 0x0000003405057890 */ /* 0x000fc8000fffe0ff */
[----:B------:R-:W-:-:S05]  /*13520*/  UISETP.NE.AND UP0, UPT, UR5, 0x16c, UPT ;  /* 0x0000016c0500788c */ /* 0x000fca000bf05270 */
[----:B------:R-:W-:Y:S02]  /*13530*/  FSEL R10, R8, R10, P0 ;  /* 0x0000000a080a7208 */ /* 0x000fe40000000000 */
[----:B------:R-:W-:Y:S01]  /*13540*/  FSEL R11, R9, R11, P0 ;  /* 0x0000000b090b7208 */ /* 0x000fe20000000000 */
[----:B------:R-:W-:-:S05]  /*13550*/  DSETP.GT.AND P0, PT, R44, RZ, PT ;  /* 0x000000ff2c00722a */ /* 0x000fca0003f04000 */
[----:B------:R-:W-:-:S10]  /*13560*/  DADD R8, R44, R10 ;  /* 0x000000002c087229 */ /* 0x000fd4000000000a */
[----:B------:R-:W-:Y:S02]  /*13570*/  FSEL R70, R8, R10, P0 ;  /* 0x0000000a08467208 */ /* 0x000fe40000000000 */
[----:B------:R-:W-:Y:S01]  /*13580*/  FSEL R71, R9, R11, P0 ;  /* 0x0000000b09477208 */ /* 0x000fe20000000000 */
[----:B------:R-:W-:Y:S06]  /*13590*/  BRA.U UP0, `(.L_x_164) ;  /* 0xffffffed00807547 */ /* 0x000fec000b83ffff */
[----:B------:R-:W-:Y:S01]  /*135a0*/  LEA R9, R86, UR9, 0x3 ;  /* 0x0000000956097c11 */ /* 0x000fe2000f8e18ff */
[----:B------:R-:W-:Y:S02]  /*135b0*/  DSETP.GE.AND P0, PT, R22, 2, PT ;  /* 0x400000001600742a */ /* 0x000fe40003f06000 */
[----:B------:R-:W-:Y:S02]  /*135c0*/  DADD R62, R18, R62 ;  /* 0x00000000123e7229 */ /* 0x000fe4000000003e */
[----:B------:R0:W-:Y:S01]  /*135d0*/  STL.64 [R9+0x8], R12 ;  /* 0x0000080c09007387 */ /* 0x0001e20000100a00 */
[----:B------:R-:W-:Y:S02]  /*135e0*/  DADD R64, R16, R64 ;  /* 0x0000000010407229 */ /* 0x000fe40000000040 */
[----:B------:R-:W-:Y:S02]  /*135f0*/  DSETP.GT.OR P0, PT, R68, 364, P0 ;  /* 0x4076c0004400742a */ /* 0x000fe40000704400 */
[----:B------:R-:W-:-:S12]  /*13600*/  DADD R66, R80, R66 ;  /* 0x0000000050427229 */ /* 0x000fd80000000042 */
[----:B0-----:R-:W-:Y:S05]  /*13610*/  @P0 BRA `(.L_x_165) ;  /* 0x0000001400380947 */ /* 0x001fea0003800000 */
[----:B------:R-:W2:Y:S04]  /*13620*/  LDL.128 R16, [R1] ;  /* 0x0000000001107983 */ /* 0x000ea80000100c00 */
[----:B------:R-:W3:Y:S04]  /*13630*/  LDL.128 R12, [R1+0x10] ;  /* 0x00001000010c7983 */ /* 0x000ee80000100c00 */
[----:B------:R-:W4:Y:S01]  /*13640*/  LDL.64 R8, [R1+0x20] ;  /* 0x0000200001087983 */ /* 0x000f220000100a00 */
[----:B------:R-:W-:Y:S01]  /*13650*/  UMOV UR22, 0x4 ;  /* 0x0000000400167882 */ /* 0x000fe20000000000 */
[----:B--2---:R-:W-:-:S02]  /*13660*/  DSETP.GT.AND P0, PT, R18, R16, PT ;  /* 0x000000101200722a */ /* 0x004fc40003f04000 */
[----:B---3--:R-:W-:-:S04]  /*13670*/  DSETP.GT.AND P1, PT, R12, R18, PT ;  /* 0x000000120c00722a */ /* 0x008fc80003f24000 */
[----:B------:R-:W-:Y:S02]  /*13680*/  FSEL R11, R18, RZ, P0 ;  /* 0x000000ff120b7208 */ /* 0x000fe40000000000 */
[----:B------:R-:W-:Y:S01]  /*13690*/  FSEL R17, R19, RZ, P0 ;  /* 0x000000ff13117208 */ /* 0x000fe20000000000 */
[----:B------:R-:W-:Y:S01]  /*136a0*/  DSETP.GT.AND P0, PT, R14, R12, PT ;  /* 0x0000000c0e00722a */ /* 0x000fe20003f04000 */
[----:B------:R-:W-:Y:S02]  /*136b0*/  FSEL R11, R12, R11, P1 ;  /* 0x0000000b0c0b7208 */ /* 0x000fe40000800000 */
[----:B------:R-:W-:Y:S01]  /*136c0*/  FSEL R13, R13, R17, P1 ;  /* 0x000000110d0d7208 */ /* 0x000fe20000800000 */
[----:B----4-:R-:W-:Y:S02]  /*136d0*/  DSETP.GT.AND P1, PT, R8, R14, PT ;  /* 0x0000000e0800722a */ /* 0x010fe40003f24000 */
[----:B------:R-:W-:Y:S02]  /*136e0*/  FSEL R11, R14, R11, P0 ;  /* 0x0000000b0e0b7208 */ /* 0x000fe40000000000 */
[----:B------:R-:W-:-:S02]  /*136f0*/  FSEL R15, R15, R13, P0 ;  /* 0x0000000d0f0f7208 */ /* 0x000fc40000000000 */
[----:B------:R-:W-:Y:S02]  /*13700*/  FSEL R192, R8, R11, P1 ;  /* 0x0000000b08c07208 */ /* 0x000fe40000800000 */
[----:B------:R-:W-:-:S07]  /*13710*/  FSEL R193, R9, R15, P1 ;  /* 0x0000000f09c17208 */ /* 0x000fce0000800000 */
.L_x_166:
[----:B------:R-:W-:-:S09]  /*13720*/  ULEA UR8, UR22, UR9, 0x3 ;  /* 0x0000000916087291 */ /* 0x000fd2000f8e18ff */
[----:B------:R-:W2:Y:S01]  /*13730*/  LDL.64 R194, [UR8+0x8] ;  /* 0x00000808ffc27983 */ /* 0x000ea20008100a00 */
[----:B------:R-:W-:-:S03]  /*13740*/  UIADD3 UR5, UPT, UPT, UR22, 0x4, URZ ;  /* 0x0000000416057890 */ /* 0x000fc6000fffe0ff */
[----:B------:R-:W3:Y:S01]  /*13750*/  LDL.128 R12, [UR8+0x10] ;  /* 0x00001008ff0c7983 */ /* 0x000ee20008100c00 */
[----:B------:R-:W-:-:S03]  /*13760*/  ULEA UR5, UR5, UR9, 0x3 ;  /* 0x0000000905057291 */ /* 0x000fc6000f8e18ff */
[----:B------:R-:W4:Y:S01]  /*13770*/  LDL.64 R196, [UR8+0x20] ;  /* 0x00002008ffc47983 */ /* 0x000f220008100a00 */
[----:B------:R-:W-:-:S05]  /*13780*/  UIADD3 UR8, UPT, UPT, UR22, 0x8, URZ ;  /* 0x0000000816087890 */ /* 0x000fca000fffe0ff */
[----:B------:R-:W5:Y:S01]  /*13790*/  LDL.64 R198, [UR5+0x8] ;  /* 0x00000805ffc67983 */ /* 0x000f620008100a00 */
[----:B------:R-:W-:-:S03]  /*137a0*/  ULEA UR8, UR8, UR9, 0x3 ;  /* 0x0000000908087291 */ /* 0x000fc6000f8e18ff */
[----:B------:R-:W5:Y:S04]  /*137b0*/  LDL.128 R16, [UR5+0x10] ;  /* 0x00001005ff107983 */ /* 0x000f680008100c00 */
[----:B------:R-:W5:Y:S01]  /*137c0*/  LDL.64 R200, [UR5+0x20] ;  /* 0x00002005ffc87983 */ /* 0x000f620008100a00 */
[----:B------:R-:W-:-:S03]  /*137d0*/  UIADD3 UR5, UPT, UPT, UR22, 0xc, URZ ;  /* 0x0000000c16057890 */ /* 0x000fc6000fffe0ff */
        /* <DEDUP_REMOVED lines=73> */
[----:B------:R-:W5:Y:S04]  /*13c70*/  LDL.64 R42, [UR8+0x20] ;  /* 0x00002008ff2a7983 */ /* 0x000f680008100a00 */
[----:B------:R-:W5:Y:S04]  /*13c80*/  LDL.64 R10, [UR5+0x8] ;  /* 0x00000805ff0a7983 */ /* 0x000f680008100a00 */
[----:B------:R-:W5:Y:S01]  /*13c90*/  LDL.128 R140, [UR5+0x10] ;  /* 0x00001005ff8c7983 */ /* 0x000f620008100c00 */
[----:B--2---:R-:W-:-:S03]  /*13ca0*/  DSETP.GT.AND P0, PT, R194, R8, PT ;  /* 0x00000008c200722a */ /* 0x004fc60003f04000 */
[----:B------:R-:W2:Y:S01]  /*13cb0*/  LDL.64 R8, [UR5+0x20] ;  /* 0x00002005ff087983 */ /* 0x000ea20008100a00 */
[----:B------:R-:W-:Y:S01]  /*13cc0*/  UIADD3 UR22, UPT, UPT, UR22, 0x48, URZ ;  /* 0x0000004816167890 */ /* 0x000fe2000fffe0ff */
[----:B---3--:R-:W-:Y:S01]  /*13cd0*/  DSETP.GT.AND P1, PT, R12, R194, PT ;  /* 0x000000c20c00722a */ /* 0x008fe20003f24000 */
[----:B------:R-:W-:Y:S02]  /*13ce0*/  FSEL R87, R194, R192, P0 ;  /* 0x000000c0c2577208 */ /* 0x000fe40000000000 */
[----:B------:R-:W-:Y:S01]  /*13cf0*/  UISETP.NE.AND UP0, UPT, UR22, 0x16c, UPT ;  /* 0x0000016c1600788c */ /* 0x000fe2000bf05270 */
[----:B------:R-:W-:Y:S01]  /*13d00*/  FSEL R193, R195, R193, P0 ;  /* 0x000000c1c3c17208 */ /* 0x000fe20000000000 */
[----:B------:R-:W-:Y:S01]  /*13d10*/  DSETP.GT.AND P0, PT, R14, R12, PT ;  /* 0x0000000c0e00722a */ /* 0x000fe20003f04000 */
[----:B------:R-:W-:Y:S02]  /*13d20*/  FSEL R87, R12, R87, P1 ;  /* 0x000000570c577208 */ /* 0x000fe40000800000 */
[----:B------:R-:W-:Y:S01]  /*13d30*/  FSEL R193, R13, R193, P1 ;  /* 0x000000c10dc17208 */ /* 0x000fe20000800000 */
[----:B----4-:R-:W-:-:S02]  /*13d40*/  DSETP.GT.AND P1, PT, R196, R14, PT ;  /* 0x0000000ec400722a */ /* 0x010fc40003f24000 */
[----:B------:R-:W-:Y:S02]  /*13d50*/  FSEL R13, R14, R87, P0 ;  /* 0x000000570e0d7208 */ /* 0x000fe40000000000 */
[----:B------:R-:W-:Y:S01]  /*13d60*/  FSEL R15, R15, R193, P0 ;  /* 0x000000c10f0f7208 */ /* 0x000fe20000000000 */
[----:B-----5:R-:W-:Y:S01]  /*13d70*/  DSETP.GT.AND P0, PT, R198, R196, PT ;  /* 0x000000c4c600722a */ /* 0x020fe20003f04000 */
[----:B------:R-:W-:Y:S02]  /*13d80*/  FSEL R13, R196, R13, P1 ;  /* 0x0000000dc40d7208 */ /* 0x000fe40000800000 */
[----:B------:R-:W-:Y:S01]  /*13d90*/  FSEL R197, R197, R15, P1 ;  /* 0x0000000fc5c57208 */ /* 0x000fe20000800000 */
[----:B------:R-:W-:Y:S02]  /*13da0*/  DSETP.GT.AND P1, PT, R16, R198, PT ;  /* 0x000000c61000722a */ /* 0x000fe40003f24000 */
[----:B------:R-:W-:Y:S02]  /*13db0*/  FSEL R13, R198, R13, P0 ;  /* 0x0000000dc60d7208 */ /* 0x000fe40000000000 */
[----:B------:R-:W-:Y:S01]  /*13dc0*/  FSEL R199, R199, R197, P0 ;  /* 0x000000c5c7c77208 */ /* 0x000fe20000000000 */
[----:B------:R-:W-:Y:S01]  /*13dd0*/  DSETP.GT.AND P0, PT, R18, R16, PT ;  /* 0x000000101200722a */ /* 0x000fe20003f04000 */
[----:B------:R-:W-:-:S02]  /*13de0*/  FSEL R13, R16, R13, P1 ;  /* 0x0000000d100d7208 */ /* 0x000fc40000800000 */
[----:B------:R-:W-:Y:S01]  /*13df0*/  FSEL R17, R17, R199, P1 ;  /* 0x000000c711117208 */ /* 0x000fe20000800000 */
[----:B------:R-:W-:Y:S02]  /*13e00*/  DSETP.GT.AND P1, PT, R200, R18, PT ;  /* 0x00000012c800722a */ /* 0x000fe40003f24000 */
[----:B------:R-:W-:Y:S02]  /*13e10*/  FSEL R13, R18, R13, P0 ;  /* 0x0000000d120d7208 */ /* 0x000fe40000000000 */
[----:B------:R-:W-:Y:S01]  /*13e20*/  FSEL R19, R19, R17, P0 ;  /* 0x0000001113137208 */ /* 0x000fe20000000000 */
[----:B------:R-:W-:Y:S01]  /*13e30*/  DSETP.GT.AND P0, PT, R202, R200, PT ;  /* 0x000000c8ca00722a */ /* 0x000fe20003f04000 */
[----:B------:R-:W-:Y:S02]  /*13e40*/  FSEL R13, R200, R13, P1 ;  /* 0x0000000dc80d7208 */ /* 0x000fe40000800000 */
[----:B------:R-:W-:Y:S01]  /*13e50*/  FSEL R201, R201, R19, P1 ;  /* 0x00000013c9c97208 */ /* 0x000fe20000800000 */
[----:B------:R-:W-:-:S02]  /*13e60*/  DSETP.GT.AND P1, PT, R76, R202, PT ;  /* 0x000000ca4c00722a */ /* 0x000fc40003f24000 */
[----:B------:R-:W-:Y:S02]  /*13e70*/  FSEL R13, R202, R13, P0 ;  /* 0x0000000dca0d7208 */ /* 0x000fe40000000000 */
[----:B------:R-:W-:Y:S01]  /*13e80*/  FSEL R203, R203, R201, P0 ;  /* 0x000000c9cbcb7208 */ /* 0x000fe20000000000 */
[----:B------:R-:W-:Y:S01]  /*13e90*/  DSETP.GT.AND P0, PT, R78, R76, PT ;  /* 0x0000004c4e00722a */ /* 0x000fe20003f04000 */
        /* <DEDUP_REMOVED lines=182> */
[----:B--2---:R-:W-:Y:S02]  /*14a00*/  DSETP.GT.AND P1, PT, R8, R142, PT ;  /* 0x0000008e0800722a */ /* 0x004fe40003f24000 */
[----:B------:R-:W-:Y:S02]  /*14a10*/  FSEL R11, R142, R11, P0 ;  /* 0x0000000b8e0b7208 */ /* 0x000fe40000000000 */
[----:B------:R-:W-:-:S02]  /*14a20*/  FSEL R193, R143, R193, P0 ;  /* 0x000000c18fc17208 */ /* 0x000fc40000000000 */
[----:B------:R-:W-:Y:S02]  /*14a30*/  FSEL R192, R8, R11, P1 ;  /* 0x0000000b08c07208 */ /* 0x000fe40000800000 */
[----:B------:R-:W-:Y:S01]  /*14a40*/  FSEL R193, R9, R193, P1 ;  /* 0x000000c109c17208 */ /* 0x000fe20000800000 */
[----:B------:R-:W-:Y:S06]  /*14a50*/  BRA.U UP0, `(.L_x_166) ;  /* 0xffffffed00307547 */ /* 0x000fec000b83ffff */
[----:B------:R-:W-:Y:S01]  /*14a60*/  UMOV UR22, 0xd2f1a9fc ;  /* 0xd2f1a9fc00167882 */ /* 0x000fe20000000000 */
[----:B------:R-:W-:Y:S01]  /*14a70*/  UMOV UR23, 0x3f60624d ;  /* 0x3f60624d00177882 */ /* 0x000fe20000000000 */
[C---:B------:R-:W-:Y:S01]  /*14a80*/  ISETP.LT.AND P1, PT, R86.reuse, 0x16c, PT ;  /* 0x0000016c5600780c */ /* 0x040fe20003f21270 */
[----:B------:R-:W-:Y:S01]  /*14a90*/  DSETP.GTU.AND P0, PT, R192, UR22, PT ;  /* 0x00000016c0007e2a */ /* 0x000fe2000bf0c000 */
[----:B------:R-:W-:Y:S01]  /*14aa0*/  VIADD R86, R86, 0x1 ;  /* 0x0000000156567836 */ /* 0x000fe20000000000 */
[----:B------:R-:W-:Y:S01]  /*14ab0*/  DADD R24, R60, R24 ;  /* 0x000000003c187229 */ /* 0x000fe20000000018 */
[----:B------:R-:W-:Y:S02]  /*14ac0*/  IMAD.MOV.U32 R82, RZ, RZ, R58 ;  /* 0x000000ffff527224 */ /* 0x000fe400078e003a */
[----:B------:R-:W-:Y:S01]  /*14ad0*/  IMAD.MOV.U32 R83, RZ, RZ, R59 ;  /* 0x000000ffff537224 */ /* 0x000fe200078e003b */
[----:B------:R-:W-:-:S14]  /*14ae0*/  DSETP.LEU.OR P0, PT, R22, 0.5, P0 ;  /* 0x3fe000001600742a */ /* 0x000fdc000070b400 */
[----:B------:R-:W-:Y:S05]  /*14af0*/  @P0 BRA P1, `(.L_x_167) ;  /* 0xffffff1800880947 */ /* 0x000fea000083ffff */
.L_x_165:
[----:B------:R-:W-:Y:S05]  /*14b00*/  BSYNC.RECONVERGENT B0 ;  /* 0x0000000000007941 */ /* 0x000fea0003800200 */
.L_x_11:
[----:B0-----:R-:W0:Y:S02]  /*14b10*/  LDC.64 R16, c[0x0][0x380] ;  /* 0x0000e000ff107b82 */ /* 0x001e240000000a00 */
[----:B0-----:R-:W2:Y:S04]  /*14b20*/  LDG.E.64 R8, desc[UR10][R16.64+0x50] ;  /* 0x0000500a10087981 */ /* 0x001ea8000c1e1b00 */
[----:B------:R-:W3:Y:S04]  /*14b30*/  LDG.E.64 R10, desc[UR10][R16.64+0x58] ;  /* 0x0000580a100a7981 */ /* 0x000ee8000c1e1b00 */
[----:B------:R-:W4:Y:S04]  /*14b40*/  LDG.E.64 R12, desc[UR10][R16.64+0x60] ;  /* 0x0000600a100c7981 */ /* 0x000f28000c1e1b00 */
[----:B------:R-:W4:Y:S01]  /*14b50*/  LDG.E.64 R14, desc[UR10][R16.64+0x68] ;  /* 0x0000680a100e7981 */ /* 0x000f22000c1e1b00 */
[----:B------:R-:W-:-:S04]  /*14b60*/  ULOP3.LUT UR5, UR4, 0x1, URZ, 0xc0, !UPT ;  /* 0x0000000104057892 */ /* 0x000fc8000f8ec0ff */
[----:B------:R-:W-:Y:S01]  /*14b70*/  UISETP.NE.U32.AND UP0, UPT, UR5, 0x1, UPT ;  /* 0x000000010500788c */ /* 0x000fe2000bf05070 */
[----:B--2---:R-:W0:Y:S08]  /*14b80*/  F2I.F64.TRUNC R8, R8 ;  /* 0x0000000800087311 */ /* 0x004e30000030d100 */
[----:B---3--:R-:W1:Y:S01]  /*14b90*/  F2I.F64.TRUNC R10, R10 ;  /* 0x0000000a000a7311 */ /* 0x008e62000030d100 */
[----:B0-----:R-:W-:-:S07]  /*14ba0*/  LEA R18, R8, UR9, 0x3 ;  /* 0x0000000908127c11 */ /* 0x001fce000f8e18ff */
[----:B----4-:R-:W0:Y:S01]  /*14bb0*/  F2I.F64.TRUNC R12, R12 ;  /* 0x0000000c000c7311 */ /* 0x010e22000030d100 */
[----:B-1----:R-:W-:-:S07]  /*14bc0*/  LEA R19, R10, UR9, 0x3 ;  /* 0x000000090a137c11 */ /* 0x002fce000f8e18ff */
[----:B------:R-:W1:Y:S01]  /*14bd0*/  F2I.F64.TRUNC R14, R14 ;  /* 0x0000000e000e7311 */ /* 0x000e62000030d100 */
[----:B0----5:R-:W-:Y:S02]  /*14be0*/  LEA R20, R12, UR9, 0x3 ;  /* 0x000000090c147c11 */ /* 0x021fe4000f8e18ff */
[----:B-1----:R-:W-:Y:S01]  /*14bf0*/  LEA R21, R14, UR9, 0x3 ;  /* 0x000000090e157c11 */ /* 0x002fe2000f8e18ff */
[----:B------:R-:W-:Y:S06]  /*14c00*/  BRA.U !UP0, `(.L_x_168) ;  /* 0x0000000108a07547 */ /* 0x000fec000b800000 */
[----:B------:R-:W2:Y:S04]  /*14c10*/  LDL.64 R10, [R19] ;  /* 0x00000000130a7983 */ /* 0x000ea80000100a00 */
[----:B------:R-:W3:Y:S04]  /*14c20*/  LDL.64 R8, [R18] ;  /* 0x0000000012087983 */ /* 0x000ee80000100a00 */
[----:B------:R-:W4:Y:S04]  /*14c30*/  LDL.64 R12, [R20] ;  /* 0x00000000140c7983 */ /* 0x000f280000100a00 */
[----:B------:R-:W5:Y:S01]  /*14c40*/  LDL.64 R14, [R21] ;  /* 0x00000000150e7983 */ /* 0x000f620000100a00 */
[----:B------:R-:W-:Y:S01]  /*14c50*/  BSSY.RECONVERGENT B0, `(.L_x_169) ;  /* 0x000001f000007945 */ /* 0x000fe20003800200 */
[----:B--2---:R-:W-:-:S02]  /*14c60*/  DADD R10, R50, -R10 ;  /* 0x00000000320a7229 */ /* 0x004fc4000000080a */
[----:B---3--:R-:W-:-:S06]  /*14c70*/  DADD R8, R52, -R8 ;  /* 0x0000000034087229 */ /* 0x008fcc0000000808 */
[----:B------:R-:W-:Y:S02]  /*14c80*/  DMUL R10, R10, R10 ;  /* 0x0000000a0a0a7228 */ /* 0x000fe40000000000 */
[----:B----4-:R-:W-:Y:S02]  /*14c90*/  DADD R12, R48, -R12 ;  /* 0x00000000300c7229 */ /* 0x010fe4000000080c */
[----:B-----5:R-:W-:-:S04]  /*14ca0*/  DADD R14, R46, -R14 ;  /* 0x000000002e0e7229 */ /* 0x020fc8000000080e */
[----:B------:R-:W-:-:S08]  /*14cb0*/  DFMA R10, R8, R8, R10 ;  /* 0x00000008080a722b */ /* 0x000fd0000000000a */
[----:B------:R-:W-:Y:S01]  /*14cc0*/  DFMA R10, R12, R12, R10 ;  /* 0x0000000c0c0a722b */ /* 0x000fe2000000000a */
[----:B------:R-:W-:Y:S02]  /*14cd0*/  IMAD.MOV.U32 R12, RZ, RZ, 0x0 ;  /* 0x00000000ff0c7424 */ /* 0x000fe400078e00ff */
[----:B------:R-:W-:-:S05]  /*14ce0*/  IMAD.MOV.U32 R13, RZ, RZ, 0x3fd80000 ;  /* 0x3fd80000ff0d7424 */ /* 0x000fca00078e00ff */
[----:B------:R-:W-:-:S06]  /*14cf0*/  DFMA R110, R14, R14, R10 ;  /* 0x0000000e0e6e722b */ /* 0x000fcc000000000a */
[----:B------:R-:W0:Y:S04]  /*14d00*/  MUFU.RSQ64H R9, R111 ;  /* 0x0000006f00097308 */ /* 0x000e280000001c00 */
[----:B------:R-:W-:-:S05]  /*14d10*/  VIADD R8, R111, 0xfcb00000 ;  /* 0xfcb000006f087836 */ /* 0x000fca0000000000 */
[----:B------:R-:W-:Y:S01]  /*14d20*/  ISETP.GE.U32.AND P0, PT, R8, 0x7ca00000, PT ;  /* 0x7ca000000800780c */ /* 0x000fe20003f06070 */
[----:B0-----:R-:W-:-:S08]  /*14d30*/  DMUL R10, R8, R8 ;  /* 0x00000008080a7228 */ /* 0x001fd00000000000 */
[----:B------:R-:W-:-:S08]  /*14d40*/  DFMA R10, R110, -R10, 1 ;  /* 0x3ff000006e0a742b */ /* 0x000fd0000000080a */
[----:B------:R-:W-:Y:S02]  /*14d50*/  DFMA R12, R10, R12, 0.5 ;  /* 0x3fe000000a0c742b */ /* 0x000fe4000000000c */
[----:B------:R-:W-:-:S08]  /*14d60*/  DMUL R10, R8, R10 ;  /* 0x0000000a080a7228 */ /* 0x000fd00000000000 */
[----:B------:R-:W-:-:S08]  /*14d70*/  DFMA R108, R12, R10, R8 ;  /* 0x0000000a0c6c722b */ /* 0x000fd00000000008 */
[----:B------:R-:W-:Y:S02]  /*14d80*/  DMUL R114, R110, R108 ;  /* 0x0000006c6e727228 */ /* 0x000fe40000000000 */
[----:B------:R-:W-:Y:S02]  /*14d90*/  VIADD R13, R109, 0xfff00000 ;  /* 0xfff000006d0d7836 */ /* 0x000fe40000000000 */
[----:B------:R-:W-:-:S04]  /*14da0*/  IMAD.MOV.U32 R12, RZ, RZ, R108 ;  /* 0x000000ffff0c7224 */ /* 0x000fc800078e006c */
[----:B------:R-:W-:-:S08]  /*14db0*/  DFMA R112, R114, -R114, R110 ;  /* 0x800000727270722b */ /* 0x000fd0000000006e */
[----:B------:R-:W-:Y:S01]  /*14dc0*/  DFMA R10, R112, R12, R114 ;  /* 0x0000000c700a722b */ /* 0x000fe20000000072 */
[----:B------:R-:W-:Y:S10]  /*14dd0*/  @!P0 BRA `(.L_x_170) ;  /* 0x0000000000188947 */ /* 0x000ff40003800000 */
[----:B------:R-:W-:Y:S01]  /*14de0*/  IMAD.MOV.U32 R140, RZ, RZ, R8 ;  /* 0x000000ffff8c7224 */ /* 0x000fe200078e0008 */
[----:B------:R-:W-:Y:S01]  /*14df0*/  MOV R54, 0x14e20 ;  /* 0x00014e2000367802 */ /* 0x000fe20000000f00 */
[----:B------:R-:W-:-:S07]  /*14e00*/  IMAD.MOV.U32 R109, RZ, RZ, R13 ;  /* 0x000000ffff6d7224 */ /* 0x000fce00078e000d */
[----:B------:R-:W-:Y:S05]  /*14e10*/  CALL.REL.NOINC `($__internal_2_$__cuda_sm20_dsqrt_rn_f64_mediumpath_v1) ;  /* 0x0000010c00e07944 */ /* 0x000fea0003c00000 */
[----:B------:R-:W-:Y:S02]  /*14e20*/  IMAD.MOV.U32 R10, RZ, RZ, R154 ;  /* 0x000000ffff0a7224 */ /* 0x000fe400078e009a */
[----:B------:R-:W-:-:S07]  /*14e30*/  IMAD.MOV.U32 R11, RZ, RZ, R155 ;  /* 0x000000ffff0b7224 */ /* 0x000fce00078e009b */
.L_x_170:
[----:B------:R-:W-:Y:S05]  /*14e40*/  BSYNC.RECONVERGENT B0 ;  /* 0x0000000000007941 */ /* 0x000fea0003800200 */
.L_x_169:
[----:B------:R-:W-:Y:S01]  /*14e50*/  USHF.R.U32.HI UR5, URZ, 0x1, UR4 ;  /* 0x00000001ff057899 */ /* 0x000fe20008011604 */
[----:B------:R-:W-:-:S03]  /*14e60*/  DMUL R10, R10, 0.25 ;  /* 0x3fd000000a0a7828 */ /* 0x000fc60000000000 */
[----:B------:R-:W-:-:S09]  /*14e70*/  ULEA UR5, UR5, UR6, 0x3 ;  /* 0x0000000605057291 */ /* 0x000fd2000f8e18ff */
[----:B------:R0:W-:Y:S03]  /*14e80*/  STL.64 [UR5], R10 ;  /* 0x0000000aff007987 */ /* 0x0001e60008100a05 */
.L_x_168:
[----:B------:R-:W-:-:S04]  /*14e90*/  UIADD3 UR4, UPT, UPT, UR4, 0x1, URZ ;  /* 0x0000000104047890 */ /* 0x000fc8000fffe0ff */
[----:B------:R-:W-:-:S09]  /*14ea0*/  UISETP.NE.AND UP0, UPT, UR4, 0x14, UPT ;  /* 0x000000140400788c */ /* 0x000fd2000bf05270 */
[----:B------:R-:W-:Y:S05]  /*14eb0*/  BRA.U UP0, `(.L_x_171) ;  /* 0xffffff1100ac7547 */ /* 0x000fea000b83ffff */
[----:B0-----:R-:W2:Y:S01]  /*14ec0*/  LDL.128 R8, [R1+0x2fb0] ;  /* 0x002fb00001087983 */ /* 0x001ea20000100c00 */
[----:B------:R-:W0:Y:S03]  /*14ed0*/  LDC.64 R36, c[0x0][0x3b0] ;  /* 0x0000ec00ff247b82 */ /* 0x000e260000000a00 */
[----:B------:R-:W3:Y:S04]  /*14ee0*/  LDL.128 R12, [R1+0x2fc0] ;  /* 0x002fc000010c7983 */ /* 0x000ee80000100c00 */
[----:B------:R-:W4:Y:S04]  /*14ef0*/  LDL.128 R16, [R1+0x2fd0] ;  /* 0x002fd00001107983 */ /* 0x000f280000100c00 */
[----:B------:R-:W4:Y:S04]  /*14f00*/  LDL.128 R20, [R1+0x2fe0] ;  /* 0x002fe00001147983 */ /* 0x000f280000100c00 */
[----:B------:R-:W4:Y:S01]  /*14f10*/  LDL.128 R24, [R1+0x2ff0] ;  /* 0x002ff00001187983 */ /* 0x000f220000100c00 */
[----:B--2---:R-:W-:-:S06]  /*14f20*/  DSETP.GT.AND P2, PT, R8, R10, PT ;  /* 0x0000000a0800722a */ /* 0x004fcc0003f44000 */
[----:B------:R-:W-:Y:S02]  /*14f30*/  FSEL R32, R10, R8, P2 ;  /* 0x000000080a207208 */ /* 0x000fe40001000000 */
[----:B------:R-:W-:Y:S02]  /*14f40*/  FSEL R33, R11, R9, P2 ;  /* 0x000000090b217208 */ /* 0x000fe40001000000 */
[----:B------:R-:W-:-:S04]  /*14f50*/  SEL R0, RZ, 0x1, !P2 ;  /* 0x00000001ff007807 */ /* 0x000fc80005000000 */
[----:B---3--:R-:W-:-:S06]  /*14f60*/  DSETP.GT.AND P3, PT, R32, R12, PT ;  /* 0x0000000c2000722a */ /* 0x008fcc0003f64000 */
[----:B------:R-:W-:Y:S02]  /*14f70*/  FSEL R32, R12, R32, P3 ;  /* 0x000000200c207208 */ /* 0x000fe40001800000 */
[----:B------:R-:W-:Y:S02]  /*14f80*/  FSEL R33, R13, R33, P3 ;  /* 0x000000210d217208 */ /* 0x000fe40001800000 */
[----:B------:R-:W-:-:S04]  /*14f90*/  SEL R0, R0, 0x2, !P3 ;  /* 0x0000000200007807 */ /* 0x000fc80005800000 */
[----:B------:R-:W-:-:S06]  /*14fa0*/  DSETP.GT.AND P4, PT, R32, R14, PT ;  /* 0x0000000e2000722a */ /* 0x000fcc0003f84000 */
[----:B------:R-:W-:Y:S02]  /*14fb0*/  FSEL R32, R14, R32, P4 ;  /* 0x000000200e207208 */ /* 0x000fe40002000000 */
[----:B------:R-:W-:Y:S02]  /*14fc0*/  FSEL R33, R15, R33, P4 ;  /* 0x000000210f217208 */ /* 0x000fe40002000000 */
[----:B------:R-:W-:-:S04]  /*14fd0*/  SEL R0, R0, 0x3, !P4 ;  /* 0x0000000300007807 */ /* 0x000fc80006000000 */
[----:B----4-:R-:W-:-:S06]  /*14fe0*/  DSETP.GT.AND P5, PT, R32, R16, PT ;  /* 0x000000102000722a */ /* 0x010fcc0003fa4000 */
[----:B------:R-:W-:Y:S02]  /*14ff0*/  FSEL R32, R16, R32, P5 ;  /* 0x0000002010207208 */ /* 0x000fe40002800000 */
[----:B------:R-:W-:Y:S02]  /*15000*/  FSEL R33, R17, R33, P5 ;  /* 0x0000002111217208 */ /* 0x000fe40002800000 */
[----:B------:R-:W-:-:S04]  /*15010*/  SEL R0, R0, 0x4, !P5 ;  /* 0x0000000400007807 */ /* 0x000fc80006800000 */
[----:B------:R-:W-:-:S06]  /*15020*/  DSETP.GT.AND P1, PT, R32, R18, PT ;  /* 0x000000122000722a */ /* 0x000fcc0003f24000 */
        /* <DEDUP_REMOVED lines=16> */
[----:B------:R-:W-:-:S05]  /*15130*/  SEL R0, R0, 0x9, !P0 ;  /* 0x0000000900007807 */ /* 0x000fca0004000000 */
[----:B------:R-:W-:-:S05]  /*15140*/  IMAD.U32 R2, R0, 0x8, R1 ;  /* 0x0000000800027824 */ /* 0x000fca00078e0001 */
[----:B------:R-:W2:Y:S01]  /*15150*/  LDL.64 R32, [R2+0x2f60] ;  /* 0x002f600002207983 */ /* 0x000ea20000100a00 */
[----:B------:R-:W1:Y:S01]  /*15160*/  LDCU UR4, c[0x0][0x360] ;  /* 0x00006c00ff0477ac */ /* 0x000e620008000800 */
[----:B------:R-:W3:Y:S01]  /*15170*/  LDC.64 R34, c[0x0][0x380] ;  /* 0x0000e000ff227b82 */ /* 0x000ee20000000a00 */
[----:B------:R-:W1:Y:S01]  /*15180*/  S2R R39, SR_CTAID.X ;  /* 0x0000000000277919 */ /* 0x000e620000002500 */
[----:B------:R-:W1:Y:S01]  /*15190*/  S2R R0, SR_TID.X ;  /* 0x0000000000007919 */ /* 0x000e620000002100 */
[----:B------:R4:W5:Y:S01]  /*151a0*/  LDL.64 R78, [R2+0x2fb0] ;  /* 0x002fb000024e7983 */ /* 0x0009620000100a00 */
[----:B-1----:R-:W-:Y:S01]  /*151b0*/  IMAD R39, R39, UR4, R0 ;  /* 0x0000000427277c24 */ /* 0x002fe2000f8e0200 */
[----:B------:R-:W1:Y:S03]  /*151c0*/  LDCU.64 UR4, c[0x0][0x3a8] ;  /* 0x00007500ff0477ac */ /* 0x000e660008000a00 */
[----:B0-----:R-:W-:-:S05]  /*151d0*/  IMAD.WIDE R36, R39, 0x8, R36 ;  /* 0x0000000827247825 */ /* 0x001fca00078e0224 */
[----:B--2---:R0:W-:Y:S04]  /*151e0*/  STG.E.64 desc[UR10][R36.64], R32 ;  /* 0x0000002024007986 */ /* 0x0041e8000c101b0a */
[----:B---3--:R-:W2:Y:S01]  /*151f0*/  LDG.E.64 R34, desc[UR10][R34.64+0x30] ;  /* 0x0000300a22227981 */ /* 0x008ea2000c1e1b00 */
[----:B-1----:R-:W-:Y:S01]  /*15200*/  ULOP3.LUT UR5, UR5, 0xf7dcefdd, URZ, 0x3c, !UPT ;  /* 0xf7dcefdd05057892 */ /* 0x002fe2000f8e3cff */
[----:B------:R-:W-:Y:S01]  /*15210*/  UMOV UR6, 0x9a7cab1b ;  /* 0x9a7cab1b00067882 */ /* 0x000fe20000000000 */
[----:B------:R-:W-:Y:S02]  /*15220*/  ULOP3.LUT UR4, UR4, 0xaad26b49, URZ, 0x3c, !UPT ;  /* 0xaad26b4904047892 */ /* 0x000fe4000f8e3cff */
[----:B------:R-:W-:-:S04]  /*15230*/  UIMAD UR5, UR5, UR6, 0x21f5e59 ;  /* 0x021f5e59050574a4 */ /* 0x000fc8000f8e0206 */
[----:B------:R-:W-:Y:S01]  /*15240*/  UIMAD UR4, UR4, 0x4182bed5, UR5 ;  /* 0x4182bed5040478a4 */ /* 0x000fe2000f8e0205 */
[----:B0-----:R-:W-:Y:S01]  /*15250*/  CS2R R36, SRZ ;  /* 0x0000000000247805 */ /* 0x001fe2000001ff00 */
[----:B------:R-:W-:-:S04]  /*15260*/  UIADD3 UR7, UPT, UPT, UR7, 0x3000, URZ ;  /* 0x0000300007077890 */ /* 0x000fc8000fffe0ff */
[----:B------:R-:W-:Y:S01]  /*15270*/  IMAD.U32 R0, RZ, RZ, UR4 ;  /* 0x00000004ff007e24 */ /* 0x000fe2000f8e00ff */
[----:B------:R-:W-:Y:S01]  /*15280*/  UMOV UR4, URZ ;  /* 0x000000ff00047c82 */ /* 0x000fe20008000000 */
[----:B--2---:R4:W-:Y:S06]  /*15290*/  STL.64 [R1+0x2ee0], R34 ;  /* 0x002ee02201007387 */ /* 0x0049ec0000100a00 */
.L_x_338:
[----:B------:R-:W0:Y:S02]  /*152a0*/  LDC.64 R56, c[0x0][0x380] ;  /* 0x0000e000ff387b82 */ /* 0x000e240000000a00 */
[----:B0-----:R-:W2:Y:S01]  /*152b0*/  LDG.E.64 R56, desc[UR10][R56.64] ;  /* 0x0000000a38387981 */ /* 0x001ea2000c1e1b00 */
[----:B------:R-:W-:Y:S01]  /*152c0*/  IMAD.MOV.U32 R80, RZ, RZ, R36 ;  /* 0x000000ffff507224 */ /* 0x000fe200078e0024 */
[----:B------:R-:W-:Y:S01]  /*152d0*/  UMOV UR5, URZ ;  /* 0x000000ff00057c82 */ /* 0x000fe20008000000 */
[----:B------:R-:W-:Y:S02]  /*152e0*/  IMAD.MOV.U32 R81, RZ, RZ, R37 ;  /* 0x000000ffff517224 */ /* 0x000fe400078e0025 */
[----:B-----5:R-:W-:Y:S02]  /*152f0*/  IMAD.MOV.U32 R84, RZ, RZ, R78 ;  /* 0x000000ffff547224 */ /* 0x020fe400078e004e */
[----:B------:R-:W-:Y:S01]  /*15300*/  IMAD.MOV.U32 R85, RZ, RZ, R79 ;  /* 0x000000ffff557224 */ /* 0x000fe200078e004f */
[----:B--2---:R-:W-:Y:S01]  /*15310*/  DADD R38, R56, -1 ;  /* 0xbff0000038267429 */ /* 0x004fe20000000000 */
[----:B------:R0:W1:Y:S08]  /*15320*/  F2I.F64.TRUNC R97, R56 ;  /* 0x0000003800617311 */ /* 0x000070000030d100 */
[----:B------:R0:W2:Y:S02]  /*15330*/  F2I.F64.TRUNC R96, R38 ;  /* 0x0000002600607311 */ /* 0x0000a4000030d100 */
.L_x_332:
[----:B------:R-:W-:Y:S01]  /*15340*/  ULEA UR6, UR5, UR17, 0x3 ;  /* 0x0000001105067291 */ /* 0x000fe2000f8e18ff */
[----:B------:R-:W-:Y:S01]  /*15350*/  IMAD.MOV.U32 R36, RZ, RZ, -0x3ec02f30 ;  /* 0xc13fd0d0ff247424 */ /* 0x000fe200078e00ff */
[----:B-1----:R-:W-:Y:S01]  /*15360*/  LEA R45, R97, UR9, 0x3 ;  /* 0x00000009612d7c11 */ /* 0x002fe2000f8e18ff */
[----:B------:R-:W-:Y:S02]  /*15370*/  IMAD.MOV.U32 R37, RZ, RZ, 0x3f6a8ac5 ;  /* 0x3f6a8ac5ff257424 */ /* 0x000fe400078e00ff */
[----:B0-----:R-:W-:Y:S02]  /*15380*/  IMAD.MOV.U32 R38, RZ, RZ, 0xb238765 ;  /* 0x0b238765ff267424 */ /* 0x001fe400078e00ff */
[----:B------:R-:W-:Y:S02]  /*15390*/  IMAD.MOV.U32 R39, RZ, RZ, 0x4034f76e ;  /* 0x4034f76eff277424 */ /* 0x000fe400078e00ff */
[----:B------:R-:W-:Y:S01]  /*153a0*/  IMAD.MOV.U32 R40, RZ, RZ, 0x5787b71 ;  /* 0x05787b71ff287424 */ /* 0x000fe200078e00ff */
[----:B-----5:R-:W5:Y:S01]  /*153b0*/  LDL.64 R76, [UR6] ;  /* 0x00000006ff4c7983 */ /* 0x020f620008100a00 */
[----:B------:R-:W-:Y:S01]  /*153c0*/  IMAD.MOV.U32 R41, RZ, RZ, 0x3fb163f6 ;  /* 0x3fb163f6ff297424 */ /* 0x000fe200078e00ff */
[----:B--2---:R-:W-:Y:S01]  /*153d0*/  ISETP.GT.AND P0, PT, R96, 0x16c, PT ;  /* 0x0000016c6000780c */ /* 0x004fe20003f04270 */
        /* <DEDUP_REMOVED lines=24> */
[----:B------:R-:W-:Y:S02]  /*15560*/  IMAD.MOV.U32 R75, RZ, RZ, 0x3fd00000 ;  /* 0x3fd00000ff4b7424 */ /* 0x000fe400078e00ff */
        /* <DEDUP_REMOVED lines=12> */
[----:B0-----:R-:W-:Y:S02]  /*15630*/  IMAD.MOV.U32 R66, RZ, RZ, 0x0 ;  /* 0x00000000ff427424 */ /* 0x001fe400078e00ff */
        /* <DEDUP_REMOVED lines=11> */
.L_x_328:
        /* <DEDUP_REMOVED lines=55> */
[----:B------:R-:W-:Y:S01]  /*15a60*/  DFMA R42, R42, R40, R42 ;  /* 0x000000282a2a722b */ /* 0x000fe2000000002a */
[----:B------:R-:W-:Y:S02]  /*15a70*/  IMAD.MOV.U32 R40, RZ, RZ, R110 ;  /* 0x000000ffff287224 */ /* 0x000fe400078e006e */
[----:B------:R-:W-:-:S06]  /*15a80*/  IMAD.MOV.U32 R41, RZ, RZ, R111 ;  /* 0x000000ffff297224 */ /* 0x000fcc00078e006f */
        /* <DEDUP_REMOVED lines=9> */
[----:B----45:R-:W-:Y:S05]  /*15b20*/  CALL.REL.NOINC `($__internal_1_$__cuda_sm20_div_rn_f64_full) ;  /* 0x000000fc00287944 */ /* 0x030fea0003c00000 */
[----:B------:R-:W-:Y:S02]  /*15b30*/  IMAD.MOV.U32 R36, RZ, RZ, R54 ;  /* 0x000000ffff247224 */ /* 0x000fe400078e0036 */
[----:B------:R-:W-:-:S07]  /*15b40*/  IMAD.MOV.U32 R37, RZ, RZ, R55 ;  /* 0x000000ffff257224 */ /* 0x000fce00078e0037 */
.L_x_176:
[----:B------:R-:W-:Y:S05]  /*15b50*/  BSYNC.RECONVERGENT B3 ;  /* 0x0000000000037941 */ /* 0x000fea0003800200 */
.L_x_175:
[----:B------:R-:W-:Y:S02]  /*15b60*/  IMAD.MOV.U32 R100, RZ, RZ, R36 ;  /* 0x000000ffff647224 */ /* 0x000fe400078e0024 */
[----:B------:R-:W-:Y:S01]  /*15b70*/  IMAD.MOV.U32 R101, RZ, RZ, R37 ;  /* 0x000000ffff657224 */ /* 0x000fe200078e0025 */
[----:B------:R-:W-:Y:S06]  /*15b80*/  BRA `(.L_x_177) ;  /* 0x0000000000707947 */ /* 0x000fec0003800000 */
.L_x_174:
        /* <DEDUP_REMOVED lines=25> */
.L_x_179:
[----:B------:R-:W-:Y:S05]  /*15d20*/  BSYNC.RECONVERGENT B3 ;  /* 0x0000000000037941 */ /* 0x000fea0003800200 */
.L_x_178:
[----:B------:R-:W-:Y:S02]  /*15d30*/  IMAD.MOV.U32 R100, RZ, RZ, R36 ;  /* 0x000000ffff647224 */ /* 0x000fe400078e0024 */
[----:B------:R-:W-:-:S07]  /*15d40*/  IMAD.MOV.U32 R101, RZ, RZ, R37 ;  /* 0x000000ffff657224 */ /* 0x000fce00078e0025 */
.L_x_177:
[----:B------:R-:W-:Y:S05]  /*15d50*/  BSYNC.RECONVERGENT B2 ;  /* 0x0000000000027941 */ /* 0x000fea0003800200 */
.L_x_173:
[----:B------:R-:W0:Y:S01]  /*15d60*/  MUFU.RCP64H R109, 365 ;  /* 0x4076d000006d7908 */ /* 0x000e220000001800 */
[----:B------:R-:W-:Y:S01]  /*15d70*/  DMUL R36, R38, 0.5 ;  /* 0x3fe0000026247828 */ /* 0x000fe20000000000 */
[----:B------:R-:W-:Y:S01]  /*15d80*/  IMAD.MOV.U32 R110, RZ, RZ, 0x0 ;  /* 0x00000000ff6e7424 */ /* 0x000fe200078e00ff */
[----:B------:R-:W-:Y:S01]  /*15d90*/  UMOV UR22, 0xb4e81b50 ;  /* 0xb4e81b5000167882 */ /* 0x000fe20000000000 */
[----:B------:R-:W-:Y:S01]  /*15da0*/  IMAD.MOV.U32 R111, RZ, RZ, 0x4076d000 ;  /* 0x4076d000ff6f7424 */ /* 0x000fe200078e00ff */
[----:B------:R-:W-:Y:S01]  /*15db0*/  UMOV UR23, 0x3f9b4e81 ;  /* 0x3f9b4e8100177882 */ /* 0x000fe20000000000 */
[----:B------:R-:W-:Y:S01]  /*15dc0*/  IMAD.MOV.U32 R108, RZ, RZ, 0x1 ;  /* 0x00000001ff6c7424 */ /* 0x000fe200078e00ff */
[----:B------:R-:W-:Y:S01]  /*15dd0*/  UMOV UR24, 0xcccccccd ;  /* 0xcccccccd00187882 */ /* 0x000fe20000000000 */
[----:B------:R-:W-:Y:S01]  /*15de0*/  IMAD.MOV.U32 R40, RZ, RZ, -0x1eb851ec ;  /* 0xe147ae14ff287424 */ /* 0x000fe200078e00ff */
[C---:B------:R-:W-:Y:S01]  /*15df0*/  DADD R38, R36.reuse, -12 ;  /* 0xc028000024267429 */ /* 0x040fe20000000000 */
[----:B------:R-:W-:Y:S01]  /*15e00*/  IMAD.MOV.U32 R41, RZ, RZ, 0x3fe6147a ;  /* 0x3fe6147aff297424 */ /* 0x000fe200078e00ff */
[C---:B------:R-:W-:Y:S01]  /*15e10*/  DADD R42, R36.reuse, -18 ;  /* 0xc0320000242a7429 */ /* 0x040fe20000000000 */
[----:B------:R-:W-:Y:S01]  /*15e20*/  IMAD.MOV.U32 R54, RZ, RZ, 0x33333333 ;  /* 0x33333333ff367424 */ /* 0x000fe200078e00ff */
[----:B------:R-:W-:Y:S01]  /*15e30*/  DADD R44, R36, -30 ;  /* 0xc03e0000242c7429 */ /* 0x000fe20000000000 */
[----:B------:R-:W-:Y:S01]  /*15e40*/  IMAD.MOV.U32 R55, RZ, RZ, 0x3feb3333 ;  /* 0x3feb3333ff377424 */ /* 0x000fe200078e00ff */
[----:B------:R-:W-:Y:S01]  /*15e50*/  UMOV UR25, 0x3fe4cccc ;  /* 0x3fe4cccc00197882 */ /* 0x000fe20000000000 */
[----:B------:R-:W-:Y:S01]  /*15e60*/  IMAD.MOV.U32 R106, RZ, RZ, 0x62fc9630 ;  /* 0x62fc9630ff6a7424 */ /* 0x000fe200078e00ff */
[----:B0-----:R-:W-:Y:S01]  /*15e70*/  DFMA R112, R108, -R110, 1 ;  /* 0x3ff000006c70742b */ /* 0x001fe2000000086e */
[----:B------:R-:W-:Y:S01]  /*15e80*/  IMAD.MOV.U32 R107, RZ, RZ, 0x3f962fc9 ;  /* 0x3f962fc9ff6b7424 */ /* 0x000fe200078e00ff */
[----:B------:R-:W-:Y:S01]  /*15e90*/  DFMA R40, R38, UR22, R40 ;  /* 0x0000001626287c2b */ /* 0x000fe20008000028 */
[----:B------:R-:W-:Y:S01]  /*15ea0*/  UMOV UR22, 0x9999999b ;  /* 0x9999999b00167882 */ /* 0x000fe20000000000 */
[----:B------:R-:W-:Y:S01]  /*15eb0*/  UMOV UR23, 0x3f999999 ;  /* 0x3f99999900177882 */ /* 0x000fe20000000000 */
[----:B------:R-:W-:Y:S01]  /*15ec0*/  DADD R38, R36, -36 ;  /* 0xc042000024267429 */ /* 0x000fe20000000000 */
[----:B------:R-:W-:Y:S01]  /*15ed0*/  IMAD.MOV.U32 R114, RZ, RZ, 0x147ae148 ;  /* 0x147ae148ff727424 */ /* 0x000fe200078e00ff */
[----:B------:R-:W-:Y:S01]  /*15ee0*/  DFMA R42, R42, UR22, R54 ;  /* 0x000000162a2a7c2b */ /* 0x000fe20008000036 */
[----:B------:R-:W-:Y:S01]  /*15ef0*/  UMOV UR22, 0x99999999 ;  /* 0x9999999900167882 */ /* 0x000fe20000000000 */
[----:B------:R-:W-:Y:S01]  /*15f00*/  DFMA R112, R112, R112, R112 ;  /* 0x000000707070722b */ /* 0x000fe20000000070 */
[----:B------:R-:W-:Y:S01]  /*15f10*/  UMOV UR23, 0x3fb99999 ;  /* 0x3fb9999900177882 */ /* 0x000fe20000000000 */
[----:B------:R-:W-:Y:S01]  /*15f20*/  DFMA R54, R44, -R106, 1 ;  /* 0x3ff000002c36742b */ /* 0x000fe2000000086a */
[----:B------:R-:W-:Y:S01]  /*15f30*/  IMAD.MOV.U32 R115, RZ, RZ, 0x3fe147ae ;  /* 0x3fe147aeff737424 */ /* 0x000fe200078e00ff */
[----:B------:R-:W-:Y:S01]  /*15f40*/  DSETP.GTU.AND P3, PT, R36, 12, PT ;  /* 0x402800002400742a */ /* 0x000fe20003f6c000 */
[----:B------:R-:W-:Y:S01]  /*15f50*/  VIADD R106, R98, 0xb ;  /* 0x0000000b626a7836 */ /* 0x000fe20000000000 */
[----:B------:R-:W-:Y:S01]  /*15f60*/  DADD R44, R74, -UR24 ;  /* 0x800000184a2c7e29 */ /* 0x000fe20008000000 */
[----:B------:R-:W-:Y:S01]  /*15f70*/  UMOV UR24, 0x9999999a ;  /* 0x9999999a00187882 */ /* 0x000fe20000000000 */
[----:B------:R-:W-:Y:S01]  /*15f80*/  DFMA R116, R108, R112, R108 ;  /* 0x000000706c74722b */ /* 0x000fe2000000006c */
[----:B------:R-:W-:Y:S01]  /*15f90*/  UMOV UR25, 0x3fd99999 ;  /* 0x3fd9999900197882 */ /* 0x000fe20000000000 */
[----:B------:R-:W-:Y:S01]  /*15fa0*/  IMAD.MOV.U32 R108, RZ, RZ, 0x3d70a3d7 ;  /* 0x3d70a3d7ff6c7424 */ /* 0x000fe200078e00ff */
[----:B------:R-:W0:Y:S01]  /*15fb0*/  I2F.F64 R106, R106 ;  /* 0x0000006a006a7312 */ /* 0x000e220000201c00 */
[----:B------:R-:W-:Y:S01]  /*15fc0*/  IMAD.MOV.U32 R109, RZ, RZ, 0x3febd70a ;  /* 0x3febd70aff6d7424 */ /* 0x000fe200078e00ff */
[C---:B------:R-:W-:Y:S01]  /*15fd0*/  DSETP.GE.AND P1, PT, R36.reuse, 42, PT ;  /* 0x404500002400742a */ /* 0x040fe20003f26000 */
[----:B------:R-:W-:Y:S01]  /*15fe0*/  IMAD.MOV.U32 R112, RZ, RZ, -0x6db6db6f ;  /* 0x92492491ff707424 */ /* 0x000fe200078e00ff */
[----:B------:R-:W-:Y:S01]  /*15ff0*/  DSETP.GTU.AND P2, PT, R36, 18, PT ;  /* 0x403200002400742a */ /* 0x000fe20003f4c000 */
[----:B------:R-:W-:Y:S01]  /*16000*/  IMAD.MOV.U32 R113, RZ, RZ, 0x3fe24924 ;  /* 0x3fe24924ff717424 */ /* 0x000fe200078e00ff */
[----:B------:R-:W-:Y:S01]  /*16010*/  DFMA R110, R116, -R110, 1 ;  /* 0x3ff00000746e742b */ /* 0x000fe2000000086e */
[----:B------:R-:W-:Y:S01]  /*16020*/  LOP3.LUT R121, RZ, 0x80000000, R75, 0xb8, !PT ;  /* 0x80000000ff797812 */ /* 0x000fe200078eb84b */
[----:B------:R-:W-:Y:S01]  /*16030*/  DFMA R108, R38, -UR22, R108 ;  /* 0x80000016266c7c2b */ /* 0x000fe2000800006c */
[----:B------:R-:W-:Y:S01]  /*16040*/  UMOV UR22, 0xbc6a7efc ;  /* 0xbc6a7efc00167882 */ /* 0x000fe20000000000 */
[C---:B------:R-:W-:Y:S01]  /*16050*/  DADD R38, R36.reuse, -10 ;  /* 0xc024000024267429 */ /* 0x040fe20000000000 */
[----:B------:R-:W-:Y:S01]  /*16060*/  UMOV UR23, 0x3f789374 ;  /* 0x3f78937400177882 */ /* 0x000fe20000000000 */
[----:B------:R-:W-:Y:S01]  /*16070*/  DSETP.GE.AND P6, PT, R36, RZ, PT ;  /* 0x000000ff2400722a */ /* 0x000fe20003fc6000 */
[----:B------:R-:W-:Y:S01]  /*16080*/  FSEL R99, RZ, 1.2666203376237269153e-26, !P1 ;  /* 0x147ae148ff637808 */ /* 0x000fe20004800000 */
[----:B------:R-:W-:Y:S01]  /*16090*/  DFMA R118, R116, R110, R116 ;  /* 0x0000006e7476722b */ /* 0x000fe20000000074 */
[----:B------:R-:W-:Y:S01]  /*160a0*/  FSEL R125, RZ, 1.6349999904632568359, !P1 ;  /* 0x3fd147aeff7d7808 */ /* 0x000fe20004800000 */
[----:B------:R-:W-:Y:S01]  /*160b0*/  DSETP.GTU.AND P0, PT, R36, 24, PT ;  /* 0x403800002400742a */ /* 0x000fe20003f0c000 */
[----:B------:R-:W-:Y:S01]  /*160c0*/  IMAD.MOV.U32 R120, RZ, RZ, RZ ;  /* 0x000000ffff787224 */ /* 0x000fe200078e00ff */
[----:B------:R-:W-:Y:S01]  /*160d0*/  DFMA R114, R38, -UR22, R114 ;  /* 0x8000001626727c2b */ /* 0x000fe20008000072 */
[----:B------:R-:W-:Y:S01]  /*160e0*/  UMOV UR22, 0x4d12d84a ;  /* 0x4d12d84a00167882 */ /* 0x000fe20000000000 */
[----:B------:R-:W-:Y:S01]  /*160f0*/  UMOV UR23, 0x401921fb ;  /* 0x401921fb00177882 */ /* 0x000fe20000000000 */
[----:B------:R-:W-:Y:S01]  /*16100*/  DFMA R112, R44, R112, UR24 ;  /* 0x000000182c707e2b */ /* 0x000fe20008000070 */
[----:B------:R-:W-:Y:S01]  /*16110*/  UMOV UR26, 0xcccccccd ;  /* 0xcccccccd001a7882 */ /* 0x000fe20000000000 */
[----:B0-----:R-:W-:Y:S01]  /*16120*/  DMUL R116, R106, UR22 ;  /* 0x000000166a747c28 */ /* 0x001fe20008000000 */
[----:B------:R-:W-:Y:S01]  /*16130*/  UMOV UR22, 0xd70a3d70 ;  /* 0xd70a3d7000167882 */ /* 0x000fe20000000000 */
[----:B------:R-:W-:Y:S01]  /*16140*/  UMOV UR23, 0x3fad70a3 ;  /* 0x3fad70a300177882 */ /* 0x000fe20000000000 */
[C---:B------:R-:W-:Y:S01]  /*16150*/  DADD R44, R36.reuse, -24 ;  /* 0xc0380000242c7429 */ /* 0x040fe20000000000 */
[----:B------:R-:W-:Y:S01]  /*16160*/  UMOV UR27, 0x3fe4cccc ;  /* 0x3fe4cccc001b7882 */ /* 0x000fe20000000000 */
[C---:B------:R-:W-:Y:S01]  /*16170*/  DFMA R38, R36.reuse, UR22, RZ ;  /* 0x0000001624267c2b */ /* 0x040fe200080000ff */
[----:B------:R-:W-:Y:S01]  /*16180*/  UMOV UR22, 0x66666666 ;  /* 0x6666666600167882 */ /* 0x000fe20000000000 */
[C---:B------:R-:W-:Y:S01]  /*16190*/  DSETP.GE.AND P5, PT, R36.reuse, 12, PT ;  /* 0x402800002400742a */ /* 0x040fe20003fa6000 */
[----:B------:R-:W-:Y:S01]  /*161a0*/  UMOV UR23, 0x3ffe6666 ;  /* 0x3ffe666600177882 */ /* 0x000fe20000000000 */
[----:B------:R-:W-:Y:S01]  /*161b0*/  DSETP.GTU.AND P1, PT, R36, 30, PT ;  /* 0x403e00002400742a */ /* 0x000fe20003f2c000 */
[----:B------:R-:W-:Y:S01]  /*161c0*/  BSSY.RECONVERGENT B2, `(.L_x_180) ;  /* 0x0000059000027945 */ /* 0x000fe20003800200 */
[----:B------:R-:W-:-:S02]  /*161d0*/  DMUL R106, R118, R116 ;  /* 0x00000074766a7228 */ /* 0x000fc40000000000 */
[C---:B------:R-:W-:Y:S02]  /*161e0*/  DSETP.GE.AND P4, PT, R36.reuse, 18, PT ;  /* 0x403200002400742a */ /* 0x040fe40003f86000 */
[----:B------:R-:W-:Y:S01]  /*161f0*/  @!P3 FSEL R99, R99, R38, !P6 ;  /* 0x000000266363b208 */ /* 0x000fe20007000000 */
[----:B------:R-:W-:Y:S01]  /*16200*/  DFMA R44, RZ, R44, 1 ;  /* 0x3ff00000ff2c742b */ /* 0x000fe2000000002c */
[----:B------:R-:W-:Y:S01]  /*16210*/  @!P3 FSEL R125, R125, R39, !P6 ;  /* 0x000000277d7db208 */ /* 0x000fe20007000000 */
[----:B------:R-:W-:Y:S01]  /*16220*/  DSETP.GTU.AND P3, PT, R36, 36, PT ;  /* 0x404200002400742a */ /* 0x000fe20003f6c000 */
[----:B------:R-:W-:Y:S01]  /*16230*/  @!P2 FSEL R99, R99, R40, !P5 ;  /* 0x000000286363a208 */ /* 0x000fe20006800000 */
[----:B------:R-:W-:Y:S01]  /*16240*/  DFMA R110, R106, -365, R116 ;  /* 0xc076d0006a6e782b */ /* 0x000fe20000000074 */
[----:B------:R-:W-:Y:S01]  /*16250*/  @!P2 FSEL R125, R125, R41, !P5 ;  /* 0x000000297d7da208 */ /* 0x000fe20006800000 */
[----:B------:R-:W-:Y:S01]  /*16260*/  DSETP.GE.AND P2, PT, R36, 24, PT ;  /* 0x403800002400742a */ /* 0x000fe20003f46000 */
[----:B------:R-:W-:Y:S01]  /*16270*/  @!P0 FSEL R99, R99, R42, !P4 ;  /* 0x0000002a63638208 */ /* 0x000fe20006000000 */
[C---:B------:R-:W-:Y:S01]  /*16280*/  DSETP.GTU.AND P6, PT, R74.reuse, RZ, PT ;  /* 0x000000ff4a00722a */ /* 0x040fe20003fcc000 */
[----:B------:R-:W-:Y:S01]  /*16290*/  @!P0 FSEL R125, R125, R43, !P4 ;  /* 0x0000002b7d7d8208 */ /* 0x000fe20006000000 */
[----:B------:R-:W-:-:S02]  /*162a0*/  DSETP.GE.AND P0, PT, R74, 2, PT ;  /* 0x400000004a00742a */ /* 0x000fc40003f06000 */
[----:B------:R-:W-:Y:S01]  /*162b0*/  DSETP.GE.AND P4, PT, R36, 30, PT ;  /* 0x403e00002400742a */ /* 0x000fe20003f86000 */
[----:B------:R-:W-:Y:S01]  /*162c0*/  @!P1 FSEL R99, R99, R44, !P2 ;  /* 0x0000002c63639208 */ /* 0x000fe20005000000 */
[C---:B------:R-:W-:Y:S01]  /*162d0*/  DADD R42, R74.reuse, -1 ;  /* 0xbff000004a2a7429 */ /* 0x040fe20000000000 */
[----:B------:R-:W-:Y:S01]  /*162e0*/  @!P1 FSEL R125, R125, R45, !P2 ;  /* 0x0000002d7d7d9208 */ /* 0x000fe20005000000 */
[----:B------:R-:W-:Y:S01]  /*162f0*/  DSETP.GTU.AND P1, PT, R74, 1, PT ;  /* 0x3ff000004a00742a */ /* 0x000fe20003f2c000 */
[----:B------:R-:W-:Y:S01]  /*16300*/  FSEL R133, RZ, 3.0625, !P0 ;  /* 0x40440000ff857808 */ /* 0x000fe20004000000 */
[----:B------:R-:W-:Y:S01]  /*16310*/  DADD R40, R120, 40 ;  /* 0x4044000078287429 */ /* 0x000fe20000000000 */
[----:B------:R-:W-:Y:S01]  /*16320*/  @!P3 FSEL R99, R99, R54, !P4 ;  /* 0x000000366363b208 */ /* 0x000fe20006000000 */
[----:B------:R-:W-:Y:S01]  /*16330*/  DFMA R38, R118, R110, R106 ;  /* 0x0000006e7626722b */ /* 0x000fe2000000006a */
[----:B------:R-:W-:Y:S01]  /*16340*/  FSEL R133, R133, 3.0625, P6 ;  /* 0x4044000085857808 */ /* 0x000fe20003000000 */
[----:B------:R-:W-:Y:S01]  /*16350*/  DSETP.GTU.AND P5, PT, R74, UR26, PT ;  /* 0x0000001a4a007e2a */ /* 0x000fe2000bfac000 */
[----:B------:R-:W-:Y:S01]  /*16360*/  FSEL R106, RZ, -1.5881868392106855534e-23, P6 ;  /* 0x9999999aff6a7808 */ /* 0x000fe20003000000 */
[----:B------:R-:W-:Y:S01]  /*16370*/  DADD R110, R120, UR24 ;  /* 0x00000018786e7e29 */ /* 0x000fe20008000000 */
[----:B------:R-:W-:Y:S01]  /*16380*/  FSEL R107, RZ, 1.6999999284744262695, P6 ;  /* 0x3fd99999ff6b7808 */ /* 0x000fe20003000000 */
[C---:B------:R-:W-:Y:S01]  /*16390*/  DSETP.GE.AND P2, PT, R74.reuse, RZ, PT ;  /* 0x000000ff4a00722a */ /* 0x040fe20003f46000 */
[----:B------:R-:W-:Y:S01]  /*163a0*/  UMOV UR24, 0x66666666 ;  /* 0x6666666600187882 */ /* 0x000fe20000000000 */
[----:B------:R-:W-:Y:S01]  /*163b0*/  UMOV UR25, 0x3ffe6666 ;  /* 0x3ffe666600197882 */ /* 0x000fe20000000000 */
[C---:B------:R-:W-:Y:S01]  /*163c0*/  DSETP.GTU.AND P6, PT, R74.reuse, UR22, PT ;  /* 0x000000164a007e2a */ /* 0x040fe2000bfcc000 */
[----:B------:R-:W-:Y:S01]  /*163d0*/  @!P3 FSEL R125, R125, R55, !P4 ;  /* 0x000000377d7db208 */ /* 0x000fe20006000000 */
[C---:B------:R-:W-:Y:S01]  /*163e0*/  DADD R54, R74.reuse, -UR24 ;  /* 0x800000184a367e29 */ /* 0x040fe20008000000 */
[----:B------:R-:W-:Y:S01]  /*163f0*/  FSEL R132, R40, RZ, P2 ;  /* 0x000000ff28847208 */ /* 0x000fe20001000000 */
[----:B------:R-:W-:Y:S01]  /*16400*/  DFMA R44, RZ, R42, 40 ;  /* 0x40440000ff2c742b */ /* 0x000fe2000000002a */
[----:B------:R-:W-:Y:S01]  /*16410*/  FSEL R106, R106, 4.172325063223070174e-08, !P0 ;  /* 0x333333336a6a7808 */ /* 0x000fe20004000000 */
[C---:B------:R-:W-:Y:S01]  /*16420*/  DSETP.GTU.AND P4, PT, R74.reuse, 2, PT ;  /* 0x400000004a00742a */ /* 0x040fe20003f8c000 */
[----:B------:R-:W-:Y:S01]  /*16430*/  FSEL R107, R107, 1.7749999761581420898, !P0 ;  /* 0x3fe333336b6b7808 */ /* 0x000fe20004000000 */
[C---:B------:R-:W-:Y:S01]  /*16440*/  DSETP.GE.AND P3, PT, R74.reuse, 1, PT ;  /* 0x3ff000004a00742a */ /* 0x040fe20003f66000 */
[----:B------:R-:W-:Y:S01]  /*16450*/  @!P1 FSEL R133, R133, R41, !P2 ;  /* 0x0000002985859208 */ /* 0x000fe20005000000 */
[----:B------:R-:W-:Y:S01]  /*16460*/  DFMA R54, RZ, R54, 40 ;  /* 0x40440000ff36742b */ /* 0x000fe20000000036 */
[----:B------:R-:W-:Y:S01]  /*16470*/  FSEL R132, R132, RZ, !P1 ;  /* 0x000000ff84847208 */ /* 0x000fe20004800000 */
[----:B------:R-:W-:Y:S01]  /*16480*/  DSETP.GE.AND P0, PT, R74, UR22, PT ;  /* 0x000000164a007e2a */ /* 0x000fe2000bf06000 */
        /* <DEDUP_REMOVED lines=9> */
[----:B------:R-:W-:Y:S01]  /*16520*/  UMOV UR23, 0x3fe33333 ;  /* 0x3fe3333300177882 */ /* 0x000fe20000000000 */
[----:B------:R-:W-:Y:S01]  /*16530*/  @!P4 FSEL R132, R132, R54, !P0 ;  /* 0x000000368484c208 */ /* 0x000fe20004000000 */
[C---:B------:R-:W-:Y:S01]  /*16540*/  DSETP.GE.AND P0, PT, R36.reuse, 40, PT ;  /* 0x404400002400742a */ /* 0x040fe20003f06000 */
[----:B------:R-:W-:Y:S01]  /*16550*/  @!P1 FSEL R106, R106, R112, !P5 ;  /* 0x000000706a6a9208 */ /* 0x000fe20006800000 */
[----:B------:R-:W-:Y:S01]  /*16560*/  DFMA R42, RZ, R42, UR22 ;  /* 0x00000016ff2a7e2b */ /* 0x000fe2000800002a */
        /* <DEDUP_REMOVED lines=8> */
[----:B------:R-:W-:-:S02]  /*165f0*/  FSEL R131, R131, 1.6799999475479125977, !P0 ;  /* 0x3fd70a3d83837808 */ /* 0x000fc40004000000 */
[----:B------:R-:W-:Y:S02]  /*16600*/  @!P2 FSEL R99, R99, R108, !P1 ;  /* 0x0000006c6363a208 */ /* 0x000fe40004800000 */
[----:B------:R-:W-:Y:S02]  /*16610*/  @!P2 FSEL R125, R125, R109, !P1 ;  /* 0x0000006d7d7da208 */ /* 0x000fe40004800000 */
[----:B------:R-:W-:Y:S01]  /*16620*/  FSETP.GT.AND P0, PT, |R36|, 1.469367938527859385e-39, PT ;  /* 0x001000002400780b */ /* 0x000fe20003f04200 */
[----:B------:R-:W-:Y:S01]  /*16630*/  IMAD.MOV.U32 R36, RZ, RZ, R99 ;  /* 0x000000ffff247224 */ /* 0x000fe200078e0063 */
[----:B------:R-:W-:Y:S01]  /*16640*/  FSETP.GEU.AND P1, PT, |R117|, 6.5827683646048100446e-37, PT ;  /* 0x036000007500780b */ /* 0x000fe20003f2e200 */
[----:B------:R-:W-:Y:S01]  /*16650*/  IMAD.MOV.U32 R37, RZ, RZ, R125 ;  /* 0x000000ffff257224 */ /* 0x000fe200078e007d */
[----:B------:R-:W-:Y:S02]  /*16660*/  @!P5 FSEL R130, R130, R114, !P6 ;  /* 0x000000728282d208 */ /* 0x000fe40007000000 */
[----:B------:R-:W-:-:S02]  /*16670*/  CS2R R124, SRZ ;  /* 0x00000000007c7805 */ /* 0x000fc4000001ff00 */
[----:B------:R-:W-:Y:S02]  /*16680*/  @!P5 FSEL R131, R131, R115, !P6 ;  /* 0x000000738383d208 */ /* 0x000fe40007000000 */
[----:B------:R-:W-:Y:S01]  /*16690*/  @!P4 FSEL R106, R106, R42, !P3 ;  /* 0x0000002a6a6ac208 */ /* 0x000fe20005800000 */
[----:B------:R-:W-:Y:S01]  /*166a0*/  DMUL R132, R132, R36 ;  /* 0x0000002484847228 */ /* 0x000fe20000000000 */
[----:B------:R-:W-:-:S03]  /*166b0*/  @!P4 FSEL R107, R107, R43, !P3 ;  /* 0x0000002b6b6bc208 */ /* 0x000fc60005800000 */
[----:B------:R-:W-:Y:S07]  /*166c0*/  @P0 BRA P1, `(.L_x_181) ;  /* 0x0000000000200947 */ /* 0x000fee0000800000 */
[----:B------:R-:W-:Y:S01]  /*166d0*/  IMAD.MOV.U32 R110, RZ, RZ, R116 ;  /* 0x000000ffff6e7224 */ /* 0x000fe200078e0074 */
[----:B------:R-:W-:Y:S01]  /*166e0*/  MOV R116, 0x16730 ;  /* 0x0001673000747802 */ /* 0x000fe20000000f00 */
[----:B------:R-:W-:Y:S02]  /*166f0*/  IMAD.MOV.U32 R111, RZ, RZ, R117 ;  /* 0x000000ffff6f7224 */ /* 0x000fe400078e0075 */
[----:B------:R-:W-:Y:S02]  /*16700*/  IMAD.MOV.U32 R108, RZ, RZ, RZ ;  /* 0x000000ffff6c7224 */ /* 0x000fe400078e00ff */
[----:B------:R-:W-:-:S07]  /*16710*/  IMAD.MOV.U32 R55, RZ, RZ, 0x4076d000 ;  /* 0x4076d000ff377424 */ /* 0x000fce00078e00ff */
[----:B----45:R-:W-:Y:S05]  /*16720*/  CALL.REL.NOINC `($__internal_1_$__cuda_sm20_div_rn_f64_full) ;  /* 0x000000f000287944 */ /* 0x030fea0003c00000 */
[----:B------:R-:W-:Y:S02]  /*16730*/  IMAD.MOV.U32 R38, RZ, RZ, R54 ;  /* 0x000000ffff267224 */ /* 0x000fe400078e0036 */
[----:B------:R-:W-:-:S07]  /*16740*/  IMAD.MOV.U32 R39, RZ, RZ, R55 ;  /* 0x000000ffff277224 */ /* 0x000fce00078e0037 */
.L_x_181:
[----:B------:R-:W-:Y:S05]  /*16750*/  BSYNC.RECONVERGENT B2 ;  /* 0x0000000000027941 */ /* 0x000fea0003800200 */
.L_x_180:
        /* <DEDUP_REMOVED lines=39> */
[----:B----45:R-:W-:Y:S05]  /*169d0*/  CALL.REL.NOINC `($__internal_1_$__cuda_sm20_div_rn_f64_full) ;  /* 0x000000ec007c7944 */ /* 0x030fea0003c00000 */
[----:B------:R-:W-:Y:S02]  /*169e0*/  IMAD.MOV.U32 R36, RZ, RZ, R54 ;  /* 0x000000ffff247224 */ /* 0x000fe400078e0036 */
[----:B------:R-:W-:-:S07]  /*169f0*/  IMAD.MOV.U32 R37, RZ, RZ, R55 ;  /* 0x000000ffff257224 */ /* 0x000fce00078e0037 */
.L_x_183:
[----:B------:R-:W-:Y:S05]  /*16a00*/  BSYNC.RECONVERGENT B2 ;  /* 0x0000000000027941 */ /* 0x000fea0003800200 */
.L_x_182:
[----:B------:R-:W-:Y:S01]  /*16a10*/  UMOV UR22, 0x6dc9c883 ;  /* 0x6dc9c88300167882 */ /* 0x000fe20000000000 */
[----:B------:R-:W-:Y:S01]  /*16a20*/  UMOV UR23, 0x3fe45f30 ;  /* 0x3fe45f3000177882 */ /* 0x000fe20000000000 */
[----:B------:R-:W-:Y:S01]  /*16a30*/  IMAD.MOV.U32 R135, RZ, RZ, RZ ;  /* 0x000000ffff877224 */ /* 0x000fe200078e00ff */
[----:B------:R-:W-:Y:S01]  /*16a40*/  DMUL R40, R36, UR22 ;  /* 0x0000001624287c28 */ /* 0x000fe20008000000 */
[----:B------:R-:W-:Y:S01]  /*16a50*/  UMOV UR22, 0x54442d18 ;  /* 0x54442d1800167882 */ /* 0x000fe20000000000 */
[----:B------:R-:W-:Y:S01]  /*16a60*/  UMOV UR23, 0x3ff921fb ;  /* 0x3ff921fb00177882 */ /* 0x000fe20000000000 */
[----:B------:R-:W-:Y:S02]  /*16a70*/  IMAD.U32 R136, RZ, RZ, UR7 ;  /* 0x00000007ff887e24 */ /* 0x000fe4000f8e00ff */
[----:B------:R-:W-:Y:S01]  /*16a80*/  IMAD.U32 R137, RZ, RZ, UR21 ;  /* 0x00000015ff897e24 */ /* 0x000fe2000f8e00ff */
        /* <DEDUP_REMOVED lines=9> */
.L_x_278:
        /* <DEDUP_REMOVED lines=14> */
[----:B----45:R-:W-:Y:S05]  /*16c00*/  CALL.REL.NOINC `($_Z3psoPdS_S_S_S_lS_$__internal_trig_reduction_slowpathd) ;  /* 0x000000fc007c7944 */ /* 0x030fea0003c00000 */
[----:B------:R-:W-:Y:S02]  /*16c10*/  IMAD.MOV.U32 R40, RZ, RZ, R44 ;  /* 0x000000ffff287224 */ /* 0x000fe400078e002c */
[----:B------:R-:W-:Y:S02]  /*16c20*/  IMAD.MOV.U32 R44, RZ, RZ, R42 ;  /* 0x000000ffff2c7224 */ /* 0x000fe400078e002a */
[----:B------:R-:W-:-:S07]  /*16c30*/  IMAD.MOV.U32 R45, RZ, RZ, R43 ;  /* 0x000000ffff2d7224 */ /* 0x000fce00078e002b */
.L_x_187:
[----:B------:R-:W-:Y:S05]  /*16c40*/  BSYNC.RECONVERGENT B4 ;  /* 0x0000000000047941 */ /* 0x000fea0003800200 */
.L_x_186:
[----:B------:R-:W-:-:S07]  /*16c50*/  VIADD R138, R40, 0x1 ;  /* 0x00000001288a7836 */ /* 0x000fce0000000000 */
.L_x_185:
[----:B------:R-:W-:Y:S05]  /*16c60*/  BSYNC.RECONVERGENT B3 ;  /* 0x0000000000037941 */ /* 0x000fea0003800200 */
.L_x_184:
        /* <DEDUP_REMOVED lines=74> */
.L_x_189:
        /* <DEDUP_REMOVED lines=69> */
.L_x_190:
[----:B------:R-:W-:Y:S05]  /*17560*/  BSYNC.RECONVERGENT B1 ;  /* 0x0000000000017941 */ /* 0x000fea0003800200 */
.L_x_188:
        /* <DEDUP_REMOVED lines=24> */
[----:B------:R-:W-:Y:S02]  /*176f0*/  IMAD.MOV.U32 R140, RZ, RZ, R44 ;  /* 0x000000ffff8c7224 */ /* 0x000fe400078e002c */
[----:B------:R-:W-:Y:S02]  /*17700*/  IMAD.MOV.U32 R44, RZ, RZ, R42 ;  /* 0x000000ffff2c7224 */ /* 0x000fe400078e002a */
[----:B------:R-:W-:-:S07]  /*17710*/  IMAD.MOV.U32 R45, RZ, RZ, R43 ;  /* 0x000000ffff2d7224 */ /* 0x000fce00078e002b */
.L_x_192:
[----:B------:R-:W-:Y:S05]  /*17720*/  BSYNC.RECONVERGENT B3 ;  /* 0x0000000000037941 */ /* 0x000fea0003800200 */
.L_x_191:
        /* <DEDUP_REMOVED lines=56> */
.L_x_196:
[----:B------:R-:W-:Y:S05]  /*17ab0*/  BSYNC.RECONVERGENT B4 ;  /* 0x0000000000047941 */ /* 0x000fea0003800200 */
.L_x_195:
[----:B------:R-:W-:-:S07]  /*17ac0*/  VIADD R140, R40, 0x1 ;  /* 0x00000001288c7836 */ /* 0x000fce0000000000 */
.L_x_194:
[----:B------:R-:W-:Y:S05]  /*17ad0*/  BSYNC.RECONVERGENT B3 ;  /* 0x0000000000037941 */ /* 0x000fea0003800200 */
.L_x_193:
        /* <DEDUP_REMOVED lines=52> */
.L_x_198:
[----:B------:R-:W-:Y:S05]  /*17e20*/  BSYNC.RECONVERGENT B2 ;  /* 0x0000000000027941 */ /* 0x000fea0003800200 */
.L_x_197:
        /* <DEDUP_REMOVED lines=45> */
.L_x_200:
        /* <DEDUP_REMOVED lines=69> */
.L_x_201:
[----:B------:R-:W-:Y:S05]  /*18550*/  BSYNC.RECONVERGENT B1 ;  /* 0x0000000000017941 */ /* 0x000fea0003800200 */
.L_x_199:
        /* <DEDUP_REMOVED lines=24> */
.L_x_203:
[----:B------:R-:W-:Y:S05]  /*186e0*/  BSYNC.RECONVERGENT B2 ;  /* 0x0000000000027941 */ /* 0x000fea0003800200 */
.L_x_202:
        /* <DEDUP_REMOVED lines=13> */
[----:B------:R-:W-:-:S08]  /*187c0*/  DFMA R54, R54, R110, R54 ;  /* 0x0000006e3636722b */ /* 0x000fd00000000036 */
[----:B------:R-:W-:-:S08]  /*187d0*/  DFMA R108, R54, -R108, 1 ;  /* 0x3ff00000366c742b */ /* 0x000fd0000000086c */
[----:B------:R-:W-:Y:S02]  /*187e0*/  DFMA R108, R54, R108, R54 ;  /* 0x0000006c366c722b */ /* 0x000fe40000000036 */
[----:B--2---:R-:W-:-:S08]  /*187f0*/  DFMA R42, R42, R44, 12 ;  /* 0x402800002a2a742b */ /* 0x004fd0000000002c */
[----:B------:R-:W-:-:S08]  /*18800*/  DADD R42, R42, 12 ;  /* 0x402800002a2a7429 */ /* 0x000fd00000000000 */
        /* <DEDUP_REMOVED lines=14> */
.L_x_205:
[----:B------:R-:W-:Y:S05]  /*188f0*/  BSYNC.RECONVERGENT B2 ;  /* 0x0000000000027941 */ /* 0x000fea0003800200 */
.L_x_204:
        /* <DEDUP_REMOVED lines=26> */
[----:B------:R-:W-:Y:S02]  /*18aa0*/  IMAD.MOV.U32 R54, RZ, RZ, R44 ;  /* 0x000000ffff367224 */ /* 0x000fe400078e002c */
[----:B------:R-:W-:Y:S02]  /*18ab0*/  IMAD.MOV.U32 R44, RZ, RZ, R42 ;  /* 0x000000ffff2c7224 */ /* 0x000fe400078e002a */
[----:B------:R-:W-:-:S07]  /*18ac0*/  IMAD.MOV.U32 R45, RZ, RZ, R43 ;  /* 0x000000ffff2d7224 */ /* 0x000fce00078e002b */
.L_x_209:
[----:B------:R-:W-:Y:S05]  /*18ad0*/  BSYNC.RECONVERGENT B4 ;  /* 0x0000000000047941 */ /* 0x000fea0003800200 */
.L_x_208:
[----:B------:R-:W-:-:S07]  /*18ae0*/  VIADD R142, R54, 0x1 ;  /* 0x00000001368e7836 */ /* 0x000fce0000000000 */
.L_x_207:
[----:B------:R-:W-:Y:S05]  /*18af0*/  BSYNC.RECONVERGENT B3 ;  /* 0x0000000000037941 */ /* 0x000fea0003800200 */
.L_x_206:
        /* <DEDUP_REMOVED lines=13> */
[----:B------:R-:W-:Y:S01]  /*18bd0*/  UMOV UR23, 0x3fd99999 ;  /* 0x3fd9999900177882 */ /* 0x000fe20000000000 */
[----:B------:R-:W-:Y:S01]  /*18be0*/  BSSY.RECONVERGENT B1, `(.L_x_210) ;  /* 0x0000037000017945 */ /* 0x000fe20003800200 */
[----:B------:R-:W-:Y:S01]  /*18bf0*/  FSEL R140, R140, -8.06006814911005101289e+34, !P0 ;  /* 0xf9785eba8c8c7808 */ /* 0x000fe20004000000 */
[----:B0-----:R-:W-:Y:S01]  /*18c00*/  IMAD.MOV.U32 R42, RZ, RZ, 0x0 ;  /* 0x00000000ff2a7424 */ /* 0x001fe200078e00ff */
[----:B------:R-:W-:Y:S01]  /*18c10*/  FSEL R141, -R141, 0.11223486810922622681, !P0 ;  /* 0x3de5db658d8d7808 */ /* 0x000fe20004000100 */
[----:B------:R-:W-:-:S05]  /*18c20*/  IMAD.MOV.U32 R43, RZ, RZ, 0x3fd80000 ;  /* 0x3fd80000ff2b7424 */ /* 0x000fca00078e00ff */
[----:B--2---:R-:W-:-:S08]  /*18c30*/  DFMA R108, R54, R140, R108 ;  /* 0x0000008c366c722b */ /* 0x004fd0000000006c */
[----:B------:R-:W-:Y:S02]  /*18c40*/  DFMA R108, R54, R108, R110 ;  /* 0x0000006c366c722b */ /* 0x000fe4000000006e */
[----:B------:R-:W-:-:S06]  /*18c50*/  DFMA R110, -R40, R40, 1 ;  /* 0x3ff00000286e742b */ /* 0x000fcc0000000128 */
[----:B---3--:R-:W-:Y:S01]  /*18c60*/  DFMA R108, R54, R108, R112 ;  /* 0x0000006c366c722b */ /* 0x008fe20000000070 */
[----:B------:R-:W0:Y:S03]  /*18c70*/  MUFU.RSQ64H R141, R111 ;  /* 0x0000006f008d7308 */ /* 0x000e260000001c00 */
[----:B------:R-:W-:-:S04]  /*18c80*/  VIADD R140, R111, 0xfcb00000 ;  /* 0xfcb000006f8c7836 */ /* 0x000fc80000000000 */
[----:B------:R-:W-:Y:S01]  /*18c90*/  DFMA R108, R54, R108, R114 ;  /* 0x0000006c366c722b */ /* 0x000fe20000000072 */
[----:B------:R-:W-:Y:S01]  /*18ca0*/  ISETP.GE.U32.AND P2, PT, R140, 0x7ca00000, PT ;  /* 0x7ca000008c00780c */ /* 0x000fe20003f46070 */
[----:B------:R-:W-:Y:S02]  /*18cb0*/  IMAD.MOV.U32 R114, RZ, RZ, 0x33333334 ;  /* 0x33333334ff727424 */ /* 0x000fe400078e00ff */
[----:B------:R-:W-:-:S04]  /*18cc0*/  IMAD.MOV.U32 R115, RZ, RZ, 0x3ff33333 ;  /* 0x3ff33333ff737424 */ /* 0x000fc800078e00ff */
[----:B----4-:R-:W-:Y:S02]  /*18cd0*/  DFMA R108, R54, R108, R116 ;  /* 0x0000006c366c722b */ /* 0x010fe40000000074 */
[----:B0-----:R-:W-:-:S06]  /*18ce0*/  DMUL R40, R140, R140 ;  /* 0x0000008c8c287228 */ /* 0x001fcc0000000000 */
[----:B------:R-:W-:Y:S02]  /*18cf0*/  DFMA R108, R54, R108, R118 ;  /* 0x0000006c366c722b */ /* 0x000fe40000000076 */
[----:B------:R-:W-:-:S06]  /*18d00*/  DFMA R40, R110, -R40, 1 ;  /* 0x3ff000006e28742b */ /* 0x000fcc0000000828 */
[----:B------:R-:W-:Y:S02]  /*18d10*/  DFMA R44, R108, R44, R44 ;  /* 0x0000002c6c2c722b */ /* 0x000fe4000000002c */
[----:B------:R-:W-:-:S10]  /*18d20*/  DFMA R54, R54, R108, 1 ;  /* 0x3ff000003636742b */ /* 0x000fd4000000006c */
[----:B------:R-:W-:Y:S02]  /*18d30*/  FSEL R108, R54, R44, !P0 ;  /* 0x0000002c366c7208 */ /* 0x000fe40004000000 */
[----:B------:R-:W-:Y:S01]  /*18d40*/  FSEL R109, R55, R45, !P0 ;  /* 0x0000002d376d7208 */ /* 0x000fe20004000000 */
[----:B------:R-:W-:Y:S01]  /*18d50*/  DFMA R44, R40, R42, 0.5 ;  /* 0x3fe00000282c742b */ /* 0x000fe2000000002a */
[----:B------:R-:W-:Y:S01]  /*18d60*/  LOP3.LUT P0, RZ, R142, 0x2, RZ, 0xc0, !PT ;  /* 0x000000028eff7812 */ /* 0x000fe2000780c0ff */
[----:B------:R-:W-:Y:S02]  /*18d70*/  DMUL R54, R140, R40 ;  /* 0x000000288c367228 */ /* 0x000fe40000000000 */
[----:B------:R-:W-:Y:S02]  /*18d80*/  DMUL R42, R150, R150 ;  /* 0x00000096962a7228 */ /* 0x000fe40000000000 */
[----:B------:R-:W-:-:S04]  /*18d90*/  DADD R40, RZ, -R108 ;  /* 0x00000000ff287229 */ /* 0x000fc8000000086c */
[----:B------:R-:W-:Y:S02]  /*18da0*/  DFMA R112, R44, R54, R140 ;  /* 0x000000362c70722b */ /* 0x000fe4000000008c */
[----:B------:R-:W-:Y:S02]  /*18db0*/  DMUL R44, R150, 12 ;  /* 0x40280000962c7828 */ /* 0x000fe40000000000 */
[----:B------:R-:W-:Y:S02]  /*18dc0*/  DFMA R54, R144, R114, 2 ;  /* 0x400000009036742b */ /* 0x000fe40000000072 */
[----:B------:R-:W-:Y:S01]  /*18dd0*/  FSEL R40, R108, R40, !P0 ;  /* 0x000000286c287208 */ /* 0x000fe20004000000 */
[----:B------:R-:W-:Y:S01]  /*18de0*/  DMUL R42, R42, 0.5 ;  /* 0x3fe000002a2a7828 */ /* 0x000fe20000000000 */
[----:B------:R-:W-:Y:S01]  /*18df0*/  FSEL R41, R109, R41, !P0 ;  /* 0x000000296d297208 */ /* 0x000fe20004000000 */
[----:B------:R-:W-:Y:S02]  /*18e00*/  DMUL R114, R110, R112 ;  /* 0x000000706e727228 */ /* 0x000fe40000000000 */
[----:B------:R-:W-:-:S02]  /*18e10*/  DSETP.NEU.AND P0, PT, |R36|, +INF , PT ;  /* 0x7ff000002400742a */ /* 0x000fc40003f0d200 */
[----:B------:R-:W-:Y:S02]  /*18e20*/  DMUL R116, R44, R54 ;  /* 0x000000362c747228 */ /* 0x000fe40000000000 */
[----:B------:R-:W-:Y:S01]  /*18e30*/  DFMA R40, R150, R40, R144 ;  /* 0x000000289628722b */ /* 0x000fe20000000090 */
[----:B------:R-:W-:Y:S01]  /*18e40*/  VIADD R55, R113, 0xfff00000 ;  /* 0xfff0000071377836 */ /* 0x000fe20000000000 */
[----:B------:R-:W-:Y:S01]  /*18e50*/  DFMA R44, R144, R144, R42 ;  /* 0x00000090902c722b */ /* 0x000fe2000000002a */
[----:B------:R-:W-:Y:S01]  /*18e60*/  IMAD.MOV.U32 R54, RZ, RZ, R112 ;  /* 0x000000ffff367224 */ /* 0x000fe200078e0070 */
[----:B------:R-:W-:Y:S02]  /*18e70*/  DFMA R118, R114, -R114, R110 ;  /* 0x800000727276722b */ /* 0x000fe4000000006e */
[----:B------:R-:W-:Y:S02]  /*18e80*/  DMUL R42, RZ, R36 ;  /* 0x00000024ff2a7228 */ /* 0x000fe40000000000 */
[----:B------:R-:W-:-:S02]  /*18e90*/  DSETP.GEU.AND P1, PT, R40, RZ, PT ;  /* 0x000000ff2800722a */ /* 0x000fc40003f2e000 */
[----:B------:R-:W-:Y:S02]  /*18ea0*/  DFMA R44, R44, UR22, R144 ;  /* 0x000000162c2c7c2b */ /* 0x000fe40008000090 */
[----:B------:R-:W-:Y:S02]  /*18eb0*/  DFMA R154, R118, R54, R114 ;  /* 0x00000036769a722b */ /* 0x000fe40000000072 */
[----:B------:R-:W-:Y:S02]  /*18ec0*/  FSEL R146, R40, RZ, P1 ;  /* 0x000000ff28927208 */ /* 0x000fe40000800000 */
[----:B------:R-:W-:Y:S01]  /*18ed0*/  FSEL R147, R41, RZ, P1 ;  /* 0x000000ff29937208 */ /* 0x000fe20000800000 */
[----:B------:R-:W-:Y:S06]  /*18ee0*/  @!P2 BRA `(.L_x_211) ;  /* 0x000000000018a947 */ /* 0x000fec0003800000 */
[----:B------:R-:W-:Y:S01]  /*18ef0*/  IMAD.MOV.U32 R108, RZ, RZ, R112 ;  /* 0x000000ffff6c7224 */ /* 0x000fe200078e0070 */
[----:B------:R-:W-:Y:S01]  /*18f00*/  MOV R54, 0x18f50 ;  /* 0x00018f5000367802 */ /* 0x000fe20000000f00 */
[----:B------:R-:W-:Y:S02]  /*18f10*/  IMAD.MOV.U32 R112, RZ, RZ, R118 ;  /* 0x000000ffff707224 */ /* 0x000fe400078e0076 */
[----:B------:R-:W-:Y:S02]  /*18f20*/  IMAD.MOV.U32 R113, RZ, RZ, R119 ;  /* 0x000000ffff717224 */ /* 0x000fe400078e0077 */
[----:B------:R-:W-:-:S07]  /*18f30*/  IMAD.MOV.U32 R109, RZ, RZ, R55 ;  /* 0x000000ffff6d7224 */ /* 0x000fce00078e0037 */
[----:B-----5:R-:W-:Y:S05]  /*18f40*/  CALL.REL.NOINC `($__internal_2_$__cuda_sm20_dsqrt_rn_f64_mediumpath_v1) ;  /* 0x000000cc00947944 */ /* 0x020fea0003c00000 */
.L_x_211:
[----:B------:R-:W-:Y:S05]  /*18f50*/  BSYNC.RECONVERGENT B1 ;  /* 0x0000000000017941 */ /* 0x000fea0003800200 */
.L_x_210:
        /* <DEDUP_REMOVED lines=24> */
.L_x_213:
[----:B------:R-:W-:Y:S05]  /*190e0*/  BSYNC.RECONVERGENT B2 ;  /* 0x0000000000027941 */ /* 0x000fea0003800200 */
.L_x_212:
        /* <DEDUP_REMOVED lines=34> */
.L_x_215:
[----:B------:R-:W-:Y:S05]  /*19310*/  BSYNC.RECONVERGENT B2 ;  /* 0x0000000000027941 */ /* 0x000fea0003800200 */
.L_x_214:
        /* <DEDUP_REMOVED lines=13> */
.L_x_219:
[----:B------:R-:W-:Y:S05]  /*193f0*/  BSYNC.RECONVERGENT B4 ;  /* 0x0000000000047941 */ /* 0x000fea0003800200 */
.L_x_218:
[----:B------:R-:W-:-:S07]  /*19400*/  VIADD R148, R44, 0x1 ;  /* 0x000000012c947836 */ /* 0x000fce0000000000 */
.L_x_217:
[----:B------:R-:W-:Y:S05]  /*19410*/  BSYNC.RECONVERGENT B3 ;  /* 0x0000000000037941 */ /* 0x000fea0003800200 */
.L_x_216:
        /* <DEDUP_REMOVED lines=13> */
[----:B------:R-:W-:Y:S01]  /*194f0*/  IMAD.MOV.U32 R142, RZ, RZ, 0x4d12d84a ;  /* 0x4d12d84aff8e7424 */ /* 0x000fe200078e00ff */
[----:B------:R-:W-:Y:S01]  /*19500*/  BSSY.RECONVERGENT B2, `(.L_x_220) ;  /* 0x000002b000027945 */ /* 0x000fe20003800200 */
[----:B------:R-:W-:Y:S01]  /*19510*/  FSEL R140, R140, -8.06006814911005101289e+34, !P0 ;  /* 0xf9785eba8c8c7808 */ /* 0x000fe20004000000 */
[----:B------:R-:W-:Y:S01]  /*19520*/  IMAD.MOV.U32 R143, RZ, RZ, 0x400921fb ;  /* 0x400921fbff8f7424 */ /* 0x000fe200078e00ff */
[----:B------:R-:W-:-:S06]  /*19530*/  FSEL R141, -R141, 0.11223486810922622681, !P0 ;  /* 0x3de5db658d8d7808 */ /* 0x000fcc0004000100 */
[----:B--2---:R-:W-:Y:S01]  /*19540*/  DFMA R108, R54, R140, R108 ;  /* 0x0000008c366c722b */ /* 0x004fe2000000006c */
[----:B------:R-:W0:Y:S01]  /*19550*/  MUFU.RCP64H R141, 3.1415920257568359375 ;  /* 0x400921fb008d7908 */ /* 0x000e220000001800 */
[----:B------:R-:W-:-:S06]  /*19560*/  IMAD.MOV.U32 R140, RZ, RZ, 0x1 ;  /* 0x00000001ff8c7424 */ /* 0x000fcc00078e00ff */
[----:B------:R-:W-:Y:S02]  /*19570*/  DFMA R108, R54, R108, R110 ;  /* 0x0000006c366c722b */ /* 0x000fe4000000006e */
[----:B------:R-:W-:-:S06]  /*19580*/  DMUL R110, R150, R154 ;  /* 0x0000009a966e7228 */ /* 0x000fcc0000000000 */
[----:B---3--:R-:W-:Y:S02]  /*19590*/  DFMA R108, R54, R108, R112 ;  /* 0x0000006c366c722b */ /* 0x008fe40000000070 */
[----:B0-----:R-:W-:Y:S02]  /*195a0*/  DFMA R44, R140, -R142, 1 ;  /* 0x3ff000008c2c742b */ /* 0x001fe4000000088e */
[----:B------:R-:W-:-:S04]  /*195b0*/  FSETP.GEU.AND P1, PT, |R111|, 6.5827683646048100446e-37, PT ;  /* 0x036000006f00780b */ /* 0x000fc80003f2e200 */
[----:B------:R-:W-:Y:S02]  /*195c0*/  DFMA R108, R54, R108, R114 ;  /* 0x0000006c366c722b */ /* 0x000fe40000000072 */
[----:B------:R-:W-:-:S06]  /*195d0*/  DFMA R44, R44, R44, R44 ;  /* 0x0000002c2c2c722b */ /* 0x000fcc000000002c */
[----:B----4-:R-:W-:Y:S02]  /*195e0*/  DFMA R108, R54, R108, R116 ;  /* 0x0000006c366c722b */ /* 0x010fe40000000074 */
[----:B------:R-:W-:-:S06]  /*195f0*/  DFMA R44, R140, R44, R140 ;  /* 0x0000002c8c2c722b */ /* 0x000fcc000000008c */
[----:B------:R-:W-:Y:S02]  /*19600*/  DFMA R108, R54, R108, R118 ;  /* 0x0000006c366c722b */ /* 0x000fe40000000076 */
[----:B------:R-:W-:-:S06]  /*19610*/  DFMA R112, R44, -R142, 1 ;  /* 0x3ff000002c70742b */ /* 0x000fcc000000088e */
        /* <DEDUP_REMOVED lines=9> */
[----:B------:R-:W-:-:S04]  /*196b0*/  DFMA R42, R112, R42, R108 ;  /* 0x0000002a702a722b */ /* 0x000fc8000000006c */
[----:B------:R-:W-:Y:S01]  /*196c0*/  FSEL R44, R54, R44, !P0 ;  /* 0x0000002c362c7208 */ /* 0x000fe20004000000 */
[----:B------:R-:W-:Y:S01]  /*196d0*/  IMAD.MOV.U32 R54, RZ, RZ, 0x4189374c ;  /* 0x4189374cff367424 */ /* 0x000fe200078e00ff */
[----:B------:R-:W-:Y:S01]  /*196e0*/  FSEL R45, R55, R45, !P0 ;  /* 0x0000002d372d7208 */ /* 0x000fe20004000000 */
[----:B------:R-:W-:-:S06]  /*196f0*/  IMAD.MOV.U32 R55, RZ, RZ, 0x3fa0e560 ;  /* 0x3fa0e560ff377424 */ /* 0x000fcc00078e00ff */
        /* <DEDUP_REMOVED lines=11> */
.L_x_221:
[----:B------:R-:W-:Y:S05]  /*197b0*/  BSYNC.RECONVERGENT B2 ;  /* 0x0000000000027941 */ /* 0x000fea0003800200 */
.L_x_220:
        /* <DEDUP_REMOVED lines=26> */
.L_x_223:
[----:B------:R-:W-:Y:S05]  /*19960*/  BSYNC.RECONVERGENT B2 ;  /* 0x0000000000027941 */ /* 0x000fea0003800200 */
.L_x_222:
        /* <DEDUP_REMOVED lines=30> */
.L_x_225:
[----:B------:R-:W-:Y:S05]  /*19b50*/  BSYNC.RECONVERGENT B1 ;  /* 0x0000000000017941 */ /* 0x000fea0003800200 */
.L_x_224:
        /* <DEDUP_REMOVED lines=15> */
[----:B------:R-:W-:-:S04]  /*19c50*/  DFMA R110, R108, R110, R108 ;  /* 0x0000006e6c6e722b */ /* 0x000fc8000000006c */
[----:B------:R-:W-:Y:S02]  /*19c60*/  FSEL R144, R40, R54, !P0 ;  /* 0x0000003628907208 */ /* 0x000fe40004000000 */
[----:B------:R-:W-:Y:S02]  /*19c70*/  FSEL R145, R41, R55, !P0 ;  /* 0x0000003729917208 */ /* 0x000fe40004000000 */
[----:B------:R-:W-:-:S04]  /*19c80*/  DFMA R108, -R112, R110, 1 ;  /* 0x3ff00000706c742b */ /* 0x000fc8000000016e */
[----:B------:R-:W-:-:S04]  /*19c90*/  DADD R150, -R144, R40 ;  /* 0x0000000090967229 */ /* 0x000fc80000000128 */
[----:B------:R-:W-:-:S08]  /*19ca0*/  DFMA R108, R110, R108, R110 ;  /* 0x0000006c6e6c722b */ /* 0x000fd0000000006e */
[----:B------:R-:W-:-:S08]  /*19cb0*/  DMUL R42, R108, -UR22 ;  /* 0x800000166c2a7c28 */ /* 0x000fd00008000000 */
[----:B------:R-:W-:-:S08]  /*19cc0*/  DFMA R44, -R112, R42, -UR22 ;  /* 0x80000016702c7e2b */ /* 0x000fd0000800012a */
[----:B------:R-:W-:-:S10]  /*19cd0*/  DFMA R42, R108, R44, R42 ;  /* 0x0000002c6c2a722b */ /* 0x000fd4000000002a */
[----:B------:R-:W-:-:S05]  /*19ce0*/  FFMA R44, RZ, R113, R43 ;  /* 0x00000071ff2c7223 */ /* 0x000fca000000002b */
[----:B------:R-:W-:-:S13]  /*19cf0*/  FSETP.GT.AND P0, PT, |R44|, 1.469367938527859385e-39, PT ;  /* 0x001000002c00780b */ /* 0x000fda0003f04200 */
[----:B------:R-:W-:Y:S05]  /*19d00*/  @P0 BRA `(.L_x_227) ;  /* 0x0000000000200947 */ /* 0x000fea0003800000 */
[----:B------:R-:W-:Y:S01]  /*19d10*/  IMAD.MOV.U32 R108, RZ, RZ, R112 ;  /* 0x000000ffff6c7224 */ /* 0x000fe200078e0070 */
[----:B------:R-:W-:Y:S01]  /*19d20*/  MOV R116, 0x19d70 ;  /* 0x00019d7000747802 */ /* 0x000fe20000000f00 */
[----:B------:R-:W-:Y:S02]  /*19d30*/  IMAD.MOV.U32 R55, RZ, RZ, R113 ;  /* 0x000000ffff377224 */ /* 0x000fe400078e0071 */
[----:B------:R-:W-:Y:S02]  /*19d40*/  IMAD.MOV.U32 R110, RZ, RZ, 0x680b5841 ;  /* 0x680b5841ff6e7424 */ /* 0x000fe400078e00ff */
[----:B------:R-:W-:-:S07]  /*19d50*/  IMAD.MOV.U32 R111, RZ, RZ, -0x4043779c ;  /* 0xbfbc8864ff6f7424 */ /* 0x000fce00078e00ff */
[----:B-----5:R-:W-:Y:S05]  /*19d60*/  CALL.REL.NOINC `($__internal_1_$__cuda_sm20_div_rn_f64_full) ;  /* 0x000000b800987944 */ /* 0x020fea0003c00000 */
[----:B------:R-:W-:Y:S02]  /*19d70*/  IMAD.MOV.U32 R42, RZ, RZ, R54 ;  /* 0x000000ffff2a7224 */ /* 0x000fe400078e0036 */
[----:B------:R-:W-:-:S07]  /*19d80*/  IMAD.MOV.U32 R43, RZ, RZ, R55 ;  /* 0x000000ffff2b7224 */ /* 0x000fce00078e0037 */
.L_x_227:
[----:B------:R-:W-:Y:S05]  /*19d90*/  BSYNC.RECONVERGENT B2 ;  /* 0x0000000000027941 */ /* 0x000fea0003800200 */
.L_x_226:
        /* <DEDUP_REMOVED lines=22> */
.L_x_229:
[----:B------:R-:W-:Y:S05]  /*19f00*/  BSYNC.RECONVERGENT B2 ;  /* 0x0000000000027941 */ /* 0x000fea0003800200 */
.L_x_228:
        /* <DEDUP_REMOVED lines=24> */
.L_x_231:
[----:B------:R-:W-:Y:S05]  /*1a090*/  BSYNC.RECONVERGENT B2 ;  /* 0x0000000000027941 */ /* 0x000fea0003800200 */
.L_x_230:
        /* <DEDUP_REMOVED lines=35> */
.L_x_233:
[----:B------:R-:W-:Y:S05]  /*1a2d0*/  BSYNC.RECONVERGENT B2 ;  /* 0x0000000000027941 */ /* 0x000fea0003800200 */
.L_x_232:
        /* <DEDUP_REMOVED lines=26> */
.L_x_235:
[----:B------:R-:W-:Y:S05]  /*1a480*/  BSYNC.RECONVERGENT B2 ;  /* 0x0000000000027941 */ /* 0x000fea0003800200 */
.L_x_234:
        /* <DEDUP_REMOVED lines=31> */
[----:B------:R-:W-:-:S02]  /*1a680*/  FSETP.GEU.AND P3, PT, |R111|, 4.1917929649353027344, PT ;  /* 0x4086232b6f00780b */ /* 0x000fc40003f6e200 */
[-C--:B------:R-:W-:Y:S02]  /*1a690*/  DFMA R108, R144, -R168.reuse, R116 ;  /* 0x800000a8906c722b */ /* 0x080fe40000000074 */
[-C--:B------:R-:W-:Y:S02]  /*1a6a0*/  DFMA R140, R146, -R168.reuse, R54 ;  /* 0x800000a8928c722b */ /* 0x080fe40000000036 */
        /* <DEDUP_REMOVED lines=11> */
[----:B------:R-:W-:Y:S02]  /*1a760*/  DFMA R108, R42, R162, 6.75539944105574400000e+15 ;  /* 0x433800002a6c742b */ /* 0x000fe400000000a2 */
[--C-:B------:R-:W-:Y:S02]  /*1a770*/  DFMA R150, R146, R150, R170.reuse ;  /* 0x000000969296722b */ /* 0x100fe400000000aa */
[----:B------:R-:W-:Y:S02]  /*1a780*/  DFMA R164, R148, R160, R170 ;  /* 0x000000a094a4722b */ /* 0x000fe400000000aa */
[--C-:B------:R-:W-:Y:S01]  /*1a790*/  DFMA R140, R144, R140, R172.reuse ;  /* 0x0000008c908c722b */ /* 0x100fe200000000ac */
[----:B------:R-:W-:Y:S01]  /*1a7a0*/  IMAD.MOV.U32 R160, RZ, RZ, 0x1852b7af ;  /* 0x1852b7afffa07424 */ /* 0x000fe200078e00ff */
[----:B------:R-:W-:Y:S01]  /*1a7b0*/  DADD R162, R108, -6.75539944105574400000e+15 ;  /* 0xc33800006ca27429 */ /* 0x000fe20000000000 */
[----:B------:R-:W-:Y:S01]  /*1a7c0*/  IMAD.MOV.U32 R161, RZ, RZ, 0x3f56c16c ;  /* 0x3f56c16cffa17424 */ /* 0x000fe200078e00ff */
[----:B------:R-:W-:-:S02]  /*1a7d0*/  DFMA R166, R146, R150, R172 ;  /* 0x0000009692a6722b */ /* 0x000fc400000000ac */
[----:B------:R-:W-:Y:S01]  /*1a7e0*/  DFMA R174, R148, R164, R172 ;  /* 0x000000a494ae722b */ /* 0x000fe200000000ac */
[----:B------:R-:W-:Y:S02]  /*1a7f0*/  IMAD.MOV.U32 R150, RZ, RZ, 0x11122322 ;  /* 0x11122322ff967424 */ /* 0x000fe400078e00ff */
[----:B------:R-:W-:Y:S01]  /*1a800*/  DFMA R164, R144, R140, R160 ;  /* 0x0000008c90a4722b */ /* 0x000fe200000000a0 */
[----:B------:R-:W-:Y:S01]  /*1a810*/  IMAD.MOV.U32 R151, RZ, RZ, 0x3f811111 ;  /* 0x3f811111ff977424 */ /* 0x000fe200078e00ff */
[----:B------:R-:W-:Y:S02]  /*1a820*/  DFMA R140, R162, -R168, R42 ;  /* 0x800000a8a28c722b */ /* 0x000fe4000000002a */
[--C-:B------:R-:W-:Y:S02]  /*1a830*/  DFMA R168, R146, R166, R160.reuse ;  /* 0x000000a692a8722b */ /* 0x100fe400000000a0 */
[----:B------:R-:W-:Y:S02]  /*1a840*/  DFMA R176, R148, R174, R160 ;  /* 0x000000ae94b0722b */ /* 0x000fe400000000a0 */
[----:B------:R-:W-:Y:S01]  /*1a850*/  DFMA R166, R144, R164, R150 ;  /* 0x000000a490a6722b */ /* 0x000fe20000000096 */
[----:B------:R-:W-:Y:S01]  /*1a860*/  IMAD.MOV.U32 R164, RZ, RZ, 0x555502a1 ;  /* 0x555502a1ffa47424 */ /* 0x000fe200078e00ff */
[----:B------:R-:W-:Y:S01]  /*1a870*/  DFMA R162, R162, -R178, R140 ;  /* 0x800000b2a2a2722b */ /* 0x000fe2000000008c */
[----:B------:R-:W-:Y:S01]  /*1a880*/  IMAD.MOV.U32 R165, RZ, RZ, 0x3fa55555 ;  /* 0x3fa55555ffa57424 */ /* 0x000fe200078e00ff */
[----:B------:R-:W-:-:S02]  /*1a890*/  DFMA R174, R146, R168, R150 ;  /* 0x000000a892ae722b */ /* 0x000fc40000000096 */
[----:B------:R-:W-:-:S03]  /*1a8a0*/  DFMA R176, R148, R176, R150 ;  /* 0x000000b094b0722b */ /* 0x000fc60000000096 */
[--C-:B------:R-:W-:Y:S01]  /*1a8b0*/  DFMA R168, R144, R166, R164.reuse ;  /* 0x000000a690a8722b */ /* 0x100fe200000000a4 */
[----:B------:R-:W-:Y:S02]  /*1a8c0*/  IMAD.MOV.U32 R166, RZ, RZ, 0x55555511 ;  /* 0x55555511ffa67424 */ /* 0x000fe400078e00ff */
[----:B------:R-:W-:Y:S01]  /*1a8d0*/  DFMA R178, R146, R174, R164 ;  /* 0x000000ae92b2722b */ /* 0x000fe200000000a4 */
[----:B------:R-:W-:Y:S01]  /*1a8e0*/  IMAD.MOV.U32 R167, RZ, RZ, 0x3fc55555 ;  /* 0x3fc55555ffa77424 */ /* 0x000fe200078e00ff */
[----:B------:R-:W-:Y:S02]  /*1a8f0*/  DFMA R140, R162, R180, R182 ;  /* 0x000000b4a28c722b */ /* 0x000fe400000000b6 */
[----:B------:R-:W-:-:S03]  /*1a900*/  DFMA R182, R148, R176, R164 ;  /* 0x000000b094b6722b */ /* 0x000fc600000000a4 */
[--C-:B------:R-:W-:Y:S02]  /*1a910*/  DFMA R174, R144, R168, R166.reuse ;  /* 0x000000a890ae722b */ /* 0x100fe400000000a6 */
[----:B------:R-:W-:Y:S01]  /*1a920*/  DFMA R180, R146, R178, R166 ;  /* 0x000000b292b4722b */ /* 0x000fe200000000a6 */
[----:B------:R-:W-:Y:S01]  /*1a930*/  IMAD.MOV.U32 R168, RZ, RZ, 0xb ;  /* 0x0000000bffa87424 */ /* 0x000fe200078e00ff */
[----:B------:R-:W-:Y:S01]  /*1a940*/  DFMA R176, R162, R140, R184 ;  /* 0x0000008ca2b0722b */ /* 0x000fe200000000b8 */
[----:B------:R-:W-:Y:S01]  /*1a950*/  IMAD.MOV.U32 R169, RZ, RZ, 0x3fe00000 ;  /* 0x3fe00000ffa97424 */ /* 0x000fe200078e00ff */
[----:B------:R-:W-:Y:S01]  /*1a960*/  FSEL R141, R133, 2, P0 ;  /* 0x40000000858d7808 */ /* 0x000fe20000000000 */
[----:B------:R-:W-:Y:S01]  /*1a970*/  DFMA R182, R148, R182, R166 ;  /* 0x000000b694b6722b */ /* 0x000fe200000000a6 */
[----:B------:R-:W-:Y:S02]  /*1a980*/  FSEL R140, R132, RZ, P0 ;  /* 0x000000ff848c7208 */ /* 0x000fe40000000000 */
[----:B------:R-:W-:Y:S01]  /*1a990*/  FSETP.GEU.AND P0, PT, |R117|, 4.1917929649353027344, PT ;  /* 0x4086232b7500780b */ /* 0x000fe20003f0e200 */
[--C-:B------:R-:W-:Y:S01]  /*1a9a0*/  DFMA R178, R144, R174, R168.reuse ;  /* 0x000000ae90b2722b */ /* 0x100fe200000000a8 */
[----:B------:R-:W0:Y:S01]  /*1a9b0*/  MUFU.RCP64H R175, R141 ;  /* 0x0000008d00af7308 */ /* 0x000e220000001800 */
[----:B------:R-:W-:Y:S01]  /*1a9c0*/  DFMA R180, R146, R180, R168 ;  /* 0x000000b492b4722b */ /* 0x000fe200000000a8 */
[----:B------:R-:W-:Y:S01]  /*1a9d0*/  IMAD.MOV.U32 R174, RZ, RZ, 0x1 ;  /* 0x00000001ffae7424 */ /* 0x000fe200078e00ff */
[----:B------:R-:W-:-:S02]  /*1a9e0*/  DFMA R176, R162, R176, R170 ;  /* 0x000000b0a2b0722b */ /* 0x000fc400000000aa */
[----:B------:R-:W-:Y:S02]  /*1a9f0*/  DFMA R182, R148, R182, R168 ;  /* 0x000000b694b6722b */ /* 0x000fe400000000a8 */
[----:B------:R-:W-:Y:S02]  /*1aa00*/  DFMA R178, R144, R178, 1 ;  /* 0x3ff0000090b2742b */ /* 0x000fe400000000b2 */
[----:B------:R-:W-:Y:S02]  /*1aa10*/  DFMA R180, R146, R180, 1 ;  /* 0x3ff0000092b4742b */ /* 0x000fe400000000b4 */
[----:B------:R-:W-:Y:S02]  /*1aa20*/  DFMA R176, R162, R176, R172 ;  /* 0x000000b0a2b0722b */ /* 0x000fe400000000ac */
[----:B------:R-:W-:Y:S02]  /*1aa30*/  DFMA R182, R148, R182, 1 ;  /* 0x3ff0000094b6742b */ /* 0x000fe400000000b6 */
[----:B------:R-:W-:-:S02]  /*1aa40*/  DFMA R178, R144, R178, 1 ;  /* 0x3ff0000090b2742b */ /* 0x000fc400000000b2 */
[----:B------:R-:W-:Y:S02]  /*1aa50*/  DFMA R180, R146, R180, 1 ;  /* 0x3ff0000092b4742b */ /* 0x000fe400000000b4 */
[----:B0-----:R-:W-:Y:S02]  /*1aa60*/  DFMA R144, -R140, R174, 1 ;  /* 0x3ff000008c90742b */ /* 0x001fe400000001ae */
[----:B------:R-:W-:Y:S02]  /*1aa70*/  DFMA R176, R162, R176, R160 ;  /* 0x000000b0a2b0722b */ /* 0x000fe400000000a0 */
[----:B------:R-:W-:-:S04]  /*1aa80*/  DFMA R182, R148, R182, 1 ;  /* 0x3ff0000094b6742b */ /* 0x000fc800000000b6 */
        /* <DEDUP_REMOVED lines=18> */
.L_x_237:
[----:B------:R-:W-:Y:S05]  /*1abb0*/  BSYNC.RECONVERGENT B1 ;  /* 0x0000000000017941 */ /* 0x000fea0003800200 */
.L_x_236:
        /* <DEDUP_REMOVED lines=18> */
.L_x_239:
[----:B------:R-:W-:Y:S05]  /*1ace0*/  BSYNC.RECONVERGENT B1 ;  /* 0x0000000000017941 */ /* 0x000fea0003800200 */
.L_x_238:
[----:B------:R-:W-:Y:S01]  /*1acf0*/  BSSY.RECONVERGENT B1, `(.L_x_240) ;  /* 0x0000010000017945 */ /* 0x000fe20003800200 */
[----:B------:R-:W-:-:S03]  /*1ad00*/  IMAD.MOV.U32 R160, RZ, RZ, R182 ;  /* 0x000000ffffa07224 */ /* 0x000fc600078e00b6 */
[----:B------:R-:W-:Y:S05]  /*1ad10*/  @!P3 BRA `(.L_x_241) ;  /* 0x000000000034b947 */ /* 0x000fea0003800000 */
[----:B------:R-:W-:Y:S01]  /*1ad20*/  FSETP.GEU.AND P1, PT, |R111|, 4.2275390625, PT ;  /* 0x408748006f00780b */ /* 0x000fe20003f2e200 */
[C---:B------:R-:W-:Y:S02]  /*1ad30*/  DADD R114, R110.reuse, +INF ;  /* 0x7ff000006e727429 */ /* 0x040fe40000000000 */
[----:B------:R-:W-:-:S08]  /*1ad40*/  DSETP.GEU.AND P0, PT, R110, RZ, PT ;  /* 0x000000ff6e00722a */ /* 0x000fd00003f0e000 */
[----:B------:R-:W-:Y:S02]  /*1ad50*/  FSEL R160, R114, RZ, P0 ;  /* 0x000000ff72a07208 */ /* 0x000fe40000000000 */
[----:B------:R-:W-:Y:S02]  /*1ad60*/  @!P1 LEA.HI R54, R112, R112, RZ, 0x1 ;  /* 0x0000007070369211 */ /* 0x000fe400078f08ff */
[----:B------:R-:W-:Y:S02]  /*1ad70*/  FSEL R161, R115, RZ, P0 ;  /* 0x000000ff73a17208 */ /* 0x000fe40000000000 */
[----:B------:R-:W-:Y:S01]  /*1ad80*/  @!P1 SHF.R.S32.HI R55, RZ, 0x1, R54 ;  /* 0x00000001ff379819 */ /* 0x000fe20000011436 */
[----:B------:R-:W-:-:S04]  /*1ad90*/  @!P1 IMAD.MOV.U32 R54, RZ, RZ, R182 ;  /* 0x000000ffff369224 */ /* 0x000fc800078e00b6 */
[----:B------:R-:W-:Y:S02]  /*1ada0*/  @!P1 IMAD.IADD R110, R112, 0x1, -R55 ;  /* 0x00000001706e9824 */ /* 0x000fe400078e0a37 */
[----:B------:R-:W-:-:S03]  /*1adb0*/  @!P1 IMAD R55, R55, 0x100000, R183 ;  /* 0x0010000037379824 */ /* 0x000fc600078e02b7 */
[----:B------:R-:W-:Y:S01]  /*1adc0*/  @!P1 LEA R111, R110, 0x3ff00000, 0x14 ;  /* 0x3ff000006e6f9811 */ /* 0x000fe200078ea0ff */
[----:B------:R-:W-:-:S06]  /*1add0*/  @!P1 IMAD.MOV.U32 R110, RZ, RZ, RZ ;  /* 0x000000ffff6e9224 */ /* 0x000fcc00078e00ff */
[----:B------:R-:W-:-:S11]  /*1ade0*/  @!P1 DMUL R160, R54, R110 ;  /* 0x0000006e36a09228 */ /* 0x000fd60000000000 */
.L_x_241:
[----:B------:R-:W-:Y:S05]  /*1adf0*/  BSYNC.RECONVERGENT B1 ;  /* 0x0000000000017941 */ /* 0x000fea0003800200 */
.L_x_240:
        /* <DEDUP_REMOVED lines=9> */
[----:B------:R-:W-:Y:S02]  /*1ae90*/  DFMA R54, -R140, R146, 1 ;  /* 0x3ff000008c36742b */ /* 0x000fe40000000192 */
[----:B------:R-:W-:Y:S02]  /*1aea0*/  DMUL R144, R130, R44 ;  /* 0x0000002c82907228 */ /* 0x000fe40000000000 */
[----:B------:R-:W-:Y:S02]  /*1aeb0*/  DFMA R116, -R152, R160, R116 ;  /* 0x000000a09874722b */ /* 0x000fe40000000174 */
[----:B------:R-:W-:Y:S02]  /*1aec0*/  DFMA R176, R162, R176, R166 ;  /* 0x000000b0a2b0722b */ /* 0x000fe400000000a6 */
[----:B------:R-:W-:-:S04]  /*1aed0*/  DFMA R54, R146, R54, R146 ;  /* 0x000000369236722b */ /* 0x000fc80000000092 */
[----:B------:R-:W-:Y:S02]  /*1aee0*/  DMUL R116, R130, -R116 ;  /* 0x8000007482747228 */ /* 0x000fe40000000000 */
[----:B------:R-:W-:-:S06]  /*1aef0*/  DFMA R176, R162, R176, R168 ;  /* 0x000000b0a2b0722b */ /* 0x000fcc00000000a8 */
[----:B------:R-:W-:Y:S02]  /*1af00*/  DMUL R110, R116, R54 ;  /* 0x00000036746e7228 */ /* 0x000fe40000000000 */
[----:B------:R-:W-:Y:S01]  /*1af10*/  DFMA R146, R162, R176, 1 ;  /* 0x3ff00000a292742b */ /* 0x000fe200000000b0 */
[----:B------:R-:W-:-:S05]  /*1af20*/  FSETP.GEU.AND P2, PT, |R117|, 6.5827683646048100446e-37, PT ;  /* 0x036000007500780b */ /* 0x000fca0003f4e200 */
[----:B------:R-:W-:Y:S02]  /*1af30*/  DFMA R112, -R140, R110, R116 ;  /* 0x0000006e8c70722b */ /* 0x000fe40000000174 */
[----:B------:R-:W-:-:S06]  /*1af40*/  DFMA R146, R162, R146, 1 ;  /* 0x3ff00000a292742b */ /* 0x000fcc0000000092 */
[----:B------:R-:W-:Y:S01]  /*1af50*/  DFMA R54, R54, R112, R110 ;  /* 0x000000703636722b */ /* 0x000fe2000000006e */
[----:B------:R-:W-:Y:S01]  /*1af60*/  IMAD.IADD R112, R108, 0x1, -R109 ;  /* 0x000000016c707824 */ /* 0x000fe200078e0a6d */
[----:B------:R-:W-:Y:S02]  /*1af70*/  DADD R110, R42, +INF ;  /* 0x7ff000002a6e7429 */ /* 0x000fe40000000000 */
[----:B------:R-:W-:Y:S02]  /*1af80*/  IMAD R151, R109, 0x100000, R147 ;  /* 0x001000006d977824 */ /* 0x000fe400078e0293 */
[----:B------:R-:W-:Y:S01]  /*1af90*/  IMAD.MOV.U32 R150, RZ, RZ, R146 ;  /* 0x000000ffff967224 */ /* 0x000fe200078e0092 */
[----:B------:R-:W-:Y:S01]  /*1afa0*/  LEA R113, R112, 0x3ff00000, 0x14 ;  /* 0x3ff0000070717811 */ /* 0x000fe200078ea0ff */
[----:B------:R-:W-:Y:S02]  /*1afb0*/  IMAD.MOV.U32 R112, RZ, RZ, RZ ;  /* 0x000000ffff707224 */ /* 0x000fe400078e00ff */
[----:B------:R-:W-:Y:S01]  /*1afc0*/  FFMA R109, RZ, R141, R55 ;  /* 0x0000008dff6d7223 */ /* 0x000fe20000000037 */
[----:B------:R-:W-:Y:S01]  /*1afd0*/  IMAD R173, R108, 0x100000, R147 ;  /* 0x001000006cad7824 */ /* 0x000fe200078e0293 */
[----:B------:R-:W-:-:S02]  /*1afe0*/  FSEL R169, R110, RZ, P0 ;  /* 0x000000ff6ea97208 */ /* 0x000fc40000000000 */
[----:B------:R-:W-:Y:S01]  /*1aff0*/  DMUL R150, R150, R112 ;  /* 0x0000007096967228 */ /* 0x000fe20000000000 */
[----:B------:R-:W-:Y:S02]  /*1b000*/  FSETP.GT.AND P1, PT, |R109|, 1.469367938527859385e-39, PT ;  /* 0x001000006d00780b */ /* 0x000fe40003f24200 */
[----:B------:R-:W-:-:S11]  /*1b010*/  FSEL R171, R111, RZ, P0 ;  /* 0x000000ff6fab7208 */ /* 0x000fd60000000000 */
[----:B------:R-:W-:Y:S05]  /*1b020*/  @P1 BRA P2, `(.L_x_243) ;  /* 0x0000000000181947 */ /* 0x000fea0001000000 */
[----:B------:R-:W-:Y:S01]  /*1b030*/  IMAD.MOV.U32 R110, RZ, RZ, R116 ;  /* 0x000000ffff6e7224 */ /* 0x000fe200078e0074 */
[----:B------:R-:W-:Y:S01]  /*1b040*/  MOV R116, 0x1b090 ;  /* 0x0001b09000747802 */ /* 0x000fe20000000f00 */
[----:B------:R-:W-:Y:S02]  /*1b050*/  IMAD.MOV.U32 R111, RZ, RZ, R117 ;  /* 0x000000ffff6f7224 */ /* 0x000fe400078e0075 */
[----:B------:R-:W-:Y:S02]  /*1b060*/  IMAD.MOV.U32 R108, RZ, RZ, R140 ;  /* 0x000000ffff6c7224 */ /* 0x000fe400078e008c */
[----:B------:R-:W-:-:S07]  /*1b070*/  IMAD.MOV.U32 R55, RZ, RZ, R141 ;  /* 0x000000ffff377224 */ /* 0x000fce00078e008d */
[----:B------:R-:W-:Y:S05]  /*1b080*/  CALL.REL.NOINC `($__internal_1_$__cuda_sm20_div_rn_f64_full) ;  /* 0x000000a400d07944 */ /* 0x000fea0003c00000 */
.L_x_243:
[----:B------:R-:W-:Y:S05]  /*1b090*/  BSYNC.RECONVERGENT B2 ;  /* 0x0000000000027941 */ /* 0x000fea0003800200 */
.L_x_242:
        /* <DEDUP_REMOVED lines=59> */
.L_x_245:
[----:B------:R-:W-:Y:S05]  /*1b450*/  BSYNC.RECONVERGENT B1 ;  /* 0x0000000000017941 */ /* 0x000fea0003800200 */
.L_x_244:
        /* <DEDUP_REMOVED lines=39> */
.L_x_249:
[----:B------:R-:W-:Y:S05]  /*1b6d0*/  BSYNC.RECONVERGENT B3 ;  /* 0x0000000000037941 */ /* 0x000fea0003800200 */
.L_x_248:
[----:B------:R-:W-:-:S08]  /*1b6e0*/  DADD R44, -R44, 1 ;  /* 0x3ff000002c2c7429 */ /* 0x000fd00000000100 */
[----:B------:R-:W-:-:S11]  /*1b6f0*/  DMUL R116, R132, R44 ;  /* 0x0000002c84747228 */ /* 0x000fd60000000000 */
.L_x_247:
[----:B------:R-:W-:Y:S05]  /*1b700*/  BSYNC.RECONVERGENT B2 ;  /* 0x0000000000027941 */ /* 0x000fea0003800200 */
.L_x_246:
        /* <DEDUP_REMOVED lines=72> */
[----:B------:R-:W-:-:S04]  /*1bb90*/  DFMA R178, R148, R176, R178 ;  /* 0x000000b094b2722b */ /* 0x000fc800000000b2 */
[--C-:B------:R-:W-:Y:S02]  /*1bba0*/  DFMA R166, R140, R164, R180.reuse ;  /* 0x000000a48ca6722b */ /* 0x100fe400000000b4 */
[--C-:B------:R-:W-:Y:S01]  /*1bbb0*/  DFMA R176, R142, R174, R180.reuse ;  /* 0x000000ae8eb0722b */ /* 0x100fe200000000b4 */
[----:B------:R-:W-:Y:S01]  /*1bbc0*/  FSEL R165, R133, 2, P1 ;  /* 0x4000000085a57808 */ /* 0x000fe20000800000 */
[----:B------:R-:W-:Y:S01]  /*1bbd0*/  DFMA R178, R148, R178, R180 ;  /* 0x000000b294b2722b */ /* 0x000fe200000000b4 */
[----:B------:R-:W-:Y:S02]  /*1bbe0*/  FSEL R164, R132, RZ, P1 ;  /* 0x000000ff84a47208 */ /* 0x000fe40000800000 */
[----:B------:R-:W-:Y:S01]  /*1bbf0*/  FSETP.GEU.AND P1, PT, |R55|, 4.1917929649353027344, PT ;  /* 0x4086232b3700780b */ /* 0x000fe20003f2e200 */
[--C-:B------:R-:W-:Y:S02]  /*1bc00*/  DFMA R174, R140, R166, R182.reuse ;  /* 0x000000a68cae722b */ /* 0x100fe400000000b6 */
[----:B------:R-:W0:Y:S01]  /*1bc10*/  MUFU.RCP64H R167, R165 ;  /* 0x000000a500a77308 */ /* 0x000e220000001800 */
[--C-:B------:R-:W-:Y:S01]  /*1bc20*/  DFMA R176, R142, R176, R182.reuse ;  /* 0x000000b08eb0722b */ /* 0x100fe200000000b6 */
[----:B------:R-:W-:Y:S01]  /*1bc30*/  IMAD.MOV.U32 R166, RZ, RZ, 0x1 ;  /* 0x00000001ffa67424 */ /* 0x000fe200078e00ff */
[----:B------:R-:W-:-:S03]  /*1bc40*/  DFMA R178, R148, R178, R182 ;  /* 0x000000b294b2722b */ /* 0x000fc600000000b6 */
[----:B------:R-:W-:-:S03]  /*1bc50*/  DFMA R174, R140, R174, 1 ;  /* 0x3ff000008cae742b */ /* 0x000fc600000000ae */
[----:B------:R-:W-:Y:S02]  /*1bc60*/  DFMA R176, R142, R176, 1 ;  /* 0x3ff000008eb0742b */ /* 0x000fe400000000b0 */
[----:B------:R-:W-:-:S03]  /*1bc70*/  DFMA R178, R148, R178, 1 ;  /* 0x3ff0000094b2742b */ /* 0x000fc600000000b2 */
[----:B------:R-:W-:Y:S02]  /*1bc80*/  DFMA R174, R140, R174, 1 ;  /* 0x3ff000008cae742b */ /* 0x000fe400000000ae */
[----:B0-----:R-:W-:Y:S02]  /*1bc90*/  DFMA R140, -R164, R166, 1 ;  /* 0x3ff00000a48c742b */ /* 0x001fe400000001a6 */
[----:B------:R-:W-:Y:S02]  /*1bca0*/  DFMA R176, R142, R176, 1 ;  /* 0x3ff000008eb0742b */ /* 0x000fe400000000b0 */
[----:B------:R-:W-:-:S04]  /*1bcb0*/  DFMA R178, R148, R178, 1 ;  /* 0x3ff0000094b2742b */ /* 0x000fc800000000b2 */
[----:B------:R-:W-:Y:S01]  /*1bcc0*/  IMAD R117, R114, 0x100000, R175 ;  /* 0x0010000072757824 */ /* 0x000fe200078e02af */
[----:B------:R-:W-:Y:S01]  /*1bcd0*/  DFMA R140, R140, R140, R140 ;  /* 0x0000008c8c8c722b */ /* 0x000fe2000000008c */
[----:B------:R-:W-:Y:S02]  /*1bce0*/  IMAD.MOV.U32 R116, RZ, RZ, R174 ;  /* 0x000000ffff747224 */ /* 0x000fe400078e00ae */
[----:B------:R-:W-:Y:S01]  /*1bcf0*/  IMAD R143, R110, 0x100000, R177 ;  /* 0x001000006e8f7824 */ /* 0x000fe200078e02b1 */
[----:B------:R-:W-:Y:S07]  /*1bd00*/  @!P2 BRA `(.L_x_251) ;  /* 0x000000000034a947 */ /* 0x000fee0003800000 */
        /* <DEDUP_REMOVED lines=13> */
.L_x_251:
[----:B------:R-:W-:Y:S05]  /*1bde0*/  BSYNC.RECONVERGENT B1 ;  /* 0x0000000000017941 */ /* 0x000fea0003800200 */
.L_x_250:
        /* <DEDUP_REMOVED lines=18> */
.L_x_253:
[----:B------:R-:W-:Y:S05]  /*1bf10*/  BSYNC.RECONVERGENT B1 ;  /* 0x0000000000017941 */ /* 0x000fea0003800200 */
.L_x_252:
        /* <DEDUP_REMOVED lines=16> */
.L_x_255:
[----:B------:R-:W-:Y:S05]  /*1c020*/  BSYNC.RECONVERGENT B1 ;  /* 0x0000000000017941 */ /* 0x000fea0003800200 */
.L_x_254:
        /* <DEDUP_REMOVED lines=21> */
.L_x_257:
[----:B------:R-:W-:Y:S05]  /*1c180*/  BSYNC.RECONVERGENT B2 ;  /* 0x0000000000027941 */ /* 0x000fea0003800200 */
.L_x_256:
        /* <DEDUP_REMOVED lines=59> */
.L_x_259:
[----:B------:R-:W-:Y:S05]  /*1c540*/  BSYNC.RECONVERGENT B1 ;  /* 0x0000000000017941 */ /* 0x000fea0003800200 */
.L_x_258:
        /* <DEDUP_REMOVED lines=36> */
.L_x_263:
[----:B------:R-:W-:Y:S05]  /*1c790*/  BSYNC.RECONVERGENT B3 ;  /* 0x0000000000037941 */ /* 0x000fea0003800200 */
.L_x_262:
[----:B------:R-:W-:-:S08]  /*1c7a0*/  DADD R44, -R44, 1 ;  /* 0x3ff000002c2c7429 */ /* 0x000fd00000000100 */
[----:B------:R-:W-:-:S11]  /*1c7b0*/  DMUL R114, R132, R44 ;  /* 0x0000002c84727228 */ /* 0x000fd60000000000 */
.L_x_261:
[----:B------:R-:W-:Y:S05]  /*1c7c0*/  BSYNC.RECONVERGENT B2 ;  /* 0x0000000000027941 */ /* 0x000fea0003800200 */
.L_x_260:
        /* <DEDUP_REMOVED lines=36> */
[----:B------:R-:W-:-:S04]  /*1ca10*/  DFMA R112, R166, -R148, R54 ;  /* 0x80000094a670722b */ /* 0x000fc80000000036 */
[-CC-:B------:R-:W-:Y:S02]  /*1ca20*/  DFMA R142, R116, R176.reuse, R178.reuse ;  /* 0x000000b0748e722b */ /* 0x180fe400000000b2 */
        /* <DEDUP_REMOVED lines=44> */
[----:B------:R-:W-:Y:S01]  /*1ccf0*/  DFMA R166, R116, R166, 1 ;  /* 0x3ff0000074a6742b */ /* 0x000fe200000000a6 */
[----:B------:R-:W-:Y:S01]  /*1cd00*/  IMAD.MOV.U32 R148, RZ, RZ, 0x1 ;  /* 0x00000001ff947424 */ /* 0x000fe200078e00ff */
        /* <DEDUP_REMOVED lines=21> */
.L_x_265:
[----:B------:R-:W-:Y:S05]  /*1ce60*/  BSYNC.RECONVERGENT B1 ;  /* 0x0000000000017941 */ /* 0x000fea0003800200 */
.L_x_264:
        /* <DEDUP_REMOVED lines=21> */
.L_x_267:
[----:B------:R-:W-:Y:S05]  /*1cfc0*/  BSYNC.RECONVERGENT B1 ;  /* 0x0000000000017941 */ /* 0x000fea0003800200 */
.L_x_266:
        /* <DEDUP_REMOVED lines=23> */
.L_x_269:
[----:B------:R-:W-:Y:S05]  /*1d140*/  BSYNC.RECONVERGENT B1 ;  /* 0x0000000000017941 */ /* 0x000fea0003800200 */
.L_x_268:
        /* <DEDUP_REMOVED lines=19> */
.L_x_271:
[----:B------:R-:W-:Y:S05]  /*1d280*/  BSYNC.RECONVERGENT B2 ;  /* 0x0000000000027941 */ /* 0x000fea0003800200 */
.L_x_270:
        /* <DEDUP_REMOVED lines=59> */
.L_x_273:
[----:B------:R-:W-:Y:S05]  /*1d640*/  BSYNC.RECONVERGENT B1 ;  /* 0x0000000000017941 */ /* 0x000fea0003800200 */
.L_x_272:
        /* <DEDUP_REMOVED lines=35> */
.L_x_277:
[----:B------:R-:W-:Y:S05]  /*1d880*/  BSYNC.RECONVERGENT B3 ;  /* 0x0000000000037941 */ /* 0x000fea0003800200 */
.L_x_276:
[----:B------:R-:W-:-:S08]  /*1d890*/  DADD R40, -R40, 1 ;  /* 0x3ff0000028287429 */ /* 0x000fd00000000100 */
[----:B------:R-:W-:-:S11]  /*1d8a0*/  DMUL R40, R132, R40 ;  /* 0x0000002884287228 */ /* 0x000fd60000000000 */
.L_x_275:
[----:B------:R-:W-:Y:S05]  /*1d8b0*/  BSYNC.RECONVERGENT B2 ;  /* 0x0000000000027941 */ /* 0x000fea0003800200 */
.L_x_274:
[----:B------:R0:W2:Y:S01]  /*1d8c0*/  LDL.64 R42, [R137] ;  /* 0x00000000892a7983 */ /* 0x0000a20000100a00 */
[----:B------:R-:W-:Y:S01]  /*1d8d0*/  DMUL R40, R40, R44 ;  /* 0x0000002c28287228 */ /* 0x000fe20000000000 */
[----:B------:R-:W-:Y:S01]  /*1d8e0*/  UMOV UR22, 0x89a38251 ;  /* 0x89a3825100167882 */ /* 0x000fe20000000000 */
[----:B------:R-:W-:Y:S01]  /*1d8f0*/  DADD R44, -R44, 1 ;  /* 0x3ff000002c2c7429 */ /* 0x000fe20000000100 */
[----:B------:R-:W-:Y:S01]  /*1d900*/  UMOV UR23, 0x3fd1c71c ;  /* 0x3fd1c71c00177882 */ /* 0x000fe20000000000 */
[----:B------:R-:W-:Y:S02]  /*1d910*/  VIADD R135, R135, 0x1 ;  /* 0x0000000187877836 */ /* 0x000fe40000000000 */
[----:B------:R-:W-:Y:S02]  /*1d920*/  VIADD R136, R136, 0x8 ;  /* 0x0000000888887836 */ /* 0x000fe40000000000 */
[----:B0-----:R-:W-:Y:S01]  /*1d930*/  VIADD R137, R137, 0x8 ;  /* 0x0000000889897836 */ /* 0x001fe20000000000 */
        /* <DEDUP_REMOVED lines=68> */
.L_x_280:
[----:B------:R-:W-:Y:S05]  /*1dd80*/  BSYNC.RECONVERGENT B2 ;  /* 0x0000000000027941 */ /* 0x000fea0003800200 */
.L_x_279:
[----:B------:R-:W0:Y:S01]  /*1dd90*/  MUFU.RCP64H R41, 44 ;  /* 0x4046000000297908 */ /* 0x000e220000001800 */
[----:B------:R-:W-:Y:S01]  /*1dda0*/  IMAD.MOV.U32 R42, RZ, RZ, 0x0 ;  /* 0x00000000ff2a7424 */ /* 0x000fe200078e00ff */
[----:B------:R-:W-:Y:S01]  /*1ddb0*/  UMOV UR22, 0x55555555 ;  /* 0x5555555500167882 */ /* 0x000fe20000000000 */
[----:B------:R-:W-:Y:S01]  /*1ddc0*/  IMAD.MOV.U32 R43, RZ, RZ, 0x40460000 ;  /* 0x40460000ff2b7424 */ /* 0x000fe200078e00ff */
[----:B------:R-:W-:Y:S01]  /*1ddd0*/  UMOV UR23, 0x3fd55555 ;  /* 0x3fd5555500177882 */ /* 0x000fe20000000000 */
[----:B------:R-:W-:Y:S01]  /*1dde0*/  IMAD.MOV.U32 R40, RZ, RZ, 0x1 ;  /* 0x00000001ff287424 */ /* 0x000fe200078e00ff */
[C---:B------:R-:W-:Y:S01]  /*1ddf0*/  DSETP.GTU.AND P0, PT, R36.reuse, 3, PT ;  /* 0x400800002400742a */ /* 0x040fe20003f0c000 */
[----:B------:R-:W-:Y:S01]  /*1de00*/  BSSY.RECONVERGENT B2, `(.L_x_281) ;  /* 0x000001f000027945 */ /* 0x000fe20003800200 */
[C---:B------:R-:W-:Y:S02]  /*1de10*/  DFMA R38, R36.reuse, UR22, RZ ;  /* 0x0000001624267c2b */ /* 0x040fe400080000ff */
[----:B------:R-:W-:-:S02]  /*1de20*/  DSETP.GE.AND P1, PT, R36, 3, PT ;  /* 0x400800002400742a */ /* 0x000fc40003f26000 */
[----:B------:R-:W-:Y:S02]  /*1de30*/  DSETP.GE.AND P2, PT, R36, RZ, PT ;  /* 0x000000ff2400722a */ /* 0x000fe40003f46000 */
[----:B------:R-:W-:Y:S02]  /*1de40*/  DMUL R124, R124, R138 ;  /* 0x0000008a7c7c7228 */ /* 0x000fe40000000000 */
[----:B------:R-:W-:Y:S01]  /*1de50*/  FSEL R37, RZ, 1.875, !P1 ;  /* 0x3ff00000ff257808 */ /* 0x000fe20004800000 */
[----:B0-----:R-:W-:Y:S01]  /*1de60*/  DFMA R44, R40, -R42, 1 ;  /* 0x3ff00000282c742b */ /* 0x001fe2000000082a */
[----:B------:R-:W-:Y:S01]  /*1de70*/  FSEL R36, R38, RZ, P2 ;  /* 0x000000ff26247208 */ /* 0x000fe20001000000 */
[C---:B------:R-:W-:Y:S01]  /*1de80*/  DSETP.GTU.AND P1, PT, R74.reuse, 2, PT ;  /* 0x400000004a00742a */ /* 0x040fe20003f2c000 */
[----:B------:R-:W-:Y:S02]  /*1de90*/  @!P0 FSEL R37, R37, R39, !P2 ;  /* 0x0000002725258208 */ /* 0x000fe40005000000 */
[----:B------:R-:W-:Y:S01]  /*1dea0*/  FSEL R36, R36, RZ, !P0 ;  /* 0x000000ff24247208 */ /* 0x000fe20004000000 */
[----:B------:R-:W-:-:S02]  /*1deb0*/  DSETP.GE.AND P0, PT, R74, RZ, PT ;  /* 0x000000ff4a00722a */ /* 0x000fc40003f06000 */
[----:B------:R-:W-:-:S03]  /*1dec0*/  DFMA R44, R44, R44, R44 ;  /* 0x0000002c2c2c722b */ /* 0x000fc6000000002c */
[----:B------:R-:W-:-:S05]  /*1ded0*/  DMUL R124, R124, R36 ;  /* 0x000000247c7c7228 */ /* 0x000fca0000000000 */
[----:B------:R-:W-:-:S03]  /*1dee0*/  DFMA R44, R40, R44, R40 ;  /* 0x0000002c282c722b */ /* 0x000fc60000000028 */
[----:B------:R-:W-:-:S05]  /*1def0*/  DMUL R110, R124, 30 ;  /* 0x403e00007c6e7828 */ /* 0x000fca0000000000 */
[----:B------:R-:W-:-:S05]  /*1df00*/  DFMA R42, R44, -R42, 1 ;  /* 0x3ff000002c2a742b */ /* 0x000fca000000082a */
[----:B------:R-:W-:-:S03]  /*1df10*/  FSETP.GEU.AND P3, PT, |R111|, 6.5827683646048100446e-37, PT ;  /* 0x036000006f00780b */ /* 0x000fc60003f6e200 */
[----:B------:R-:W-:-:S08]  /*1df20*/  DFMA R42, R44, R42, R44 ;  /* 0x0000002a2c2a722b */ /* 0x000fd0000000002c */
[----:B------:R-:W-:-:S08]  /*1df30*/  DMUL R36, R42, R110 ;  /* 0x0000006e2a247228 */ /* 0x000fd00000000000 */
        /* <DEDUP_REMOVED lines=11> */
.L_x_282:
[----:B------:R-:W-:Y:S05]  /*1dff0*/  BSYNC.RECONVERGENT B2 ;  /* 0x0000000000027941 */ /* 0x000fea0003800200 */
.L_x_281:
        /* <DEDUP_REMOVED lines=12> */
[----:B------:R-:W-:Y:S02]  /*1e0c0*/  DFMA R42, R38, R42, R38 ;  /* 0x0000002a262a722b */ /* 0x000fe40000000026 */
[----:B------:R-:W-:Y:S01]  /*1e0d0*/  DMUL R38, R94, UR22 ;  /* 0x000000165e267c28 */ /* 0x000fe20008000000 */
[----:B------:R-:W-:-:S05]  /*1e0e0*/  UMOV UR23, 0x3f847ae1 ;  /* 0x3f847ae100177882 */ /* 0x000fca0000000000 */
[----:B------:R-:W-:-:S08]  /*1e0f0*/  DFMA R40, R42, -R40, 1 ;  /* 0x3ff000002a28742b */ /* 0x000fd00000000828 */
[----:B------:R-:W-:Y:S02]  /*1e100*/  DFMA R54, R42, R40, R42 ;  /* 0x000000282a36722b */ /* 0x000fe4000000002a */
[----:B------:R-:W-:Y:S01]  /*1e110*/  DFMA R40, R92, UR22, R38 ;  /* 0x000000165c287c2b */ /* 0x000fe20008000026 */
[----:B------:R-:W-:Y:S01]  /*1e120*/  UMOV UR22, 0xeb851eb8 ;  /* 0xeb851eb800167882 */ /* 0x000fe20000000000 */
[----:B------:R-:W-:-:S04]  /*1e130*/  UMOV UR23, 0x3f8eb851 ;  /* 0x3f8eb85100177882 */ /* 0x000fc80000000000 */
[----:B------:R-:W-:Y:S02]  /*1e140*/  DMUL R42, R54, R110 ;  /* 0x0000006e362a7228 */ /* 0x000fe40000000000 */
[----:B------:R-:W-:Y:S01]  /*1e150*/  DFMA R40, R90, UR22, R40 ;  /* 0x000000165a287c2b */ /* 0x000fe20008000028 */
[----:B------:R-:W-:Y:S01]  /*1e160*/  UMOV UR22, 0xbc6a7efa ;  /* 0xbc6a7efa00167882 */ /* 0x000fe20000000000 */
[----:B------:R-:W-:-:S04]  /*1e170*/  UMOV UR23, 0x3f689374 ;  /* 0x3f68937400177882 */ /* 0x000fc80000000000 */
[----:B------:R-:W-:Y:S02]  /*1e180*/  DFMA R44, R42, -10, R110 ;  /* 0xc02400002a2c782b */ /* 0x000fe4000000006e */
[----:B------:R-:W-:-:S06]  /*1e190*/  DFMA R40, R88, UR22, R40 ;  /* 0x0000001658287c2b */ /* 0x000fcc0008000028 */
[----:B------:R-:W-:Y:S02]  /*1e1a0*/  DFMA R38, R54, R44, R42 ;  /* 0x0000002c3626722b */ /* 0x000fe4000000002a */
[----:B------:R-:W-:Y:S01]  /*1e1b0*/  DADD R42, R120, 1 ;  /* 0x3ff00000782a7429 */ /* 0x000fe20000000000 */
[----:B------:R-:W-:-:S04]  /*1e1c0*/  FSEL R45, RZ, 1.875, !P3 ;  /* 0x3ff00000ff2d7808 */ /* 0x000fc80005800000 */
        /* <DEDUP_REMOVED lines=16> */
.L_x_284:
[----:B------:R-:W-:Y:S05]  /*1e2d0*/  BSYNC.RECONVERGENT B2 ;  /* 0x0000000000027941 */ /* 0x000fea0003800200 */
.L_x_283:
[----:B------:R-:W-:Y:S01]  /*1e2e0*/  BSSY.RECONVERGENT B1, `(.L_x_285) ;  /* 0x0000005000017945 */ /* 0x000fe20003800200 */
[----:B------:R-:W-:Y:S01]  /*1e2f0*/  IMAD.MOV.U32 R54, RZ, RZ, R38 ;  /* 0x000000ffff367224 */ /* 0x000fe200078e0026 */
[----:B------:R-:W-:Y:S01]  /*1e300*/  MOV R44, 0x1e330 ;  /* 0x0001e330002c7802 */ /* 0x000fe20000000f00 */
[----:B------:R-:W-:-:S07]  /*1e310*/  IMAD.MOV.U32 R45, RZ, RZ, R39 ;  /* 0x000000ffff2d7224 */ /* 0x000fce00078e0027 */
[----:B------:R-:W-:Y:S05]  /*1e320*/  CALL.REL.NOINC `($_Z3psoPdS_S_S_S_lS_$__internal_accurate_pow) ;  /* 0x0000007c00407944 */ /* 0x000fea0003c00000 */
[----:B------:R-:W-:Y:S05]  /*1e330*/  BSYNC.RECONVERGENT B1 ;  /* 0x0000000000017941 */ /* 0x000fea0003800200 */
.L_x_285:
        /* <DEDUP_REMOVED lines=23> */
.L_x_287:
[----:B------:R-:W-:Y:S05]  /*1e4b0*/  BSYNC.RECONVERGENT B1 ;  /* 0x0000000000017941 */ /* 0x000fea0003800200 */
.L_x_286:
[----:B------:R-:W-:Y:S01]  /*1e4c0*/  DFMA R38, R108, R54, R108 ;  /* 0x000000366c26722b */ /* 0x000fe2000000006c */
[----:B------:R-:W-:Y:S01]  /*1e4d0*/  UMOV UR22, 0xb851eb85 ;  /* 0xb851eb8500167882 */ /* 0x000fe20000000000 */
[----:B------:R-:W-:Y:S01]  /*1e4e0*/  UMOV UR23, 0x3fdb851e ;  /* 0x3fdb851e00177882 */ /* 0x000fe20000000000 */
[----:B------:R-:W-:Y:S01]  /*1e4f0*/  FSEL R54, R44, RZ, P2 ;  /* 0x000000ff2c367208 */ /* 0x000fe20001000000 */
[----:B------:R-:W-:Y:S01]  /*1e500*/  UMOV UR24, 0x33333333 ;  /* 0x3333333300187882 */ /* 0x000fe20000000000 */
[----:B------:R-:W-:Y:S01]  /*1e510*/  FSEL R55, R45, 1.875, P2 ;  /* 0x3ff000002d377808 */ /* 0x000fe20001000000 */
[C---:B------:R-:W-:Y:S01]  /*1e520*/  DADD R44, R74.reuse, -UR22 ;  /* 0x800000164a2c7e29 */ /* 0x040fe20008000000 */
[----:B------:R-:W-:Y:S01]  /*1e530*/  UMOV UR25, 0x3feb3333 ;  /* 0x3feb333300197882 */ /* 0x000fe20000000000 */
[----:B------:R-:W-:Y:S01]  /*1e540*/  IMAD.MOV.U32 R110, RZ, RZ, -0x33333333 ;  /* 0xcccccccdff6e7424 */ /* 0x000fe200078e00ff */
[----:B------:R-:W-:Y:S01]  /*1e550*/  DADD R108, R74, -UR24 ;  /* 0x800000184a6c7e29 */ /* 0x000fe20008000000 */
[----:B------:R-:W-:Y:S01]  /*1e560*/  IMAD.MOV.U32 R111, RZ, RZ, 0x3fdccccc ;  /* 0x3fdcccccff6f7424 */ /* 0x000fe200078e00ff */
[----:B------:R-:W-:Y:S01]  /*1e570*/  UMOV UR22, 0xd1745d14 ;  /* 0xd1745d1400167882 */ /* 0x000fe20000000000 */
[----:B------:R-:W-:Y:S01]  /*1e580*/  IMAD.MOV.U32 R112, RZ, RZ, 0x147ae148 ;  /* 0x147ae148ff707424 */ /* 0x000fe200078e00ff */
[----:B------:R-:W-:Y:S01]  /*1e590*/  UMOV UR23, 0x3fcd1745 ;  /* 0x3fcd174500177882 */ /* 0x000fe20000000000 */
[----:B------:R-:W-:Y:S01]  /*1e5a0*/  IMAD.MOV.U32 R113, RZ, RZ, 0x3fd147ae ;  /* 0x3fd147aeff717424 */ /* 0x000fe200078e00ff */
[----:B------:R-:W-:Y:S01]  /*1e5b0*/  DMUL R40, R40, R54 ;  /* 0x0000003628287228 */ /* 0x000fe20000000000 */
        /* <DEDUP_REMOVED lines=8> */
[----:B------:R-:W-:Y:S01]  /*1e640*/  IMAD.MOV.U32 R122, RZ, RZ, -0x66666666 ;  /* 0x9999999aff7a7424 */ /* 0x000fe200078e00ff */
[C---:B------:R-:W-:Y:S01]  /*1e650*/  DADD R108, R74.reuse, -UR22 ;  /* 0x800000164a6c7e29 */ /* 0x040fe20008000000 */
[----:B------:R-:W-:Y:S01]  /*1e660*/  IMAD.MOV.U32 R123, RZ, RZ, 0x3fd99999 ;  /* 0x3fd99999ff7b7424 */ /* 0x000fe200078e00ff */
[C---:B------:R-:W-:Y:S01]  /*1e670*/  DADD R44, R74.reuse, -UR24 ;  /* 0x800000184a2c7e29 */ /* 0x040fe20008000000 */
[----:B------:R-:W-:Y:S01]  /*1e680*/  IMAD.MOV.U32 R114, RZ, RZ, 0x33333333 ;  /* 0x33333333ff727424 */ /* 0x000fe200078e00ff */
[----:B------:R-:W-:Y:S01]  /*1e690*/  UMOV UR24, 0x8f5c28f6 ;  /* 0x8f5c28f600187882 */ /* 0x000fe20000000000 */
[----:B------:R-:W-:Y:S01]  /*1e6a0*/  IMAD.MOV.U32 R115, RZ, RZ, 0x3fe33333 ;  /* 0x3fe33333ff737424 */ /* 0x000fe200078e00ff */
[----:B------:R-:W-:Y:S01]  /*1e6b0*/  UMOV UR25, 0x3fe0f5c2 ;  /* 0x3fe0f5c200197882 */ /* 0x000fe20000000000 */
[----:B------:R-:W-:Y:S01]  /*1e6c0*/  UMOV UR22, 0x9999999f ;  /* 0x9999999f00167882 */ /* 0x000fe20000000000 */
[----:B------:R-:W-:Y:S01]  /*1e6d0*/  UMOV UR23, 0x3fc99999 ;  /* 0x3fc9999900177882 */ /* 0x000fe20000000000 */
[----:B------:R-:W-:Y:S01]  /*1e6e0*/  DADD R112, R74, -UR24 ;  /* 0x800000184a707e29 */ /* 0x000fe20008000000 */
[----:B------:R-:W-:Y:S01]  /*1e6f0*/  UMOV UR24, 0x1745d178 ;  /* 0x1745d17800187882 */ /* 0x000fe20000000000 */
[----:B------:R-:W-:Y:S01]  /*1e700*/  DFMA R108, R108, -UR22, R122 ;  /* 0x800000166c6c7c2b */ /* 0x000fe2000800007a */
[----:B------:R-:W-:Y:S01]  /*1e710*/  UMOV UR25, 0x3fc1745d ;  /* 0x3fc1745d00197882 */ /* 0x000fe20000000000 */
[----:B------:R-:W-:Y:S01]  /*1e720*/  UMOV UR22, 0x1745d16f ;  /* 0x1745d16f00167882 */ /* 0x000fe20000000000 */
[----:B------:R-:W-:Y:S01]  /*1e730*/  UMOV UR23, 0x3fc1745d ;  /* 0x3fc1745d00177882 */ /* 0x000fe20000000000 */
[C---:B------:R-:W-:Y:S01]  /*1e740*/  DFMA R114, R44.reuse, -UR24, R114 ;  /* 0x800000182c727c2b */ /* 0x040fe20008000072 */
[----:B------:R-:W-:Y:S01]  /*1e750*/  UMOV UR24, 0xb851eb85 ;  /* 0xb851eb8500187882 */ /* 0x000fe20000000000 */
[----:B------:R-:W-:Y:S01]  /*1e760*/  DFMA R122, R44, UR22, R122 ;  /* 0x000000162c7a7c2b */ /* 0x000fe2000800007a */
[----:B------:R-:W-:Y:S01]  /*1e770*/  UMOV UR25, 0x3fdb851e ;  /* 0x3fdb851e00197882 */ /* 0x000fe20000000000 */
[----:B------:R-:W-:Y:S01]  /*1e780*/  IMAD.MOV.U32 R44, RZ, RZ, 0x11dc476f ;  /* 0x11dc476fff2c7424 */ /* 0x000fe200078e00ff */
[C---:B------:R-:W-:Y:S01]  /*1e790*/  DSETP.GTU.AND P4, PT, R74.reuse, UR24, PT ;  /* 0x000000184a007e2a */ /* 0x040fe2000bf8c000 */
[----:B------:R-:W-:Y:S01]  /*1e7a0*/  IMAD.MOV.U32 R45, RZ, RZ, 0x3fbdc477 ;  /* 0x3fbdc477ff2d7424 */ /* 0x000fe200078e00ff */
[C---:B------:R-:W-:Y:S01]  /*1e7b0*/  DSETP.GTU.AND P5, PT, R74.reuse, RZ, PT ;  /* 0x000000ff4a00722a */ /* 0x040fe20003fac000 */
[----:B------:R-:W-:Y:S01]  /*1e7c0*/  IMAD.MOV.U32 R116, RZ, RZ, -0x5c28f5c3 ;  /* 0xa3d70a3dff747424 */ /* 0x000fe200078e00ff */
[C---:B------:R-:W-:Y:S01]  /*1e7d0*/  DSETP.GE.AND P0, PT, R74.reuse, RZ, PT ;  /* 0x000000ff4a00722a */ /* 0x040fe20003f06000 */
[----:B------:R-:W-:Y:S01]  /*1e7e0*/  IMAD.MOV.U32 R117, RZ, RZ, 0x3fe23d70 ;  /* 0x3fe23d70ff757424 */ /* 0x000fe200078e00ff */
[----:B------:R-:W-:Y:S01]  /*1e7f0*/  UMOV UR22, 0x84bda12e ;  /* 0x84bda12e00167882 */ /* 0x000fe20000000000 */
[----:B------:R-:W-:Y:S01]  /*1e800*/  DFMA R44, R74, -R44, 0.5 ;  /* 0x3fe000004a2c742b */ /* 0x000fe2000000082c */
[----:B------:R-:W-:Y:S01]  /*1e810*/  IMAD.MOV.U32 R124, RZ, RZ, -0x77777777 ;  /* 0x88888889ff7c7424 */ /* 0x000fe200078e00ff */
[----:B------:R-:W-:Y:S01]  /*1e820*/  FSEL R99, RZ, 1.75, P5 ;  /* 0x3fe00000ff637808 */ /* 0x000fe20002800000 */
[----:B------:R-:W-:Y:S01]  /*1e830*/  IMAD.MOV.U32 R125, RZ, RZ, 0x3fe88888 ;  /* 0x3fe88888ff7d7424 */ /* 0x000fe200078e00ff */
[----:B------:R-:W-:Y:S01]  /*1e840*/  UMOV UR23, 0x3fea12f6 ;  /* 0x3fea12f600177882 */ /* 0x000fe20000000000 */
[----:B------:R-:W-:Y:S01]  /*1e850*/  IMAD.MOV.U32 R130, RZ, RZ, 0x66666666 ;  /* 0x66666666ff827424 */ /* 0x000fe200078e00ff */
[C---:B------:R-:W-:Y:S01]  /*1e860*/  DFMA R116, R112.reuse, -UR22, R116 ;  /* 0x8000001670747c2b */ /* 0x040fe20008000074 */
[----:B------:R-:W-:Y:S01]  /*1e870*/  IMAD.MOV.U32 R131, RZ, RZ, 0x3fd66666 ;  /* 0x3fd66666ff837424 */ /* 0x000fe200078e00ff */
[----:B------:R-:W-:Y:S01]  /*1e880*/  UMOV UR28, 0x4a5294aa ;  /* 0x4a5294aa001c7882 */ /* 0x000fe20000000000 */
[----:B------:R-:W-:Y:S01]  /*1e890*/  DFMA R124, R112, R124, UR24 ;  /* 0x00000018707c7e2b */ /* 0x000fe2000800007c */
[----:B------:R-:W-:Y:S01]  /*1e8a0*/  UMOV UR29, 0x3fc4a529 ;  /* 0x3fc4a529001d7882 */ /* 0x000fe20000000000 */
[----:B------:R-:W-:Y:S01]  /*1e8b0*/  IMAD.MOV.U32 R112, RZ, RZ, 0x4a5294aa ;  /* 0x4a5294aaff707424 */ /* 0x000fe200078e00ff */
[----:B------:R-:W-:Y:S01]  /*1e8c0*/  FSEL R128, R44, RZ, P0 ;  /* 0x000000ff2c807208 */ /* 0x000fe20000000000 */
[----:B------:R-:W-:Y:S01]  /*1e8d0*/  IMAD.MOV.U32 R113, RZ, RZ, 0x3fc4a529 ;  /* 0x3fc4a529ff717424 */ /* 0x000fe200078e00ff */
[----:B------:R-:W-:Y:S01]  /*1e8e0*/  @!P4 FSEL R99, R99, R45, !P0 ;  /* 0x0000002d6363c208 */ /* 0x000fe20004000000 */
[C---:B------:R-:W-:Y:S01]  /*1e8f0*/  DFMA R44, R74.reuse, UR28, R130 ;  /* 0x0000001c4a2c7c2b */ /* 0x040fe20008000082 */
[----:B------:R-:W-:Y:S01]  /*1e900*/  UMOV UR26, 0x3d70a3d7 ;  /* 0x3d70a3d7001a7882 */ /* 0x000fe20000000000 */
[----:B------:R-:W-:Y:S01]  /*1e910*/  UMOV UR27, 0x3fd3d70a ;  /* 0x3fd3d70a001b7882 */ /* 0x000fe20000000000 */
[----:B------:R-:W-:Y:S01]  /*1e920*/  UMOV UR22, 0xcccccccd ;  /* 0xcccccccd00167882 */ /* 0x000fe20000000000 */
[----:B------:R-:W-:Y:S01]  /*1e930*/  UMOV UR23, 0x3fe4cccc ;  /* 0x3fe4cccc00177882 */ /* 0x000fe20000000000 */
[C---:B------:R-:W-:Y:S01]  /*1e940*/  DSETP.GTU.OR P2, PT, R74.reuse, UR26, !P0 ;  /* 0x0000001a4a007e2a */ /* 0x040fe2000c74c400 */
[----:B------:R-:W-:Y:S01]  /*1e950*/  FSEL R135, RZ, 2.72008302207532160516e+23, P5 ;  /* 0x66666666ff877808 */ /* 0x000fe20002800000 */
[C---:B------:R-:W-:Y:S01]  /*1e960*/  DFMA R112, R74.reuse, -R112, UR22 ;  /* 0x000000164a707e2b */ /* 0x040fe20008000870 */
[----:B------:R-:W-:Y:S01]  /*1e970*/  FSEL R137, RZ, 1.6749999523162841797, P5 ;  /* 0x3fd66666ff897808 */ /* 0x000fe20002800000 */
[C---:B------:R-:W-:Y:S01]  /*1e980*/  DSETP.GTU.AND P3, PT, R74.reuse, UR22, PT ;  /* 0x000000164a007e2a */ /* 0x040fe2000bf6c000 */
[----:B------:R-:W-:Y:S01]  /*1e990*/  FSEL R139, RZ, -107374184, P5 ;  /* 0xcccccccdff8b7808 */ /* 0x000fe20002800000 */
[C---:B------:R-:W-:Y:S01]  /*1e9a0*/  DSETP.GE.AND P1, PT, R74.reuse, UR26, PT ;  /* 0x0000001a4a007e2a */ /* 0x040fe2000bf26000 */
[----:B------:R-:W-:Y:S01]  /*1e9b0*/  FSEL R135, R135, R44, P2 ;  /* 0x0000002c87877208 */ /* 0x000fe20001000000 */
[----:B------:R-:W-:Y:S01]  /*1e9c0*/  UMOV UR28, 0x8f5c28f6 ;  /* 0x8f5c28f6001c7882 */ /* 0x000fe20000000000 */
[----:B------:R-:W-:Y:S01]  /*1e9d0*/  FSEL R137, R137, R45, P2 ;  /* 0x0000002d89897208 */ /* 0x000fe20001000000 */
[----:B------:R-:W-:Y:S01]  /*1e9e0*/  UMOV UR29, 0x3fe0f5c2 ;  /* 0x3fe0f5c2001d7882 */ /* 0x000fe20000000000 */
[----:B------:R-:W-:Y:S01]  /*1e9f0*/  FSEL R141, RZ, 1.7874999046325683594, P5 ;  /* 0x3fe4ccccff8d7808 */ /* 0x000fe20002800000 */
[C---:B------:R-:W-:Y:S01]  /*1ea00*/  DADD R44, R74.reuse, -0.5 ;  /* 0xbfe000004a2c7429 */ /* 0x040fe20000000000 */
[----:B------:R-:W-:Y:S01]  /*1ea10*/  FSEL R139, R139, R112, P2 ;  /* 0x000000708b8b7208 */ /* 0x000fe20001000000 */
[C---:B------:R-:W-:Y:S01]  /*1ea20*/  DSETP.GTU.OR P1, PT, R74.reuse, UR28, !P1 ;  /* 0x0000001c4a007e2a */ /* 0x040fe2000cf2c400 */
[----:B------:R-:W-:Y:S01]  /*1ea30*/  FSEL R141, R141, R113, P2 ;  /* 0x000000718d8d7208 */ /* 0x000fe20001000000 */
[C---:B------:R-:W-:Y:S01]  /*1ea40*/  DSETP.GE.AND P5, PT, R74.reuse, UR24, PT ;  /* 0x000000184a007e2a */ /* 0x040fe2000bfa6000 */
[----:B------:R-:W-:Y:S01]  /*1ea50*/  FSEL R128, R128, RZ, !P4 ;  /* 0x000000ff80807208 */ /* 0x000fe20006000000 */
[----:B------:R-:W-:Y:S01]  /*1ea60*/  DADD R126, RZ, R120 ;  /* 0x00000000ff7e7229 */ /* 0x000fe20000000078 */
[----:B------:R-:W-:Y:S01]  /*1ea70*/  UMOV UR30, 0x62fc962f ;  /* 0x62fc962f001e7882 */ /* 0x000fe20000000000 */
[----:B------:R-:W-:Y:S01]  /*1ea80*/  DSETP.GTU.AND P2, PT, R74, 0.5, PT ;  /* 0x3fe000004a00742a */ /* 0x000fe20003f4c000 */
[----:B------:R-:W-:Y:S01]  /*1ea90*/  UMOV UR31, 0x3fa62fc9 ;  /* 0x3fa62fc9001f7882 */ /* 0x000fe20000000000 */
[----:B------:R-:W-:Y:S01]  /*1eaa0*/  UMOV UR24, 0x9999999a ;  /* 0x9999999a00187882 */ /* 0x000fe20000000000 */
[----:B------:R-:W-:Y:S01]  /*1eab0*/  UMOV UR25, 0x3fe99999 ;  /* 0x3fe9999900197882 */ /* 0x000fe20000000000 */
[----:B------:R-:W-:Y:S01]  /*1eac0*/  UMOV UR26, 0x9999999a ;  /* 0x9999999a001a7882 */ /* 0x000fe20000000000 */
[----:B------:R-:W-:Y:S01]  /*1ead0*/  UMOV UR27, 0x3fe99999 ;  /* 0x3fe99999001b7882 */ /* 0x000fe20000000000 */
[----:B------:R-:W-:Y:S01]  /*1eae0*/  FSEL R139, R139, R114, P1 ;  /* 0x000000728b8b7208 */ /* 0x000fe20000800000 */
[----:B------:R-:W-:Y:S01]  /*1eaf0*/  DFMA R120, R44, UR30, RZ ;  /* 0x0000001e2c787c2b */ /* 0x000fe200080000ff */
[----:B------:R-:W-:Y:S01]  /*1eb00*/  FSEL R141, R141, R115, P1 ;  /* 0x000000738d8d7208 */ /* 0x000fe20000800000 */
[C---:B------:R-:W-:Y:S01]  /*1eb10*/  DSETP.GE.AND P6, PT, R74.reuse, 2, PT ;  /* 0x400000004a00742a */ /* 0x040fe20003fc6000 */
[----:B------:R-:W-:Y:S01]  /*1eb20*/  FSEL R135, R135, R122, P1 ;  /* 0x0000007a87877208 */ /* 0x000fe20000800000 */
[C---:B------:R-:W-:Y:S01]  /*1eb30*/  DADD R44, R74.reuse, -UR26 ;  /* 0x8000001a4a2c7e29 */ /* 0x040fe20008000000 */
[----:B------:R-:W-:Y:S01]  /*1eb40*/  FSEL R137, R137, R123, P1 ;  /* 0x0000007b89897208 */ /* 0x000fe20000800000 */
[C---:B------:R-:W-:Y:S01]  /*1eb50*/  DSETP.GTU.AND P1, PT, R74.reuse, UR24, PT ;  /* 0x000000184a007e2a */ /* 0x040fe2000bf2c000 */
[----:B------:R-:W-:Y:S01]  /*1eb60*/  @!P3 FSEL R128, R128, R54, !P5 ;  /* 0x000000368080b208 */ /* 0x000fe20006800000 */
[----:B------:R-:W-:Y:S01]  /*1eb70*/  IMAD.MOV.U32 R54, RZ, RZ, 0x7ae147ae ;  /* 0x7ae147aeff367424 */ /* 0x000fe200078e00ff */
[----:B------:R-:W-:Y:S01]  /*1eb80*/  @!P3 FSEL R99, R99, R55, !P5 ;  /* 0x000000376363b208 */ /* 0x000fe20006800000 */
[----:B------:R-:W-:Y:S01]  /*1eb90*/  IMAD.MOV.U32 R55, RZ, RZ, 0x3fd7ae14 ;  /* 0x3fd7ae14ff377424 */ /* 0x000fe200078e00ff */
[----:B------:R-:W-:Y:S01]  /*1eba0*/  UMOV UR26, 0x33333333 ;  /* 0x33333333001a7882 */ /* 0x000fe20000000000 */
[----:B------:R-:W-:Y:S01]  /*1ebb0*/  UMOV UR27, 0x3feb3333 ;  /* 0x3feb3333001b7882 */ /* 0x000fe20000000000 */
[C---:B------:R-:W-:Y:S01]  /*1ebc0*/  DSETP.GE.AND P5, PT, R74.reuse, UR22, PT ;  /* 0x000000164a007e2a */ /* 0x040fe2000bfa6000 */
[----:B------:R-:W-:Y:S01]  /*1ebd0*/  FSEL R129, R126, RZ, P0 ;  /* 0x000000ff7e817208 */ /* 0x000fe20000000000 */
[C---:B------:R-:W-:Y:S01]  /*1ebe0*/  DSETP.GTU.AND P4, PT, R74.reuse, UR26, PT ;  /* 0x0000001a4a007e2a */ /* 0x040fe2000bf8c000 */
[----:B------:R-:W-:Y:S01]  /*1ebf0*/  FSEL R133, RZ, 1.875, !P6 ;  /* 0x3ff00000ff857808 */ /* 0x000fe20007000000 */
[----:B------:R-:W-:Y:S01]  /*1ec00*/  UMOV UR22, 0x5 ;  /* 0x0000000500167882 */ /* 0x000fe20000000000 */
[----:B------:R-:W-:Y:S01]  /*1ec10*/  UMOV UR23, 0x40000000 ;  /* 0x4000000000177882 */ /* 0x000fe20000000000 */
[----:B------:R-:W-:Y:S01]  /*1ec20*/  DSETP.GE.AND P3, PT, R74, 0.5, PT ;  /* 0x3fe000004a00742a */ /* 0x000fe20003f66000 */
[----:B------:R-:W-:Y:S01]  /*1ec30*/  FSEL R129, R129, RZ, !P2 ;  /* 0x000000ff81817208 */ /* 0x000fe20005000000 */
[----:B------:R-:W-:Y:S01]  /*1ec40*/  DFMA R54, R44, -UR22, R54 ;  /* 0x800000162c367c2b */ /* 0x000fe20008000036 */
[----:B------:R-:W-:Y:S01]  /*1ec50*/  @!P2 FSEL R133, R133, R127, !P0 ;  /* 0x0000007f8585a208 */ /* 0x000fe20004000000 */
[C---:B------:R-:W-:Y:S01]  /*1ec60*/  DSETP.GE.AND P2, PT, R74.reuse, UR24, PT ;  /* 0x000000184a007e2a */ /* 0x040fe2000bf46000 */
[----:B------:R-:W-:Y:S01]  /*1ec70*/  @!P1 FSEL R128, R128, R108, !P5 ;  /* 0x0000006c80809208 */ /* 0x000fe20006800000 */
[----:B------:R-:W-:Y:S01]  /*1ec80*/  IMAD.MOV.U32 R114, RZ, RZ, -0x2d0e5604 ;  /* 0xd2f1a9fcff727424 */ /* 0x000fe200078e00ff */
[----:B------:R-:W-:Y:S01]  /*1ec90*/  @!P1 FSEL R129, R129, R120, !P3 ;  /* 0x0000007881819208 */ /* 0x000fe20005800000 */
[----:B------:R-:W-:Y:S01]  /*1eca0*/  IMAD.MOV.U32 R115, RZ, RZ, 0x3fe4624d ;  /* 0x3fe4624dff737424 */ /* 0x000fe200078e00ff */
[----:B------:R-:W-:Y:S01]  /*1ecb0*/  @!P1 FSEL R133, R133, R121, !P3 ;  /* 0x0000007985859208 */ /* 0x000fe20005800000 */
[----:B------:R-:W-:Y:S01]  /*1ecc0*/  IMAD.MOV.U32 R122, RZ, RZ, 0x76c8b439 ;  /* 0x76c8b439ff7a7424 */ /* 0x000fe200078e00ff */
[----:B------:R-:W-:Y:S01]  /*1ecd0*/  @!P1 FSEL R99, R99, R109, !P5 ;  /* 0x0000006d63639208 */ /* 0x000fe20006800000 */
[----:B------:R-:W-:Y:S01]  /*1ece0*/  IMAD.MOV.U32 R123, RZ, RZ, 0x3f8a9fbe ;  /* 0x3f8a9fbeff7b7424 */ /* 0x000fe200078e00ff */
[----:B------:R-:W-:Y:S01]  /*1ecf0*/  UMOV UR30, 0x4 ;  /* 0x00000004001e7882 */ /* 0x000fe20000000000 */
[----:B------:R-:W-:Y:S01]  /*1ed00*/  UMOV UR31, 0x3ff80000 ;  /* 0x3ff80000001f7882 */ /* 0x000fe20000000000 */
[----:B------:R-:W-:Y:S01]  /*1ed10*/  DSETP.LTU.OR P1, PT, R74, UR28, P1 ;  /* 0x0000001c4a007e2a */ /* 0x000fe20008f29400 */
[----:B------:R-:W-:Y:S01]  /*1ed20*/  @!P4 FSEL R128, R128, R54, !P2 ;  /* 0x000000368080c208 */ /* 0x000fe20005000000 */
[----:B------:R-:W-:Y:S01]  /*1ed30*/  DFMA R112, R44, -UR30, R130 ;  /* 0x8000001e2c707c2b */ /* 0x000fe20008000082 */
[----:B------:R-:W-:Y:S01]  /*1ed40*/  @!P4 FSEL R99, R99, R55, !P2 ;  /* 0x000000376363c208 */ /* 0x000fe20005000000 */
[----:B------:R-:W-:Y:S01]  /*1ed50*/  UMOV UR32, 0x33333335 ;  /* 0x3333333500207882 */ /* 0x000fe20000000000 */
[----:B------:R-:W-:Y:S01]  /*1ed60*/  UMOV UR33, 0x3fe33333 ;  /* 0x3fe3333300217882 */ /* 0x000fe20000000000 */
[----:B------:R-:W-:Y:S01]  /*1ed70*/  UMOV UR22, 0x750750b ;  /* 0x0750750b00167882 */ /* 0x000fe20000000000 */
[----:B------:R-:W-:Y:S01]  /*1ed80*/  UMOV UR23, 0x40015075 ;  /* 0x4001507500177882 */ /* 0x000fe20000000000 */
[----:B------:R-:W-:Y:S01]  /*1ed90*/  UMOV UR28, 0xe147ae14 ;  /* 0xe147ae14001c7882 */ /* 0x000fe20000000000 */
[----:B------:R-:W-:Y:S01]  /*1eda0*/  UMOV UR29, 0x3fee147a ;  /* 0x3fee147a001d7882 */ /* 0x000fe20000000000 */
[----:B------:R-:W-:Y:S01]  /*1edb0*/  DSETP.GEU.AND P4, PT, R36, R40, PT ;  /* 0x000000282400722a */ /* 0x000fe20003f8e000 */
[----:B------:R-:W-:Y:S01]  /*1edc0*/  FSEL R131, R135, R124, P1 ;  /* 0x0000007c87837208 */ /* 0x000fe20000800000 */
[C---:B------:R-:W-:Y:S01]  /*1edd0*/  DFMA R114, R44.reuse, -UR32, R114 ;  /* 0x800000202c727c2b */ /* 0x040fe20008000072 */
[----:B------:R-:W-:Y:S01]  /*1ede0*/  FSEL R55, R141, R117, P1 ;  /* 0x000000758d377208 */ /* 0x000fe20000800000 */
[----:B------:R-:W-:Y:S01]  /*1edf0*/  DFMA R120, R44, UR22, R122 ;  /* 0x000000162c787c2b */ /* 0x000fe2000800007a */
[----:B------:R-:W-:Y:S01]  /*1ee00*/  UMOV UR22, 0x7ae147ae ;  /* 0x7ae147ae00167882 */ /* 0x000fe20000000000 */
[C---:B------:R-:W-:Y:S01]  /*1ee10*/  DSETP.GTU.OR P2, PT, R74.reuse, UR28, !P2 ;  /* 0x0000001c4a007e2a */ /* 0x040fe2000d74c400 */
[----:B------:R-:W-:Y:S01]  /*1ee20*/  UMOV UR23, 0x3fefae14 ;  /* 0x3fefae1400177882 */ /* 0x000fe20000000000 */
[----:B------:R-:W-:Y:S01]  /*1ee30*/  FSEL R45, R139, R116, P1 ;  /* 0x000000748b2d7208 */ /* 0x000fe20000800000 */
[C---:B------:R-:W-:Y:S01]  /*1ee40*/  DSETP.GTU.AND P3, PT, R74.reuse, UR22, PT ;  /* 0x000000164a007e2a */ /* 0x040fe2000bf6c000 */
[----:B------:R-:W-:Y:S01]  /*1ee50*/  FSEL R135, R137, R125, P1 ;  /* 0x0000007d89877208 */ /* 0x000fe20000800000 */
[C---:B------:R-:W-:Y:S01]  /*1ee60*/  DSETP.GE.AND P1, PT, R74.reuse, UR26, PT ;  /* 0x0000001a4a007e2a */ /* 0x040fe2000bf26000 */
[----:B------:R-:W-:Y:S01]  /*1ee70*/  UMOV UR26, 0x7ae147ae ;  /* 0x7ae147ae001a7882 */ /* 0x000fe20000000000 */
[----:B------:R-:W-:Y:S01]  /*1ee80*/  UMOV UR27, 0x3fefae14 ;  /* 0x3fefae14001b7882 */ /* 0x000fe20000000000 */
[----:B------:R-:W-:Y:S01]  /*1ee90*/  FSEL R122, R36, R40, !P4 ;  /* 0x00000028247a7208 */ /* 0x000fe20006000000 */
[----:B------:R-:W-:Y:S01]  /*1eea0*/  UMOV UR30, 0xe147ae14 ;  /* 0xe147ae14001e7882 */ /* 0x000fe20000000000 */
[----:B------:R-:W-:Y:S01]  /*1eeb0*/  FSEL R123, R37, R41, !P4 ;  /* 0x00000029257b7208 */ /* 0x000fe20006000000 */
[----:B------:R-:W-:Y:S01]  /*1eec0*/  UMOV UR31, 0x3fee147a ;  /* 0x3fee147a001f7882 */ /* 0x000fe20000000000 */
[C---:B------:R-:W-:Y:S01]  /*1eed0*/  DADD R40, R74.reuse, -UR26 ;  /* 0x8000001a4a287e29 */ /* 0x040fe20008000000 */
[----:B------:R-:W-:Y:S01]  /*1eee0*/  FSEL R113, R55, R113, P2 ;  /* 0x0000007137717208 */ /* 0x000fe20001000000 */
[----:B------:R-:W-:Y:S01]  /*1eef0*/  IMAD.MOV.U32 R108, RZ, RZ, -0x66666666 ;  /* 0x9999999aff6c7424 */ /* 0x000fe200078e00ff */
[C---:B------:R-:W-:Y:S01]  /*1ef00*/  DADD R54, R74.reuse, -UR30 ;  /* 0x8000001e4a367e29 */ /* 0x040fe20008000000 */
[----:B------:R-:W-:Y:S01]  /*1ef10*/  IMAD.MOV.U32 R109, RZ, RZ, 0x3fb99999 ;  /* 0x3fb99999ff6d7424 */ /* 0x000fe200078e00ff */
[----:B------:R-:W-:Y:S01]  /*1ef20*/  FSEL R117, R45, R112, P2 ;  /* 0x000000702d757208 */ /* 0x000fe20001000000 */
[C---:B------:R-:W-:Y:S01]  /*1ef30*/  DSETP.GTU.AND P4, PT, R74.reuse, 1, PT ;  /* 0x3ff000004a00742a */ /* 0x040fe20003f8c000 */
[----:B------:R-:W-:Y:S01]  /*1ef40*/  IMAD.MOV.U32 R44, RZ, RZ, 0x1eb851ec ;  /* 0x1eb851ecff2c7424 */ /* 0x000fe200078e00ff */
[C---:B------:R-:W-:Y:S01]  /*1ef50*/  DSETP.GE.AND P5, PT, R74.reuse, UR22, PT ;  /* 0x000000164a007e2a */ /* 0x040fe2000bfa6000 */
[----:B------:R-:W-:Y:S01]  /*1ef60*/  IMAD.MOV.U32 R45, RZ, RZ, 0x3fc1eb85 ;  /* 0x3fc1eb85ff2d7424 */ /* 0x000fe200078e00ff */
[----:B------:R-:W-:Y:S01]  /*1ef70*/  UMOV UR22, 0xfffffffb ;  /* 0xfffffffb00167882 */ /* 0x000fe20000000000 */
[----:B------:R-:W-:Y:S01]  /*1ef80*/  UMOV UR23, 0x4023ffff ;  /* 0x4023ffff00177882 */ /* 0x000fe20000000000 */
[----:B------:R-:W-:Y:S01]  /*1ef90*/  DADD R124, R74, -1 ;  /* 0xbff000004a7c7429 */ /* 0x000fe20000000000 */
[----:B------:R-:W-:Y:S01]  /*1efa0*/  UMOV UR26, 0x55555551 ;  /* 0x55555551001a7882 */ /* 0x000fe20000000000 */
[----:B------:R-:W-:Y:S01]  /*1efb0*/  UMOV UR27, 0x3fe55555 ;  /* 0x3fe55555001b7882 */ /* 0x000fe20000000000 */
[----:B------:R-:W-:Y:S01]  /*1efc0*/  DFMA R40, R40, -UR22, R108 ;  /* 0x8000001628287c2b */ /* 0x000fe2000800006c */
[----:B------:R-:W-:Y:S01]  /*1efd0*/  @!P3 FSEL R128, R128, R110, !P1 ;  /* 0x0000006e8080b208 */ /* 0x000fe20004800000 */
[----:B------:R-:W-:Y:S01]  /*1efe0*/  DFMA R44, R54, -UR26, R44 ;  /* 0x8000001a362c7c2b */ /* 0x000fe2000800002c */
[----:B------:R-:W-:Y:S01]  /*1eff0*/  UMOV UR26, 0x33333333 ;  /* 0x33333333001a7882 */ /* 0x000fe20000000000 */
[----:B------:R-:W-:Y:S01]  /*1f000*/  UMOV UR27, 0x3ff33333 ;  /* 0x3ff33333001b7882 */ /* 0x000fe20000000000 */
[----:B------:R-:W-:Y:S01]  /*1f010*/  @!P3 FSEL R99, R99, R111, !P1 ;  /* 0x0000006f6363b208 */ /* 0x000fe20004800000 */
[C---:B------:R-:W-:Y:S01]  /*1f020*/  DADD R110, R74.reuse, -UR26 ;  /* 0x8000001a4a6e7e29 */ /* 0x040fe20008000000 */
[----:B------:R-:W-:Y:S01]  /*1f030*/  UMOV UR22, 0x1 ;  /* 0x0000000100167882 */ /* 0x000fe20000000000 */
[C---:B------:R-:W-:Y:S01]  /*1f040*/  DSETP.LTU.OR P1, PT, R74.reuse, UR28, P4 ;  /* 0x0000001c4a007e2a */ /* 0x040fe2000a729400 */
[----:B------:R-:W-:Y:S01]  /*1f050*/  UMOV UR23, 0x3fe00000 ;  /* 0x3fe0000000177882 */ /* 0x000fe20000000000 */
[----:B------:R-:W-:Y:S01]  /*1f060*/  DSETP.GE.AND P3, PT, R74, 1, PT ;  /* 0x3ff000004a00742a */ /* 0x000fe20003f66000 */
[----:B------:R-:W-:Y:S01]  /*1f070*/  @!P4 FSEL R128, R128, R40, !P5 ;  /* 0x000000288080c208 */ /* 0x000fe20006800000 */
[----:B------:R-:W-:Y:S01]  /*1f080*/  DFMA R108, R124, -UR22, R108 ;  /* 0x800000167c6c7c2b */ /* 0x000fe2000800006c */
[----:B------:R-:W-:Y:S01]  /*1f090*/  UMOV UR22, 0x33333333 ;  /* 0x3333333300167882 */ /* 0x000fe20000000000 */
[----:B------:R-:W-:Y:S01]  /*1f0a0*/  UMOV UR23, 0x3ff33333 ;  /* 0x3ff3333300177882 */ /* 0x000fe20000000000 */
[----:B------:R-:W-:Y:S01]  /*1f0b0*/  @!P4 FSEL R99, R99, R41, !P5 ;  /* 0x000000296363c208 */ /* 0x000fe20006800000 */
[C---:B------:R-:W-:Y:S01]  /*1f0c0*/  DSETP.GE.AND P4, PT, R74.reuse, UR22, PT ;  /* 0x000000164a007e2a */ /* 0x040fe2000bf86000 */
[----:B------:R-:W-:Y:S01]  /*1f0d0*/  FSEL R121, R133, R121, P2 ;  /* 0x0000007985797208 */ /* 0x000fe20001000000 */
[----:B------:R-:W-:Y:S01]  /*1f0e0*/  IMAD.MOV.U32 R40, RZ, RZ, 0xe560419 ;  /* 0x0e560419ff287424 */ /* 0x000fe200078e00ff */
[----:B------:R-:W-:Y:S01]  /*1f0f0*/  FSEL R131, R131, R114, P2 ;  /* 0x0000007283837208 */ /* 0x000fe20001000000 */
[----:B------:R-:W-:Y:S01]  /*1f100*/  IMAD.MOV.U32 R41, RZ, RZ, 0x3fe1b22d ;  /* 0x3fe1b22dff297424 */ /* 0x000fe200078e00ff */
[----:B------:R-:W-:Y:S01]  /*1f110*/  FSEL R135, R135, R115, P2 ;  /* 0x0000007387877208 */ /* 0x000fe20001000000 */
[----:B------:R-:W-:Y:S01]  /*1f120*/  IMAD.MOV.U32 R114, RZ, RZ, 0x10624dd3 ;  /* 0x10624dd3ff727424 */ /* 0x000fe200078e00ff */
[----:B------:R-:W-:Y:S01]  /*1f130*/  FSEL R129, R129, R120, P2 ;  /* 0x0000007881817208 */ /* 0x000fe20001000000 */
[C---:B------:R-:W-:Y:S01]  /*1f140*/  DSETP.GTU.OR P2, PT, R74.reuse, UR22, !P3 ;  /* 0x000000164a007e2a */ /* 0x040fe2000df4c400 */
[----:B------:R-:W-:Y:S01]  /*1f150*/  FSEL R133, R113, R45, P1 ;  /* 0x0000002d71857208 */ /* 0x000fe20000800000 */
[----:B------:R-:W-:Y:S01]  /*1f160*/  DFMA R112, RZ, R110, RZ ;  /* 0x0000006eff70722b */ /* 0x000fe200000000ff */
[----:B------:R-:W-:Y:S01]  /*1f170*/  FSEL R117, R117, R44, P1 ;  /* 0x0000002c75757208 */ /* 0x000fe20000800000 */
[----:B------:R-:W-:Y:S01]  /*1f180*/  UMOV UR22, 0xcccccccd ;  /* 0xcccccccd00167882 */ /* 0x000fe20000000000 */
[----:B------:R-:W-:Y:S01]  /*1f190*/  UMOV UR23, 0x4000cccc ;  /* 0x4000cccc00177882 */ /* 0x000fe20000000000 */
[----:B------:R-:W-:Y:S01]  /*1f1a0*/  IMAD.MOV.U32 R115, RZ, RZ, 0x3fd43958 ;  /* 0x3fd43958ff737424 */ /* 0x000fe200078e00ff */
[----:B------:R-:W-:Y:S01]  /*1f1b0*/  DSETP.GTU.OR P5, PT, R74, UR22, !P4 ;  /* 0x000000164a007e2a */ /* 0x000fe2000e7ac400 */
[----:B------:R-:W-:Y:S01]  /*1f1c0*/  FSEL R45, R117, R108, P2 ;  /* 0x0000006c752d7208 */ /* 0x000fe20001000000 */
[----:B------:R-:W-:Y:S01]  /*1f1d0*/  UMOV UR22, 0x3333332d ;  /* 0x3333332d00167882 */ /* 0x000fe20000000000 */
[----:B------:R-:W-:Y:S01]  /*1f1e0*/  FSEL R117, R133, R109, P2 ;  /* 0x0000006d85757208 */ /* 0x000fe20001000000 */
[----:B------:R-:W-:Y:S01]  /*1f1f0*/  UMOV UR23, 0x401e3333 ;  /* 0x401e333300177882 */ /* 0x000fe20000000000 */
[----:B------:R-:W-:Y:S01]  /*1f200*/  UMOV UR26, 0x2222221e ;  /* 0x2222221e001a7882 */ /* 0x000fe20000000000 */
[----:B------:R-:W-:Y:S01]  /*1f210*/  FSEL R44, R45, R112, P5 ;  /* 0x000000702d2c7208 */ /* 0x000fe20002800000 */
[----:B------:R-:W-:Y:S01]  /*1f220*/  UMOV UR27, 0x40202222 ;  /* 0x40202222001b7882 */ /* 0x000fe20000000000 */
[----:B------:R-:W-:Y:S01]  /*1f230*/  FSEL R45, R117, R113, P5 ;  /* 0x00000071752d7208 */ /* 0x000fe20002800000 */
[C---:B------:R-:W-:Y:S01]  /*1f240*/  DFMA R40, R54.reuse, -UR22, R40 ;  /* 0x8000001636287c2b */ /* 0x040fe20008000028 */
[----:B------:R-:W-:Y:S01]  /*1f250*/  BSSY.RECONVERGENT B2, `(.L_x_288) ;  /* 0x000002c000027945 */ /* 0x000fe20003800200 */
[----:B------:R-:W-:-:S02]  /*1f260*/  DFMA R54, R54, UR26, R114 ;  /* 0x0000001a36367c2b */ /* 0x000fc40008000072 */
[----:B------:R-:W-:Y:S02]  /*1f270*/  DADD R114, R124, UR24 ;  /* 0x000000187c727e29 */ /* 0x000fe40008000000 */
[----:B------:R-:W-:Y:S02]  /*1f280*/  DMUL R116, R38, R44 ;  /* 0x0000002c26747228 */ /* 0x000fe40000000000 */
[----:B------:R-:W-:Y:S02]  /*1f290*/  DFMA R110, RZ, R110, 1 ;  /* 0x3ff00000ff6e742b */ /* 0x000fe4000000006e */
[----:B------:R-:W-:Y:S01]  /*1f2a0*/  FSEL R133, R135, R41, P1 ;  /* 0x0000002987857208 */ /* 0x000fe20000800000 */
[----:B------:R-:W-:Y:S01]  /*1f2b0*/  DADD R122, R36, -R122 ;  /* 0x00000000247a7229 */ /* 0x000fe2000000087a */
[----:B------:R-:W-:Y:S02]  /*1f2c0*/  FSEL R131, R131, R40, P1 ;  /* 0x0000002883837208 */ /* 0x000fe40000800000 */
[----:B------:R-:W-:Y:S01]  /*1f2d0*/  DFMA R42, R116, -R42, R44 ;  /* 0x8000002a742a722b */ /* 0x000fe2000000002c */
[----:B------:R-:W-:-:S02]  /*1f2e0*/  FSEL R41, R129, R54, P1 ;  /* 0x0000003681297208 */ /* 0x000fc40000800000 */
[----:B------:R-:W-:Y:S01]  /*1f2f0*/  FSEL R55, R121, R55, P1 ;  /* 0x0000003779377208 */ /* 0x000fe20000800000 */
[----:B------:R-:W-:Y:S01]  /*1f300*/  DSETP.GTU.AND P1, PT, R74, 1.5, PT ;  /* 0x3ff800004a00742a */ /* 0x000fe20003f2c000 */
[----:B------:R-:W-:Y:S02]  /*1f310*/  FSEL R121, R131, R108, P2 ;  /* 0x0000006c83797208 */ /* 0x000fe40001000000 */
[----:B------:R-:W-:Y:S01]  /*1f320*/  FSEL R109, R133, R109, P2 ;  /* 0x0000006d856d7208 */ /* 0x000fe20001000000 */
[----:B------:R-:W-:Y:S01]  /*1f330*/  DFMA R38, R38, R42, R116 ;  /* 0x0000002a2626722b */ /* 0x000fe20000000074 */
[----:B------:R-:W-:Y:S01]  /*1f340*/  FSEL R130, R41, R114, P2 ;  /* 0x0000007229827208 */ /* 0x000fe20001000000 */
[----:B------:R-:W-:Y:S01]  /*1f350*/  DFMA R40, RZ, R124, RZ ;  /* 0x0000007cff28722b */ /* 0x000fe200000000ff */
[----:B------:R-:W-:Y:S01]  /*1f360*/  FSEL R131, R55, R115, P2 ;  /* 0x0000007337837208 */ /* 0x000fe20001000000 */
[C---:B------:R-:W-:Y:S01]  /*1f370*/  DSETP.GTU.AND P2, PT, R74.reuse, 2, PT ;  /* 0x400000004a00742a */ /* 0x040fe20003f4c000 */
[----:B------:R-:W-:Y:S01]  /*1f380*/  FSEL R42, R121, R112, P5 ;  /* 0x00000070792a7208 */ /* 0x000fe20002800000 */
[----:B------:R-:W-:Y:S01]  /*1f390*/  DADD R124, R74, -1.5 ;  /* 0xbff800004a7c7429 */ /* 0x000fe20000000000 */
[----:B------:R-:W-:-:S02]  /*1f3a0*/  FSEL R43, R109, R113, P5 ;  /* 0x000000716d2b7208 */ /* 0x000fc40002800000 */
[----:B------:R-:W-:Y:S01]  /*1f3b0*/  FSETP.GEU.AND P5, PT, |R45|, 6.5827683646048100446e-37, PT ;  /* 0x036000002d00780b */ /* 0x000fe20003fae200 */
[----:B------:R-:W-:Y:S01]  /*1f3c0*/  FFMA R54, RZ, 1.8134999275207519531, R39 ;  /* 0x3fe820c4ff367823 */ /* 0x000fe20000000027 */
[----:B------:R-:W-:Y:S02]  /*1f3d0*/  @!P1 FSEL R130, R130, R110, !P4 ;  /* 0x0000006e82829208 */ /* 0x000fe40006000000 */
[----:B------:R-:W-:Y:S02]  /*1f3e0*/  @!P1 FSEL R131, R131, R111, !P4 ;  /* 0x0000006f83839208 */ /* 0x000fe40006000000 */
[----:B------:R-:W-:-:S03]  /*1f3f0*/  FSETP.GT.AND P4, PT, |R54|, 1.469367938527859385e-39, PT ;  /* 0x001000003600780b */ /* 0x000fc60003f84200 */
[----:B------:R-:W-:Y:S02]  /*1f400*/  @!P2 FSEL R128, R128, R40, !P3 ;  /* 0x000000288080a208 */ /* 0x000fe40005800000 */
[----:B------:R-:W-:Y:S01]  /*1f410*/  @!P2 FSEL R99, R99, R41, !P3 ;  /* 0x000000296363a208 */ /* 0x000fe20005800000 */
[----:B------:R-:W-:Y:S02]  /*1f420*/  DFMA R40, RZ, R124, 1 ;  /* 0x3ff00000ff28742b */ /* 0x000fe4000000007c */
[----:B------:R-:W-:Y:S01]  /*1f430*/  DSETP.GE.AND P3, PT, R74, 1.5, PT ;  /* 0x3ff800004a00742a */ /* 0x000fe20003f66000 */
[----:B------:R-:W-:Y:S02]  /*1f440*/  IMAD.MOV.U32 R120, RZ, RZ, R128 ;  /* 0x000000ffff787224 */ /* 0x000fe400078e0080 */
[----:B------:R-:W-:-:S05]  /*1f450*/  IMAD.MOV.U32 R121, RZ, RZ, R99 ;  /* 0x000000ffff797224 */ /* 0x000fca00078e0063 */
        /* <DEDUP_REMOVED lines=11> */
.L_x_289:
[----:B------:R-:W-:Y:S05]  /*1f510*/  BSYNC.RECONVERGENT B2 ;  /* 0x0000000000027941 */ /* 0x000fea0003800200 */
.L_x_288:
        /* <DEDUP_REMOVED lines=25> */
.L_x_291:
[----:B------:R-:W-:Y:S05]  /*1f6b0*/  BSYNC.RECONVERGENT B2 ;  /* 0x0000000000027941 */ /* 0x000fea0003800200 */
.L_x_290:
[----:B------:R-:W0:Y:S01]  /*1f6c0*/  MUFU.RCP64H R41, 0.68399953842163085938 ;  /* 0x3fe5e35300297908 */ /* 0x000e220000001800 */
[----:B------:R-:W-:Y:S01]  /*1f6d0*/  IMAD.MOV.U32 R54, RZ, RZ, -0x83126e9 ;  /* 0xf7ced917ff367424 */ /* 0x000fe200078e00ff */
[----:B------:R-:W-:Y:S01]  /*1f6e0*/  FSETP.GEU.AND P5, PT, |R131|, 6.5827683646048100446e-37, PT ;  /* 0x036000008300780b */ /* 0x000fe20003fae200 */
[----:B------:R-:W-:Y:S01]  /*1f6f0*/  IMAD.MOV.U32 R55, RZ, RZ, 0x3fe5e353 ;  /* 0x3fe5e353ff377424 */ /* 0x000fe200078e00ff */
[----:B------:R-:W-:Y:S01]  /*1f700*/  BSSY.RECONVERGENT B2, `(.L_x_292) ;  /* 0x0000016000027945 */ /* 0x000fe20003800200 */
[----:B------:R-:W-:Y:S01]  /*1f710*/  IMAD.MOV.U32 R40, RZ, RZ, 0x1 ;  /* 0x00000001ff287424 */ /* 0x000fe200078e00ff */
[----:B------:R-:W-:-:S05]  /*1f720*/  DADD R38, R36, R38 ;  /* 0x0000000024267229 */ /* 0x000fca0000000026 */
        /* <DEDUP_REMOVED lines=19> */
.L_x_293:
[----:B------:R-:W-:Y:S05]  /*1f860*/  BSYNC.RECONVERGENT B2 ;  /* 0x0000000000027941 */ /* 0x000fea0003800200 */
.L_x_292:
        /* <DEDUP_REMOVED lines=27> */
.L_x_295:
[----:B------:R-:W-:Y:S05]  /*1fa20*/  BSYNC.RECONVERGENT B2 ;  /* 0x0000000000027941 */ /* 0x000fea0003800200 */
.L_x_294:
        /* <DEDUP_REMOVED lines=19> */
.L_x_297:
[----:B------:R-:W-:Y:S05]  /*1fb60*/  BSYNC.RECONVERGENT B1 ;  /* 0x0000000000017941 */ /* 0x000fea0003800200 */
.L_x_296:
        /* <DEDUP_REMOVED lines=18> */
[----:B------:R-:W-:Y:S02]  /*1fc90*/  DFMA R38, R38, R38, R38 ;  /* 0x000000262626722b */ /* 0x000fe40000000026 */
[----:B------:R-:W-:-:S06]  /*1fca0*/  DMUL R122, R40, R130 ;  /* 0x00000082287a7228 */ /* 0x000fcc0000000000 */
        /* <DEDUP_REMOVED lines=26> */
[----:B------:R-:W-:-:S02]  /*1fe50*/  IMAD.MOV.U32 R44, RZ, RZ, R42 ;  /* 0x000000ffff2c7224 */ /* 0x000fc400078e002a */
[----:B------:R-:W-:Y:S02]  /*1fe60*/  IMAD.MOV.U32 R45, RZ, RZ, R43 ;  /* 0x000000ffff2d7224 */ /* 0x000fe400078e002b */
        /* <DEDUP_REMOVED lines=11> */
.L_x_299:
[----:B------:R-:W-:Y:S05]  /*1ff20*/  BSYNC.RECONVERGENT B2 ;  /* 0x0000000000027941 */ /* 0x000fea0003800200 */
.L_x_298:
        /* <DEDUP_REMOVED lines=25> */
.L_x_301:
[----:B------:R-:W-:Y:S05]  /*200c0*/  BSYNC.RECONVERGENT B2 ;  /* 0x0000000000027941 */ /* 0x000fea0003800200 */
.L_x_300:
[----:B------:R-:W-:-:S06]  /*200d0*/  DADD R104, R104, -1 ;  /* 0xbff0000068687429 */ /* 0x000fcc0000000000 */
[----:B------:R-:W0:Y:S02]  /*200e0*/  F2I.F64.TRUNC R38, R104 ;  /* 0x0000006800267311 */ /* 0x000e24000030d100 */
[----:B0-----:R-:W-:-:S06]  /*200f0*/  LEA R42, R38, UR20, 0x3 ;  /* 0x00000014262a7c11 */ /* 0x001fcc000f8e18ff */
[----:B------:R-:W2:Y:S01]  /*20100*/  LDL.64 R42, [R42] ;  /* 0x000000002a2a7983 */ /* 0x000ea20000100a00 */
[----:B------:R-:W-:Y:S01]  /*20110*/  UMOV UR22, 0xeb851eb8 ;  /* 0xeb851eb800167882 */ /* 0x000fe20000000000 */
[----:B------:R-:W-:Y:S01]  /*20120*/  UMOV UR23, 0x3f9eb851 ;  /* 0x3f9eb85100177882 */ /* 0x000fe20000000000 */
[C---:B------:R-:W-:Y:S01]  /*20130*/  DSETP.GEU.AND P1, PT, R40.reuse, RZ, PT ;  /* 0x000000ff2800722a */ /* 0x040fe20003f2e000 */
[----:B------:R-:W-:Y:S01]  /*20140*/  BSSY.RECONVERGENT B1, `(.L_x_302) ;  /* 0x0000017000017945 */ /* 0x000fe20003800200 */
[----:B------:R-:W-:Y:S01]  /*20150*/  DSETP.GT.AND P0, PT, R40, UR22, PT ;  /* 0x0000001628007e2a */ /* 0x000fe2000bf04000 */
[----:B------:R-:W-:-:S05]  /*20160*/  IMAD.MOV.U32 R99, RZ, RZ, R38 ;  /* 0x000000ffff637224 */ /* 0x000fca00078e0026 */
[----:B------:R-:W-:Y:S02]  /*20170*/  FSEL R40, R40, -3.21864398408282664300e+26, !P0 ;  /* 0xeb851eb828287808 */ /* 0x000fe40004000000 */
[----:B------:R-:W-:Y:S02]  /*20180*/  FSEL R41, R41, 1.2399998903274536133, !P0 ;  /* 0x3f9eb85129297808 */ /* 0x000fe40004000000 */
[----:B------:R-:W-:Y:S02]  /*20190*/  FSEL R40, R40, RZ, P1 ;  /* 0x000000ff28287208 */ /* 0x000fe40000800000 */
[----:B------:R-:W-:Y:S02]  /*201a0*/  FSEL R41, R41, RZ, P1 ;  /* 0x000000ff29297208 */ /* 0x000fe40000800000 */
[----:B------:R-:W-:-:S04]  /*201b0*/  ISETP.GT.AND P1, PT, R38, -0x1, PT ;  /* 0xffffffff2600780c */ /* 0x000fc80003f24270 */
[----:B------:R-:W-:-:S08]  /*201c0*/  DMUL R94, R94, R40 ;  /* 0x000000285e5e7228 */ /* 0x000fd00000000000 */
[----:B--2---:R-:W-:-:S06]  /*201d0*/  DSETP.GT.AND P0, PT, R94, R42, PT ;  /* 0x0000002a5e00722a */ /* 0x004fcc0003f04000 */
[----:B------:R-:W-:-:S13]  /*201e0*/  ISETP.LT.OR P0, PT, R38, RZ, !P0 ;  /* 0x000000ff2600720c */ /* 0x000fda0004701670 */
[----:B------:R-:W-:Y:S05]  /*201f0*/  @P0 BRA `(.L_x_303) ;  /* 0x00000000002c0947 */ /* 0x000fea0003800000 */
[----:B------:R-:W-:-:S07]  /*20200*/  IMAD.MOV.U32 R42, RZ, RZ, R99 ;  /* 0x000000ffff2a7224 */ /* 0x000fce00078e0063 */
.L_x_304:
        /* <DEDUP_REMOVED lines=10> */
.L_x_303:
[----:B------:R-:W-:Y:S05]  /*202b0*/  BSYNC.RECONVERGENT B1 ;  /* 0x0000000000017941 */ /* 0x000fea0003800200 */
.L_x_302:
        /* <DEDUP_REMOVED lines=45> */
.L_x_306:
[----:B------:R-:W-:Y:S05]  /*20590*/  BSYNC.RECONVERGENT B2 ;  /* 0x0000000000027941 */ /* 0x000fea0003800200 */
.L_x_305:
[----:B------:R-:W-:Y:S01]  /*205a0*/  ISETP.NE.AND P5, PT, R40, RZ, PT ;  /* 0x000000ff2800720c */ /* 0x000fe20003fa5270 */
[----:B------:R-:W-:Y:S01]  /*205b0*/  UMOV UR28, 0x47ae147b ;  /* 0x47ae147b001c7882 */ /* 0x000fe20000000000 */
[----:B------:R-:W-:Y:S01]  /*205c0*/  UMOV UR29, 0x3fc47ae1 ;  /* 0x3fc47ae1001d7882 */ /* 0x000fe20000000000 */
[----:B------:R-:W-:Y:S01]  /*205d0*/  UMOV UR24, 0x47ae147b ;  /* 0x47ae147b00187882 */ /* 0x000fe20000000000 */
[----:B------:R-:W-:Y:S01]  /*205e0*/  UMOV UR25, 0x3fc47ae1 ;  /* 0x3fc47ae100197882 */ /* 0x000fe20000000000 */
[----:B------:R-:W-:Y:S01]  /*205f0*/  IMAD.MOV.U32 R40, RZ, RZ, -0x72b020c5 ;  /* 0x8d4fdf3bff287424 */ /* 0x000fe200078e00ff */
[C---:B------:R-:W-:Y:S01]  /*20600*/  DADD R54, R74.reuse, -UR28 ;  /* 0x8000001c4a367e29 */ /* 0x040fe20008000000 */
[----:B------:R-:W-:Y:S01]  /*20610*/  IMAD.MOV.U32 R41, RZ, RZ, 0x3f726e97 ;  /* 0x3f726e97ff297424 */ /* 0x000fe200078e00ff */
[C---:B------:R-:W-:Y:S01]  /*20620*/  DSETP.GTU.AND P4, PT, R74.reuse, UR24, PT ;  /* 0x000000184a007e2a */ /* 0x040fe2000bf8c000 */
[----:B------:R-:W-:Y:S01]  /*20630*/  UMOV UR22, 0xc28f5c29 ;  /* 0xc28f5c2900167882 */ /* 0x000fe20000000000 */
[----:B------:R-:W-:Y:S01]  /*20640*/  UMOV UR23, 0x400028f5 ;  /* 0x400028f500177882 */ /* 0x000fe20000000000 */
[----:B------:R-:W-:Y:S01]  /*20650*/  IMAD.MOV.U32 R94, RZ, RZ, 0x2752546 ;  /* 0x02752546ff5e7424 */ /* 0x000fe200078e00ff */
[----:B------:R-:W-:Y:S01]  /*20660*/  UMOV UR26, 0xeb851eb6 ;  /* 0xeb851eb6001a7882 */ /* 0x000fe20000000000 */
[----:B------:R-:W-:Y:S01]  /*20670*/  IMAD.MOV.U32 R95, RZ, RZ, 0x3f6b089a ;  /* 0x3f6b089aff5f7424 */ /* 0x000fe200078e00ff */
[----:B------:R-:W-:Y:S01]  /*20680*/  UMOV UR27, 0x3f7eb851 ;  /* 0x3f7eb851001b7882 */ /* 0x000fe20000000000 */
[----:B------:R-:W-:Y:S01]  /*20690*/  FSEL R109, RZ, -6.405550366077101651e-31, P0 ;  /* 0x8d4fdf3bff6d7808 */ /* 0x000fe20000000000 */
[C---:B------:R-:W-:Y:S01]  /*206a0*/  DFMA R40, R74.reuse, -UR26, R40 ;  /* 0x8000001a4a287c2b */ /* 0x040fe20008000028 */
[----:B------:R-:W-:Y:S01]  /*206b0*/  FSEL R111, RZ, 0.94699996709823608398, P0 ;  /* 0x3f726e97ff6f7808 */ /* 0x000fe20000000000 */
[----:B------:R-:W-:Y:S01]  /*206c0*/  DSETP.GE.AND P0, PT, R74, UR22, PT ;  /* 0x000000164a007e2a */ /* 0x000fe2000bf06000 */
[----:B------:R-:W-:Y:S01]  /*206d0*/  UMOV UR26, 0xc3ece2a4 ;  /* 0xc3ece2a4001a7882 */ /* 0x000fe20000000000 */
[----:B------:R-:W-:Y:S01]  /*206e0*/  UMOV UR27, 0x3f45d867 ;  /* 0x3f45d867001b7882 */ /* 0x000fe20000000000 */
[----:B------:R-:W-:Y:S01]  /*206f0*/  UMOV UR28, 0xb851eb85 ;  /* 0xb851eb85001c7882 */ /* 0x000fe20000000000 */
[----:B------:R-:W-:Y:S01]  /*20700*/  DFMA R54, R54, -UR26, R94 ;  /* 0x8000001a36367c2b */ /* 0x000fe2000800005e */
[----:B------:R-:W-:Y:S01]  /*20710*/  UMOV UR26, 0xb851eb85 ;  /* 0xb851eb85001a7882 */ /* 0x000fe20000000000 */
[----:B------:R-:W-:Y:S01]  /*20720*/  UMOV UR27, 0x3fe3851e ;  /* 0x3fe3851e001b7882 */ /* 0x000fe20000000000 */
[----:B------:R-:W-:Y:S01]  /*20730*/  FSEL R109, R109, 261934.28125, !P0 ;  /* 0x487fcb926d6d7808 */ /* 0x000fe20004000000 */
[----:B------:R-:W-:Y:S01]  /*20740*/  UMOV UR29, 0x3fe3851e ;  /* 0x3fe3851e001d7882 */ /* 0x000fe20000000000 */
[----:B------:R-:W-:Y:S01]  /*20750*/  FSEL R111, R111, 0.86519998311996459961, !P0 ;  /* 0x3f5d7dbf6f6f7808 */ /* 0x000fe20004000000 */
[C---:B------:R-:W-:Y:S01]  /*20760*/  DSETP.GTU.AND P0, PT, R74.reuse, UR26, PT ;  /* 0x0000001a4a007e2a */ /* 0x040fe2000bf0c000 */
[----:B------:R-:W-:Y:S01]  /*20770*/  @!P4 FSEL R109, R109, R40, !P2 ;  /* 0x000000286d6dc208 */ /* 0x000fe20005000000 */
[----:B------:R-:W-:Y:S01]  /*20780*/  IMAD.MOV.U32 R94, RZ, RZ, -0x43958106 ;  /* 0xbc6a7efaff5e7424 */ /* 0x000fe200078e00ff */
[----:B------:R-:W-:Y:S01]  /*20790*/  @!P4 FSEL R111, R111, R41, !P2 ;  /* 0x000000296f6fc208 */ /* 0x000fe20005000000 */
[C---:B------:R-:W-:Y:S01]  /*207a0*/  DADD R40, R74.reuse, -UR28 ;  /* 0x8000001c4a287e29 */ /* 0x040fe20008000000 */
[----:B------:R-:W-:Y:S01]  /*207b0*/  UMOV UR28, 0x9999999a ;  /* 0x9999999a001c7882 */ /* 0x000fe20000000000 */
[----:B------:R-:W-:Y:S01]  /*207c0*/  UMOV UR29, 0x3fe99999 ;  /* 0x3fe99999001d7882 */ /* 0x000fe20000000000 */
[C---:B------:R-:W-:Y:S01]  /*207d0*/  DSETP.GE.AND P2, PT, R74.reuse, UR24, PT ;  /* 0x000000184a007e2a */ /* 0x040fe2000bf46000 */
[----:B------:R-:W-:Y:S01]  /*207e0*/  IMAD.MOV.U32 R95, RZ, RZ, 0x3f689374 ;  /* 0x3f689374ff5f7424 */ /* 0x000fe200078e00ff */
[----:B------:R-:W-:Y:S01]  /*207f0*/  DADD R104, R74, -UR28 ;  /* 0x8000001c4a687e29 */ /* 0x000fe20008000000 */
[----:B------:R-:W-:Y:S01]  /*20800*/  IMAD.MOV.U32 R106, RZ, RZ, -0x5aee6320 ;  /* 0xa5119ce0ff6a7424 */ /* 0x000fe200078e00ff */
[----:B------:R-:W-:Y:S01]  /*20810*/  UMOV UR28, 0x8d34472f ;  /* 0x8d34472f001c7882 */ /* 0x000fe20000000000 */
[----:B------:R-:W-:Y:S01]  /*20820*/  IMAD.MOV.U32 R107, RZ, RZ, 0x3f67c1bd ;  /* 0x3f67c1bdff6b7424 */ /* 0x000fe200078e00ff */
[----:B------:R-:W-:Y:S01]  /*20830*/  UMOV UR29, 0x3f413f0e ;  /* 0x3f413f0e001d7882 */ /* 0x000fe20000000000 */
[----:B------:R-:W-:Y:S01]  /*20840*/  UMOV UR24, 0xd2f1a9fa ;  /* 0xd2f1a9fa00187882 */ /* 0x000fe20000000000 */
[----:B------:R-:W-:Y:S01]  /*20850*/  UMOV UR25, 0x3f60624d ;  /* 0x3f60624d00197882 */ /* 0x000fe20000000000 */
[----:B------:R-:W-:Y:S01]  /*20860*/  @!P0 FSEL R109, R109, R54, !P2 ;  /* 0x000000366d6d8208 */ /* 0x000fe20005000000 */
[----:B------:R-:W-:Y:S01]  /*20870*/  DFMA R40, R40, -UR28, R94 ;  /* 0x8000001c28287c2b */ /* 0x000fe2000800005e */
[----:B------:R-:W-:Y:S01]  /*20880*/  @!P0 FSEL R111, R111, R55, !P2 ;  /* 0x000000376f6f8208 */ /* 0x000fe20005000000 */
[----:B------:R-:W-:Y:S01]  /*20890*/  DADD R54, R74, -1 ;  /* 0xbff000004a367429 */ /* 0x000fe20000000000 */
[----:B------:R-:W-:Y:S01]  /*208a0*/  UMOV UR28, 0xcccccccd ;  /* 0xcccccccd001c7882 */ /* 0x000fe20000000000 */
[----:B------:R-:W-:Y:S01]  /*208b0*/  DFMA R94, R104, -UR24, R106 ;  /* 0x80000018685e7c2b */ /* 0x000fe2000800006a */
[----:B------:R-:W-:Y:S01]  /*208c0*/  UMOV UR24, 0xcccccccd ;  /* 0xcccccccd00187882 */ /* 0x000fe20000000000 */
[----:B------:R-:W-:Y:S01]  /*208d0*/  UMOV UR25, 0x3ff8cccc ;  /* 0x3ff8cccc00197882 */ /* 0x000fe20000000000 */
[----:B------:R-:W-:Y:S01]  /*208e0*/  IMAD.MOV.U32 R106, RZ, RZ, 0x47ae147b ;  /* 0x47ae147bff6a7424 */ /* 0x000fe200078e00ff */
[C---:B------:R-:W-:Y:S01]  /*208f0*/  DSETP.GE.AND P2, PT, R74.reuse, UR26, PT ;  /* 0x0000001a4a007e2a */ /* 0x040fe2000bf46000 */
[----:B------:R-:W-:Y:S01]  /*20900*/  IMAD.MOV.U32 R107, RZ, RZ, 0x3f647ae1 ;  /* 0x3f647ae1ff6b7424 */ /* 0x000fe200078e00ff */
[----:B------:R-:W-:Y:S01]  /*20910*/  DSETP.GTU.AND P0, PT, R74, UR24, PT ;  /* 0x000000184a007e2a */ /* 0x000fe2000bf0c000 */
[----:B------:R-:W-:Y:S01]  /*20920*/  UMOV UR26, 0x4a19b17f ;  /* 0x4a19b17f001a7882 */ /* 0x000fe20000000000 */
[----:B------:R-:W-:Y:S01]  /*20930*/  UMOV UR27, 0x3f27d4ce ;  /* 0x3f27d4ce001b7882 */ /* 0x000fe20000000000 */
[----:B------:R-:W-:Y:S01]  /*20940*/  UMOV UR29, 0x3ff8cccc ;  /* 0x3ff8cccc001d7882 */ /* 0x000fe20000000000 */
[----:B------:R-:W-:Y:S01]  /*20950*/  @!P6 FSEL R109, R109, R40, !P2 ;  /* 0x000000286d6de208 */ /* 0x000fe20005000000 */
[----:B------:R-:W-:Y:S01]  /*20960*/  DFMA R54, R54, -UR26, R106 ;  /* 0x8000001a36367c2b */ /* 0x000fe2000800006a */
[----:B------:R-:W-:Y:S01]  /*20970*/  @!P6 FSEL R111, R111, R41, !P2 ;  /* 0x000000296f6fe208 */ /* 0x000fe20005000000 */
[C---:B------:R-:W-:Y:S01]  /*20980*/  DADD R104, R74.reuse, -UR28 ;  /* 0x8000001c4a687e29 */ /* 0x040fe20008000000 */
        /* <DEDUP_REMOVED lines=54> */
.L_x_310:
[----:B------:R-:W-:Y:S05]  /*20cf0*/  BSYNC.RECONVERGENT B3 ;  /* 0x0000000000037941 */ /* 0x000fea0003800200 */
.L_x_309:
[----:B------:R-:W-:Y:S02]  /*20d00*/  FSEL R38, R40, R38, P0 ;  /* 0x0000002628267208 */ /* 0x000fe40000000000 */
[----:B------:R-:W-:-:S07]  /*20d10*/  FSEL R39, R41, R39, P0 ;  /* 0x0000002729277208 */ /* 0x000fce0000000000 */
.L_x_308:
[----:B------:R-:W-:Y:S05]  /*20d20*/  BSYNC.RECONVERGENT B2 ;  /* 0x0000000000027941 */ /* 0x000fea0003800200 */
.L_x_307:
[----:B------:R-:W-:Y:S01]  /*20d30*/  ISETP.GE.AND P0, PT, R99, RZ, PT ;  /* 0x000000ff6300720c */ /* 0x000fe20003f06270 */
[----:B------:R-:W-:-:S12]  /*20d40*/  BSSY.RECONVERGENT B1, `(.L_x_311) ;  /* 0x000000f000017945 */ /* 0x000fd80003800200 */
[----:B------:R-:W-:-:S14]  /*20d50*/  DSETP.LEU.OR P0, PT, R42, RZ, !P0 ;  /* 0x000000ff2a00722a */ /* 0x000fdc000470b400 */
[----:B------:R-:W-:Y:S05]  /*20d60*/  @P0 BRA `(.L_x_312) ;  /* 0x0000000000300947 */ /* 0x000fea0003800000 */
.L_x_313:
        /* <DEDUP_REMOVED lines=12> */
.L_x_312:
[----:B------:R-:W-:Y:S05]  /*20e30*/  BSYNC.RECONVERGENT B1 ;  /* 0x0000000000017941 */ /* 0x000fea0003800200 */
.L_x_311:
[----:B------:R-:W-:-:S06]  /*20e40*/  LEA R40, R99, UR19, 0x3 ;  /* 0x0000001363287c11 */ /* 0x000fcc000f8e18ff */
[----:B------:R-:W2:Y:S01]  /*20e50*/  LDL.64 R40, [R40] ;  /* 0x0000000028287983 */ /* 0x000ea20000100a00 */
[----:B------:R-:W-:Y:S01]  /*20e60*/  BSSY.RECONVERGENT B1, `(.L_x_314) ;  /* 0x000000c000017945 */ /* 0x000fe20003800200 */
[----:B--2---:R-:W-:-:S06]  /*20e70*/  DSETP.GE.AND P0, PT, R40, R76, PT ;  /* 0x0000004c2800722a */ /* 0x004fcc0003f06000 */
[----:B------:R-:W-:-:S13]  /*20e80*/  ISETP.LT.OR P0, PT, R99, RZ, !P0 ;  /* 0x000000ff6300720c */ /* 0x000fda0004701670 */
[----:B------:R-:W-:Y:S05]  /*20e90*/  @P0 BRA `(.L_x_315) ;  /* 0x0000000000200947 */ /* 0x000fea0003800000 */
.L_x_316:
        /* <DEDUP_REMOVED lines=8> */
.L_x_315:
[----:B------:R-:W-:Y:S05]  /*20f20*/  BSYNC.RECONVERGENT B1 ;  /* 0x0000000000017941 */ /* 0x000fea0003800200 */
.L_x_314:
        /* <DEDUP_REMOVED lines=24> */
[C---:B------:R-:W-:Y:S01]  /*210b0*/  LOP3.LUT P0, RZ, R102.reuse, 0x3, RZ, 0xc0, !PT ;  /* 0x0000000366ff7812 */ /* 0x040fe2000780c0ff */
        /* <DEDUP_REMOVED lines=17> */
[----:B------:R-:W-:-:S05]  /*211d0*/  LEA R100, R106, UR9, 0x3 ;  /* 0x000000096a647c11 */ /* 0x000fca000f8e18ff */
[----:B-1----:R-:W2:Y:S04]  /*211e0*/  LDL.64 R40, [R100+0xb68] ;  /* 0x000b680064287983 */ /* 0x002ea80000100a00 */
[----:B--2---:R2:W-:Y:S04]  /*211f0*/  STL.64 [R103+0xb68], R40 ;  /* 0x000b682867007387 */ /* 0x0045e80000100a00 */
[----:B------:R-:W3:Y:S04]  /*21200*/  LDL.64 R42, [R100+0x2238] ;  /* 0x00223800642a7983 */ /* 0x000ee80000100a00 */
[----:B---3--:R2:W-:Y:S04]  /*21210*/  STL.64 [R103+0x2238], R42 ;  /* 0x0022382a67007387 */ /* 0x0085e80000100a00 */
[----:B------:R-:W3:Y:S01]  /*21220*/  LDL.64 R54, [R100+0x16d0] ;  /* 0x0016d00064367983 */ /* 0x000ee20000100a00 */
[----:B------:R-:W-:Y:S01]  /*21230*/  VIADD R106, R102, 0xfffffffd ;  /* 0xfffffffd666a7836 */ /* 0x000fe20000000000 */
[----:B---3--:R-:W-:-:S07]  /*21240*/  DADD R54, R94, R54 ;  /* 0x000000005e367229 */ /* 0x008fce0000000036 */
[----:B------:R2:W-:Y:S04]  /*21250*/  STL.64 [R103+0x16d0], R54 ;  /* 0x0016d03667007387 */ /* 0x0005e80000100a00 */
.L_x_320:
[----:B------:R-:W-:Y:S05]  /*21260*/  BSYNC.RECONVERGENT B2 ;  /* 0x0000000000027941 */ /* 0x000fea0003800200 */
.L_x_319:
[----:B------:R-:W-:-:S13]  /*21270*/  ISETP.GE.U32.AND P0, PT, R102, 0x3, PT ;  /* 0x000000036600780c */ /* 0x000fda0003f06070 */
[----:B------:R-:W-:Y:S05]  /*21280*/  @!P0 BRA `(.L_x_318) ;  /* 0x0000000000988947 */ /* 0x000fea0003800000 */
.L_x_321:
        /* <DEDUP_REMOVED lines=38> */
.L_x_318:
[----:B------:R-:W-:Y:S05]  /*214f0*/  BSYNC.RECONVERGENT B1 ;  /* 0x0000000000017941 */ /* 0x000fea0003800200 */
.L_x_317:
[----:B012-4-:R-:W0:Y:S01]  /*21500*/  I2F.F64 R40, R110 ;  /* 0x0000006e00287312 */ /* 0x017e220000201c00 */
[----:B------:R1:W-:Y:S01]  /*21510*/  STL.64 [R1+0x2238], R38 ;  /* 0x0022382601007387 */ /* 0x0003e20000100a00 */
[----:B------:R-:W-:Y:S01]  /*21520*/  BSSY.RECONVERGENT B1, `(.L_x_322) ;  /* 0x0000016000017945 */ /* 0x000fe20003800200 */
[----:B------:R-:W-:Y:S02]  /*21530*/  DSETP.GT.AND P1, PT, R36, RZ, PT ;  /* 0x000000ff2400722a */ /* 0x000fe40003f24000 */
[----:B------:R1:W-:Y:S01]  /*21540*/  STL.64 [R1+0xb68], R36 ;  /* 0x000b682401007387 */ /* 0x0003e20000100a00 */
[----:B------:R-:W-:-:S03]  /*21550*/  DADD R42, RZ, R36 ;  /* 0x00000000ff2a7229 */ /* 0x000fc60000000024 */
[----:B------:R1:W-:Y:S01]  /*21560*/  STL.64 [R1+0x16d0], RZ ;  /* 0x0016d0ff01007387 */ /* 0x0003e20000100a00 */
[----:B0-----:R-:W-:-:S08]  /*21570*/  DADD R40, R40, 1 ;  /* 0x3ff0000028287429 */ /* 0x001fd00000000000 */
[----:B------:R-:W-:Y:S01]  /*21580*/  DSETP.GT.AND P0, PT, R40, RZ, PT ;  /* 0x000000ff2800722a */ /* 0x000fe20003f04000 */
[----:B------:R-:W-:-:S13]  /*21590*/  CS2R R40, SRZ ;  /* 0x0000000000287805 */ /* 0x000fda000001ff00 */
[----:B-1----:R-:W-:Y:S05]  /*215a0*/  @!P0 BRA `(.L_x_323) ;  /* 0x0000000000348947 */ /* 0x002fea0003800000 */
[----:B------:R-:W-:Y:S01]  /*215b0*/  VIADD R36, R99, 0x1 ;  /* 0x0000000163247836 */ /* 0x000fe20000000000 */
[----:B------:R-:W-:Y:S01]  /*215c0*/  CS2R R40, SRZ ;  /* 0x0000000000287805 */ /* 0x000fe2000001ff00 */
[----:B------:R-:W-:-:S04]  /*215d0*/  IMAD.MOV.U32 R100, RZ, RZ, RZ ;  /* 0x000000ffff647224 */ /* 0x000fc800078e00ff */
[----:B------:R-:W0:Y:S02]  /*215e0*/  I2F.F64 R36, R36 ;  /* 0x0000002400247312 */ /* 0x000e240000201c00 */
[----:B0-----:R-:W-:-:S11]  /*215f0*/  DADD R94, R36, 1 ;  /* 0x3ff00000245e7429 */ /* 0x001fd60000000000 */
.L_x_324:
        /* <DEDUP_REMOVED lines=8> */
.L_x_323:
[----:B------:R-:W-:Y:S05]  /*21680*/  BSYNC.RECONVERGENT B1 ;  /* 0x0000000000017941 */ /* 0x000fea0003800200 */
.L_x_322:
[----:B------:R-:W-:Y:S01]  /*21690*/  FSEL R94, R42, RZ, P1 ;  /* 0x000000ff2a5e7208 */ /* 0x000fe20000800000 */
[----:B------:R-:W-:Y:S01]  /*216a0*/  UMOV UR6, URZ ;  /* 0x000000ff00067c82 */ /* 0x000fe20008000000 */
[----:B------:R-:W-:-:S07]  /*216b0*/  FSEL R95, R43, RZ, P1 ;  /* 0x000000ff2b5f7208 */ /* 0x000fce0000800000 */
.L_x_325:
        /* <DEDUP_REMOVED lines=288> */
[----:B------:R-:W-:Y:S01]  /*228c0*/  VIADD R36, R99, 0x1 ;  /* 0x0000000163247836 */ /* 0x000fe20000000000 */
[----:B------:R-:W-:Y:S01]  /*228d0*/  LEA R39, R98, UR9, 0x3 ;  /* 0x0000000962277c11 */ /* 0x000fe2000f8e18ff */
[----:B------:R-:W-:Y:S02]  /*228e0*/  DSETP.GE.AND P0, PT, R74, 2, PT ;  /* 0x400000004a00742a */ /* 0x000fe40003f06000 */
[----:B------:R-:W-:Y:S02]  /*228f0*/  DADD R92, R120, R92 ;  /* 0x00000000785c7229 */ /* 0x000fe4000000005c */
[----:B------:R-:W0:Y:S01]  /*22900*/  I2F.F64 R36, R36 ;  /* 0x0000002400247312 */ /* 0x000e220000201c00 */
[----:B------:R1:W-:Y:S01]  /*22910*/  STL.64 [R39+0x8], R40 ;  /* 0x0000082827007387 */ /* 0x0003e20000100a00 */
[----:B------:R-:W-:Y:S02]  /*22920*/  DADD R90, R44, R90 ;  /* 0x000000002c5a7229 */ /* 0x000fe4000000005a */
[----:B------:R-:W-:-:S02]  /*22930*/  DADD R88, R122, R88 ;  /* 0x000000007a587229 */ /* 0x000fc40000000058 */
[----:B0-----:R-:W-:-:S08]  /*22940*/  DADD R104, R36, 1 ;  /* 0x3ff0000024687429 */ /* 0x001fd00000000000 */
[----:B------:R-:W-:-:S14]  /*22950*/  DSETP.GT.OR P0, PT, R104, 364, P0 ;  /* 0x4076c0006800742a */ /* 0x000fdc0000704400 */
[----:B-1----:R-:W-:Y:S05]  /*22960*/  @P0 BRA `(.L_x_326) ;  /* 0x0000001400380947 */ /* 0x002fea0003800000 */
        /* <DEDUP_REMOVED lines=16> */
.L_x_327:
        /* <DEDUP_REMOVED lines=318> */
.L_x_326:
[----:B------:R-:W-:Y:S05]  /*23e50*/  BSYNC.RECONVERGENT B0 ;  /* 0x0000000000007941 */ /* 0x000fea0003800200 */
.L_x_172:
        /* <DEDUP_REMOVED lines=13> */
[----:B0-----:R-:W-:Y:S02]  /*23f30*/  LEA R58, R40, UR9, 0x3 ;  /* 0x00000009283a7c11 */ /* 0x001fe4000f8e18ff */
[----:B-1----:R-:W-:Y:S01]  /*23f40*/  LEA R59, R42, UR9, 0x3 ;  /* 0x000000092a3b7c11 */ /* 0x002fe2000f8e18ff */
[----:B------:R-:W-:Y:S06]  /*23f50*/  BRA.U !UP0, `(.L_x_329) ;  /* 0x0000000108a07547 */ /* 0x000fec000b800000 */
[----:B------:R-:W2:Y:S04]  /*23f60*/  LDL.64 R38, [R55] ;  /* 0x0000000037267983 */ /* 0x000ea80000100a00 */
[----:B------:R-:W3:Y:S04]  /*23f70*/  LDL.64 R36, [R54] ;  /* 0x0000000036247983 */ /* 0x000ee80000100a00 */
[----:B------:R-:W4:Y:S04]  /*23f80*/  LDL.64 R40, [R58] ;  /* 0x000000003a287983 */ /* 0x000f280000100a00 */
[----:B------:R-:W4:Y:S01]  /*23f90*/  LDL.64 R42, [R59] ;  /* 0x000000003b2a7983 */ /* 0x000f220000100a00 */
[----:B------:R-:W-:Y:S01]  /*23fa0*/  BSSY.RECONVERGENT B0, `(.L_x_330) ;  /* 0x000001f000007945 */ /* 0x000fe20003800200 */
[----:B--2---:R-:W-:-:S02]  /*23fb0*/  DADD R38, R50, -R38 ;  /* 0x0000000032267229 */ /* 0x004fc40000000826 */
[----:B---3--:R-:W-:-:S06]  /*23fc0*/  DADD R36, R52, -R36 ;  /* 0x0000000034247229 */ /* 0x008fcc0000000824 */
[----:B------:R-:W-:Y:S02]  /*23fd0*/  DMUL R38, R38, R38 ;  /* 0x0000002626267228 */ /* 0x000fe40000000000 */
[----:B----4-:R-:W-:Y:S02]  /*23fe0*/  DADD R40, R48, -R40 ;  /* 0x0000000030287229 */ /* 0x010fe40000000828 */
[----:B------:R-:W-:-:S04]  /*23ff0*/  DADD R42, R46, -R42 ;  /* 0x000000002e2a7229 */ /* 0x000fc8000000082a */
        /* <DEDUP_REMOVED lines=22> */
[----:B-----5:R-:W-:Y:S05]  /*24160*/  CALL.REL.NOINC `($__internal_2_$__cuda_sm20_dsqrt_rn_f64_mediumpath_v1) ;  /* 0x0000001c000c7944 */ /* 0x020fea0003c00000 */
[----:B------:R-:W-:Y:S02]  /*24170*/  IMAD.MOV.U32 R38, RZ, RZ, R154 ;  /* 0x000000ffff267224 */ /* 0x000fe400078e009a */
[----:B------:R-:W-:-:S07]  /*24180*/  IMAD.MOV.U32 R39, RZ, RZ, R155 ;  /* 0x000000ffff277224 */ /* 0x000fce00078e009b */
.L_x_331:
[----:B------:R-:W-:Y:S05]  /*24190*/  BSYNC.RECONVERGENT B0 ;  /* 0x0000000000007941 */ /* 0x000fea0003800200 */
.L_x_330:
[----:B------:R-:W-:Y:S01]  /*241a0*/  USHF.R.U32.HI UR6, URZ, 0x1, UR5 ;  /* 0x00000001ff067899 */ /* 0x000fe20008011605 */
[----:B------:R-:W-:-:S03]  /*241b0*/  DMUL R38, R38, 0.25 ;  /* 0x3fd0000026267828 */ /* 0x000fc60000000000 */
[----:B------:R-:W-:-:S09]  /*241c0*/  ULEA UR6, UR6, UR18, 0x3 ;  /* 0x0000001206067291 */ /* 0x000fd2000f8e18ff */
[----:B------:R0:W-:Y:S03]  /*241d0*/  STL.64 [UR6], R38 ;  /* 0x00000026ff007987 */ /* 0x0001e60008100a06 */
.L_x_329:
[----:B------:R-:W-:-:S04]  /*241e0*/  UIADD3 UR5, UPT, UPT, UR5, 0x1, URZ ;  /* 0x0000000105057890 */ /* 0x000fc8000fffe0ff */
[----:B------:R-:W-:-:S09]  /*241f0*/  UISETP.NE.AND UP0, UPT, UR5, 0x14, UPT ;  /* 0x000000140500788c */ /* 0x000fd2000bf05270 */
[----:B------:R-:W-:Y:S05]  /*24200*/  BRA.U UP0, `(.L_x_332) ;  /* 0xffffff11004c7547 */ /* 0x000fea000b83ffff */
[----:B------:R-:W2:Y:S04]  /*24210*/  LDL.64 R36, [R1+0x3000] ;  /* 0x0030000001247983 */ /* 0x000ea80000100a00 */
[----:B------:R-:W3:Y:S04]  /*24220*/  LDL.64 R40, [R1+0x3008] ;  /* 0x0030080001287983 */ /* 0x000ee80000100a00 */
[----:B------:R-:W4:Y:S04]  /*24230*/  LDL.64 R44, [R1+0x3010] ;  /* 0x00301000012c7983 */ /* 0x000f280000100a00 */
[----:B------:R-:W4:Y:S04]  /*24240*/  LDL.64 R56, [R1+0x3018] ;  /* 0x0030180001387983 */ /* 0x000f280000100a00 */
[----:B------:R-:W4:Y:S04]  /*24250*/  LDL.64 R60, [R1+0x3020] ;  /* 0x00302000013c7983 */ /* 0x000f280000100a00 */
[----:B------:R-:W4:Y:S04]  /*24260*/  LDL.64 R64, [R1+0x3028] ;  /* 0x0030280001407983 */ /* 0x000f280000100a00 */
[----:B------:R-:W4:Y:S04]  /*24270*/  LDL.64 R66, [R1+0x3030] ;  /* 0x0030300001427983 */ /* 0x000f280000100a00 */
[----:B------:R-:W4:Y:S04]  /*24280*/  LDL.64 R68, [R1+0x3038] ;  /* 0x0030380001447983 */ /* 0x000f280000100a00 */
[----:B------:R-:W4:Y:S04]  /*24290*/  LDL.64 R70, [R1+0x3040] ;  /* 0x0030400001467983 */ /* 0x000f280000100a00 */
[----:B------:R-:W4:Y:S01]  /*242a0*/  LDL.64 R74, [R1+0x3048] ;  /* 0x00304800014a7983 */ /* 0x000f220000100a00 */
[----:B--2---:R-:W-:-:S02]  /*242b0*/  DSETP.GE.AND P2, PT, R8, R36, PT ;  /* 0x000000240800722a */ /* 0x004fc40003f46000 */
[----:B---3--:R-:W-:Y:S02]  /*242c0*/  DSETP.GE.AND P1, PT, R10, R40, PT ;  /* 0x000000280a00722a */ /* 0x008fe40003f26000 */
[----:B----4-:R-:W-:-:S10]  /*242d0*/  DSETP.GE.AND P0, PT, R12, R44, PT ;  /* 0x0000002c0c00722a */ /* 0x010fd40003f06000 */
[----:B0-----:R-:W2:Y:S04]  /*242e0*/  @P2 LDL.64 R38, [R1+0x2da0] ;  /* 0x002da00001262983 */ /* 0x001ea80000100a00 */
[----:B------:R-:W3:Y:S04]  /*242f0*/  @P1 LDL.64 R42, [R1+0x2db0] ;  /* 0x002db000012a1983 */ /* 0x000ee80000100a00 */
[----:B------:R-:W4:Y:S01]  /*24300*/  @P0 LDL.64 R54, [R1+0x2dc0] ;  /* 0x002dc00001360983 */ /* 0x000f220000100a00 */
[----:B------:R-:W-:Y:S02]  /*24310*/  DSETP.GE.AND P5, PT, R14, R56, PT ;  /* 0x000000380e00722a */ /* 0x000fe40003fa6000 */
[----:B------:R-:W-:-:S12]  /*24320*/  DSETP.GE.AND P6, PT, R16, R60, PT ;  /* 0x0000003c1000722a */ /* 0x000fd80003fc6000 */
[----:B------:R-:W4:Y:S04]  /*24330*/  @P5 LDL.64 R58, [R1+0x2dd0] ;  /* 0x002dd000013a5983 */ /* 0x000f280000100a00 */
[----:B------:R-:W4:Y:S01]  /*24340*/  @P6 LDL.64 R62, [R1+0x2de0] ;  /* 0x002de000013e6983 */ /* 0x000f220000100a00 */
[----:B------:R-:W-:Y:S01]  /*24350*/  @P2 IMAD.MOV.U32 R8, RZ, RZ, R36 ;  /* 0x000000ffff082224 */ /* 0x000fe200078e0024 */
[----:B------:R-:W-:Y:S01]  /*24360*/  DSETP.GE.AND P4, PT, R18, R64, PT ;  /* 0x000000401200722a */ /* 0x000fe20003f86000 */
[----:B------:R-:W-:Y:S01]  /*24370*/  @P2 IMAD.MOV.U32 R9, RZ, RZ, R37 ;  /* 0x000000ffff092224 */ /* 0x000fe200078e0025 */
[----:B------:R-:W-:Y:S01]  /*24380*/  @P2 STL.64 [R1+0x2fb0], R36 ;  /* 0x002fb02401002387 */ /* 0x000fe20000100a00 */
[----:B------:R-:W-:Y:S01]  /*24390*/  @P1 IMAD.MOV.U32 R10, RZ, RZ, R40 ;  /* 0x000000ffff0a1224 */ /* 0x000fe200078e0028 */
[----:B------:R-:W-:Y:S01]  /*243a0*/  DSETP.GE.AND P3, PT, R20, R66, PT ;  /* 0x000000421400722a */ /* 0x000fe20003f66000 */
[----:B------:R-:W-:Y:S01]  /*243b0*/  @P1 IMAD.MOV.U32 R11, RZ, RZ, R41 ;  /* 0x000000ffff0b1224 */ /* 0x000fe200078e0029 */
[----:B------:R-:W-:Y:S01]  /*243c0*/  @P1 STL.64 [R1+0x2fb8], R40 ;  /* 0x002fb82801001387 */ /* 0x000fe20000100a00 */
[----:B------:R-:W-:-:S02]  /*243d0*/  @P0 IMAD.MOV.U32 R12, RZ, RZ, R44 ;  /* 0x000000ffff0c0224 */ /* 0x000fc400078e002c */
[----:B------:R-:W-:Y:S01]  /*243e0*/  @P0 IMAD.MOV.U32 R13, RZ, RZ, R45 ;  /* 0x000000ffff0d0224 */ /* 0x000fe200078e002d */
[----:B------:R-:W-:Y:S01]  /*243f0*/  @P0 STL.64 [R1+0x2fc0], R44 ;  /* 0x002fc02c01000387 */ /* 0x000fe20000100a00 */
[----:B------:R-:W-:Y:S02]  /*24400*/  @P5 IMAD.MOV.U32 R14, RZ, RZ, R56 ;  /* 0x000000ffff0e5224 */ /* 0x000fe400078e0038 */
[----:B------:R-:W-:Y:S01]  /*24410*/  @P5 IMAD.MOV.U32 R15, RZ, RZ, R57 ;  /* 0x000000ffff0f5224 */ /* 0x000fe200078e0039 */
[----:B------:R-:W-:Y:S01]  /*24420*/  @P5 STL.64 [R1+0x2fc8], R56 ;  /* 0x002fc83801005387 */ /* 0x000fe20000100a00 */
[----:B------:R-:W-:Y:S02]  /*24430*/  @P6 IMAD.MOV.U32 R16, RZ, RZ, R60 ;  /* 0x000000ffff106224 */ /* 0x000fe400078e003c */
[----:B------:R-:W-:Y:S01]  /*24440*/  @P6 IMAD.MOV.U32 R17, RZ, RZ, R61 ;  /* 0x000000ffff116224 */ /* 0x000fe200078e003d */
[----:B------:R-:W-:Y:S01]  /*24450*/  @P6 STL.64 [R1+0x2fd0], R60 ;  /* 0x002fd03c01006387 */ /* 0x000fe20000100a00 */
[----:B------:R-:W-:-:S02]  /*24460*/  @P4 IMAD.MOV.U32 R18, RZ, RZ, R64 ;  /* 0x000000ffff124224 */ /* 0x000fc400078e0040 */
[----:B------:R-:W-:Y:S01]  /*24470*/  @P4 IMAD.MOV.U32 R19, RZ, RZ, R65 ;  /* 0x000000ffff134224 */ /* 0x000fe200078e0041 */
[----:B--2---:R0:W-:Y:S01]  /*24480*/  @P2 STL.64 [R1+0x2f60], R38 ;  /* 0x002f602601002387 */ /* 0x0041e20000100a00 */
[----:B------:R-:W-:-:S03]  /*24490*/  DSETP.GE.AND P2, PT, R22, R68, PT ;  /* 0x000000441600722a */ /* 0x000fc60003f46000 */
[----:B---3--:R1:W-:Y:S01]  /*244a0*/  @P1 STL.64 [R1+0x2f68], R42 ;  /* 0x002f682a01001387 */ /* 0x0083e20000100a00 */
[----:B------:R-:W-:-:S03]  /*244b0*/  DSETP.GE.AND P1, PT, R24, R70, PT ;  /* 0x000000461800722a */ /* 0x000fc60003f26000 */
[----:B----4-:R2:W-:Y:S01]  /*244c0*/  @P0 STL.64 [R1+0x2f70], R54 ;  /* 0x002f703601000387 */ /* 0x0105e20000100a00 */
[----:B------:R-:W-:-:S03]  /*244d0*/  DSETP.GE.AND P0, PT, R26, R74, PT ;  /* 0x0000004a1a00722a */ /* 0x000fc60003f06000 */
[----:B0-----:R-:W3:Y:S04]  /*244e0*/  @P4 LDL.64 R38, [R1+0x2df0] ;  /* 0x002df00001264983 */ /* 0x001ee80000100a00 */
[----:B-1----:R-:W4:Y:S04]  /*244f0*/  @P3 LDL.64 R42, [R1+0x2e00] ;  /* 0x002e0000012a3983 */ /* 0x002f280000100a00 */
[----:B------:R-:W4:Y:S04]  /*24500*/  @P2 LDL.64 R36, [R1+0x2e10] ;  /* 0x002e100001242983 */ /* 0x000f280000100a00 */
[----:B--2---:R-:W2:Y:S04]  /*24510*/  @P1 LDL.64 R54, [R1+0x2e20] ;  /* 0x002e200001361983 */ /* 0x004ea80000100a00 */
[----:B-----5:R-:W2:Y:S04]  /*24520*/  @P0 LDL.64 R76, [R1+0x2e30] ;  /* 0x002e3000014c0983 */ /* 0x020ea80000100a00 */
[----:B------:R-:W-:Y:S01]  /*24530*/  @P5 STL.64 [R1+0x2f78], R58 ;  /* 0x002f783a01005387 */ /* 0x000fe20000100a00 */
[----:B------:R-:W-:-:S06]  /*24540*/  DSETP.GT.AND P5, PT, R8, R10, PT ;  /* 0x0000000a0800722a */ /* 0x000fcc0003fa4000 */
[----:B------:R-:W-:Y:S02]  /*24550*/  FSEL R40, R10, R8, P5 ;  /* 0x000000080a287208 */ /* 0x000fe40002800000 */
[----:B------:R-:W-:Y:S01]  /*24560*/  FSEL R41, R11, R9, P5 ;  /* 0x000000090b297208 */ /* 0x000fe20002800000 */
[----:B------:R-:W-:Y:S05]  /*24570*/  @P6 STL.64 [R1+0x2f80], R62 ;  /* 0x002f803e01006387 */ /* 0x000fea0000100a00 */
[----:B------:R-:W-:Y:S01]  /*24580*/  DSETP.GT.AND P6, PT, R40, R12, PT ;  /* 0x0000000c2800722a */ /* 0x000fe20003fc4000 */
[----:B------:R-:W-:-:S05]  /*24590*/  SEL R2, R2, 0x1, !P5 ;  /* 0x0000000102027807 */ /* 0x000fca0006800000 */
[----:B------:R-:W-:Y:S02]  /*245a0*/  FSEL R40, R12, R40, P6 ;  /* 0x000000280c287208 */ /* 0x000fe40003000000 */
[----:B------:R-:W-:-:S06]  /*245b0*/  FSEL R41, R13, R41, P6 ;  /* 0x000000290d297208 */ /* 0x000fcc0003000000 */
        /* <DEDUP_REMOVED lines=9> */
[----:B------:R-:W-:Y:S02]  /*24650*/  @P3 IMAD.MOV.U32 R20, RZ, RZ, R66 ;  /* 0x000000ffff143224 */ /* 0x000fe400078e0042 */
[----:B------:R-:W-:-:S03]  /*24660*/  @P3 IMAD.MOV.U32 R21, RZ, RZ, R67 ;  /* 0x000000ffff153224 */ /* 0x000fc600078e0043 */
[----:B------:R-:W-:Y:S02]  /*24670*/  FSEL R40, R18, R40, P5 ;  /* 0x0000002812287208 */ /* 0x000fe40002800000 */
[----:B------:R-:W-:Y:S02]  /*24680*/  FSEL R41, R19, R41, P5 ;  /* 0x0000002913297208 */ /* 0x000fe40002800000 */
[----:B------:R-:W-:-:S04]  /*24690*/  SEL R2, R2, 0x4, !P6 ;  /* 0x0000000402027807 */ /* 0x000fc80007000000 */
        /* <DEDUP_REMOVED lines=19> */
[----:B------:R-:W-:-:S05]  /*247d0*/  SEL R2, R2, 0x8, !P6 ;  /* 0x0000000802027807 */ /* 0x000fca0007000000 */
[----:B------:R-:W-:-:S04]  /*247e0*/  SEL R2, R2, 0x9, !P5 ;  /* 0x0000000902027807 */ /* 0x000fc80006800000 */
[----:B------:R-:W-:Y:S01]  /*247f0*/  LEA R40, R2, UR9, 0x3 ;  /* 0x0000000902287c11 */ /* 0x000fe2000f8e18ff */
[----:B------:R-:W-:Y:S04]  /*24800*/  @P4 STL.64 [R1+0x2fd8], R64 ;  /* 0x002fd84001004387 */ /* 0x000fe80000100a00 */
[----:B------:R-:W-:Y:S04]  /*24810*/  @P3 STL.64 [R1+0x2fe0], R66 ;  /* 0x002fe04201003387 */ /* 0x000fe80000100a00 */
[----:B------:R-:W-:Y:S04]  /*24820*/  @P2 STL.64 [R1+0x2fe8], R68 ;  /* 0x002fe84401002387 */ /* 0x000fe80000100a00 */
[----:B------:R-:W-:Y:S04]  /*24830*/  @P1 STL.64 [R1+0x2ff0], R70 ;  /* 0x002ff04601001387 */ /* 0x000fe80000100a00 */
[----:B------:R-:W-:Y:S04]  /*24840*/  @P0 STL.64 [R1+0x2ff8], R74 ;  /* 0x002ff84a01000387 */ /* 0x000fe80000100a00 */
[----:B---3--:R0:W-:Y:S04]  /*24850*/  @P4 STL.64 [R1+0x2f88], R38 ;  /* 0x002f882601004387 */ /* 0x0081e80000100a00 */
[----:B----4-:R1:W-:Y:S04]  /*24860*/  @P3 STL.64 [R1+0x2f90], R42 ;  /* 0x002f902a01003387 */ /* 0x0103e80000100a00 */
[----:B------:R3:W-:Y:S04]  /*24870*/  @P2 STL.64 [R1+0x2f98], R36 ;  /* 0x002f982401002387 */ /* 0x0007e80000100a00 */
[----:B--2---:R2:W-:Y:S04]  /*24880*/  @P1 STL.64 [R1+0x2fa0], R54 ;  /* 0x002fa03601001387 */ /* 0x0045e80000100a00 */
[----:B------:R-:W-:Y:S04]  /*24890*/  @P0 STL.64 [R1+0x2fa8], R76 ;  /* 0x002fa84c01000387 */ /* 0x000fe80000100a00 */
[----:B0-----:R-:W4:Y:S01]  /*248a0*/  LDL.64 R38, [R40+0x2fb0] ;  /* 0x002fb00028267983 */ /* 0x001f220000100a00 */
[----:B------:R-:W0:Y:S01]  /*248b0*/  LDC.64 R56, c[0x0][0x380] ;  /* 0x0000e000ff387b82 */ /* 0x000e220000000a00 */
[----:B----4-:R-:W-:-:S14]  /*248c0*/  DSETP.GE.AND P0, PT, R78, R38, PT ;  /* 0x000000264e00722a */ /* 0x010fdc0003f06000 */
[----:B------:R-:W4:Y:S01]  /*248d0*/  @P0 LDL.64 R32, [R40+0x2f60] ;  /* 0x002f600028200983 */ /* 0x000f220000100a00 */
[----:B------:R-:W2:Y:S01]  /*248e0*/  @P0 LDC.64 R44, c[0x0][0x3b0] ;  /* 0x0000ec00ff2c0b82 */ /* 0x000ea20000000a00 */
[----:B------:R-:W0:Y:S01]  /*248f0*/  @P0 S2R R41, SR_CTAID.X ;  /* 0x0000000000290919 */ /* 0x000e220000002500 */
[----:B-1----:R-:W0:Y:S06]  /*24900*/  @P0 S2R R42, SR_TID.X ;  /* 0x00000000002a0919 */ /* 0x002e2c0000002100 */
[----:B---3--:R-:W0:Y:S02]  /*24910*/  @P0 LDC R36, c[0x0][0x360] ;  /* 0x0000d800ff240b82 */ /* 0x008e240000000800 */
[----:B0-----:R-:W-:-:S04]  /*24920*/  @P0 IMAD R36, R41, R36, R42 ;  /* 0x0000002429240224 */ /* 0x001fc800078e022a */
[----:B--2---:R-:W-:Y:S01]  /*24930*/  @P0 IMAD.WIDE R36, R36, 0x8, R44 ;  /* 0x0000000824240825 */ /* 0x004fe200078e022c */
[----:B------:R-:W0:Y:S04]  /*24940*/  MUFU.RCP64H R41, 14 ;  /* 0x402c000000297908 */ /* 0x000e280000001800 */
[----:B----4-:R1:W-:Y:S04]  /*24950*/  @P0 STG.E.64 desc[UR10][R36.64], R32 ;  /* 0x0000002024000986 */ /* 0x0103e8000c101b0a */
[----:B------:R-:W2:Y:S04]  /*24960*/  @P0 LDG.E.64 R34, desc[UR10][R56.64+0x30] ;  /* 0x0000300a38220981 */ /* 0x000ea8000c1e1b00 */
[----:B------:R-:W2:Y:S01]  /*24970*/  LDG.E.64 R42, desc[UR10][R56.64+0x38] ;  /* 0x0000380a382a7981 */ /* 0x000ea2000c1e1b00 */
[----:B------:R-:W-:-:S02]  /*24980*/  IMAD.MOV.U32 R54, RZ, RZ, 0x0 ;  /* 0x00000000ff367424 */ /* 0x000fc400078e00ff */
[----:B------:R-:W-:Y:S02]  /*24990*/  IMAD.MOV.U32 R55, RZ, RZ, 0x402c0000 ;  /* 0x402c0000ff377424 */ /* 0x000fe400078e00ff */
[----:B------:R-:W-:-:S06]  /*249a0*/  IMAD.MOV.U32 R40, RZ, RZ, 0x1 ;  /* 0x00000001ff287424 */ /* 0x000fcc00078e00ff */
[----:B0-----:R-:W-:-:S08]  /*249b0*/  DFMA R44, R40, -R54, 1 ;  /* 0x3ff00000282c742b */ /* 0x001fd00000000836 */
[----:B------:R-:W-:-:S08]  /*249c0*/  DFMA R44, R44, R44, R44 ;  /* 0x0000002c2c2c722b */ /* 0x000fd0000000002c */
[----:B------:R-:W-:-:S08]  /*249d0*/  DFMA R44, R40, R44, R40 ;  /* 0x0000002c282c722b */ /* 0x000fd00000000028 */
[----:B------:R-:W-:-:S08]  /*249e0*/  DFMA R40, R44, -R54, 1 ;  /* 0x3ff000002c28742b */ /* 0x000fd00000000836 */
[----:B------:R-:W-:Y:S01]  /*249f0*/  DFMA R40, R44, R40, R44 ;  /* 0x000000282c28722b */ /* 0x000fe2000000002c */
[----:B------:R-:W-:Y:S01]  /*24a00*/  BSSY.RECONVERGENT B0, `(.L_x_333) ;  /* 0x0000011000007945 */ /* 0x000fe20003800200 */
[----:B------:R-:W-:Y:S02]  /*24a10*/  @P0 IMAD.MOV.U32 R78, RZ, RZ, R38 ;  /* 0x000000ffff4e0224 */ /* 0x000fe400078e0026 */
[----:B------:R-:W-:Y:S01]  /*24a20*/  @P0 IMAD.MOV.U32 R79, RZ, RZ, R39 ;  /* 0x000000ffff4f0224 */ /* 0x000fe200078e0027 */
[----:B--2---:R-:W-:-:S08]  /*24a30*/  DADD R110, -R34, R42 ;  /* 0x00000000226e7229 */ /* 0x004fd0000000012a */
[----:B-1----:R-:W-:-:S08]  /*24a40*/  DMUL R36, R110, R40 ;  /* 0x000000286e247228 */ /* 0x002fd00000000000 */
[----:B------:R-:W-:-:S08]  /*24a50*/  DFMA R42, R36, -14, R110 ;  /* 0xc02c0000242a782b */ /* 0x000fd0000000006e */
[----:B------:R-:W-:Y:S01]  /*24a60*/  DFMA R36, R40, R42, R36 ;  /* 0x0000002a2824722b */ /* 0x000fe20000000024 */
[----:B------:R-:W-:-:S09]  /*24a70*/  FSETP.GEU.AND P2, PT, |R111|, 6.5827683646048100446e-37, PT ;  /* 0x036000006f00780b */ /* 0x000fd20003f4e200 */
[----:B------:R-:W-:-:S05]  /*24a80*/  FFMA R40, RZ, 2.6875, R37 ;  /* 0x402c0000ff287823 */ /* 0x000fca0000000025 */
        /* <DEDUP_REMOVED lines=8> */
.L_x_334:
[----:B------:R-:W-:Y:S05]  /*24b10*/  BSYNC.RECONVERGENT B0 ;  /* 0x0000000000007941 */ /* 0x000fea0003800200 */
.L_x_333:
[----:B------:R-:W0:Y:S02]  /*24b20*/  LDC.64 R44, c[0x0][0x380] ;  /* 0x0000e000ff2c7b82 */ /* 0x000e240000000a00 */
[----:B0-----:R0:W5:Y:S04]  /*24b30*/  LDG.E.64 R54, desc[UR10][R44.64+0x20] ;  /* 0x0000200a2c367981 */ /* 0x001168000c1e1b00 */
[----:B------:R0:W5:Y:S04]  /*24b40*/  LDG.E.64 R60, desc[UR10][R44.64+0x28] ;  /* 0x0000280a2c3c7981 */ /* 0x000168000c1e1b00 */
[----:B------:R0:W5:Y:S04]  /*24b50*/  LDG.E.64 R62, desc[UR10][R44.64+0x10] ;  /* 0x0000100a2c3e7981 */ /* 0x000168000c1e1b00 */
[----:B------:R0:W5:Y:S01]  /*24b60*/  LDG.E.64 R64, desc[UR10][R44.64+0x18] ;  /* 0x0000180a2c407981 */ /* 0x000162000c1e1b00 */
[----:B------:R-:W-:-:S09]  /*24b70*/  UIADD3 UR5, UPT, UPT, UR4, -0x1, URZ ;  /* 0xffffffff04057890 */ /* 0x000fd2000fffe0ff */
[----:B------:R-:W1:Y:S01]  /*24b80*/  I2F.F64 R38, UR5 ;  /* 0x0000000500267d12 */ /* 0x000e620008201c00 */
[----:B------:R-:W-:Y:S01]  /*24b90*/  ULEA UR5, UR4, UR16, 0x3 ;  /* 0x0000001004057291 */ /* 0x000fe2000f8e18ff */
[----:B-1----:R-:W-:-:S08]  /*24ba0*/  DFMA R38, R38, R36, R34 ;  /* 0x000000242626722b */ /* 0x002fd00000000022 */
[----:B------:R0:W-:Y:S01]  /*24bb0*/  STL.64 [UR5], R38 ;  /* 0x00000026ff007987 */ /* 0x0001e20008100a05 */
[----:B------:R-:W-:-:S05]  /*24bc0*/  UMOV UR5, URZ ;  /* 0x000000ff00057c82 */ /* 0x000fca0008000000 */
.L_x_335:
[----:B------:R-:W-:-:S09]  /*24bd0*/  ULEA UR6, UR5, UR9, 0x3 ;  /* 0x0000000905067291 */ /* 0x000fd2000f8e18ff */
[----:B------:R-:W2:Y:S04]  /*24be0*/  LDL.64 R66, [UR6+0x2f60] ;  /* 0x002f6006ff427983 */ /* 0x000ea80008100a00 */
[----:B01----:R-:W2:Y:S04]  /*24bf0*/  LDL.128 R36, [UR6+0x2da0] ;  /* 0x002da006ff247983 */ /* 0x003ea80008100c00 */
[----:B------:R-:W3:Y:S04]  /*24c00*/  LDL.128 R40, [UR6+0x2ee0] ;  /* 0x002ee006ff287983 */ /* 0x000ee80008100c00 */
[----:B------:R-:W3:Y:S01]  /*24c10*/  LDL.128 R56, [UR6+0x2e40] ;  /* 0x002e4006ff387983 */ /* 0x000ee20008100c00 */
[----:B------:R-:W-:Y:S01]  /*24c20*/  SHF.R.U32.HI R68, RZ, 0x2, R3 ;  /* 0x00000002ff447819 */ /* 0x000fe20000011603 */
[----:B------:R-:W-:Y:S01]  /*24c30*/  IMAD.MOV.U32 R90, RZ, RZ, 0x0 ;  /* 0x00000000ff5a7424 */ /* 0x000fe200078e00ff */
[----:B------:R-:W-:Y:S01]  /*24c40*/  SHF.R.U32.HI R71, RZ, 0x2, R4 ;  /* 0x00000002ff477819 */ /* 0x000fe20000011604 */
[----:B------:R-:W-:Y:S01]  /*24c50*/  IMAD.MOV.U32 R91, RZ, RZ, 0x3ca00000 ;  /* 0x3ca00000ff5b7424 */ /* 0x000fe200078e00ff */
[----:B------:R-:W-:Y:S01]  /*24c60*/  LOP3.LUT R68, R68, R3, RZ, 0x3c, !PT ;  /* 0x0000000344447212 */ /* 0x000fe200078e3cff */
[----:B------:R-:W-:Y:S01]  /*24c70*/  IMAD.SHL.U32 R3, R7, 0x10, RZ ;  /* 0x0000001007037824 */ /* 0x000fe200078e00ff */
[----:B------:R-:W-:Y:S01]  /*24c80*/  LOP3.LUT R71, R71, R4, RZ, 0x3c, !PT ;  /* 0x0000000447477212 */ /* 0x000fe200078e3cff */
[----:B------:R-:W-:-:S02]  /*24c90*/  UIADD3 UR5, UPT, UPT, UR5, 0x2, URZ ;  /* 0x0000000205057890 */ /* 0x000fc4000fffe0ff */
[----:B------:R-:W-:Y:S02]  /*24ca0*/  IMAD.SHL.U32 R69, R68, 0x2, RZ ;  /* 0x0000000244457824 */ /* 0x000fe400078e00ff */
[----:B------:R-:W-:-:S03]  /*24cb0*/  UISETP.NE.AND UP0, UPT, UR5, 0x14, UPT ;  /* 0x000000140500788c */ /* 0x000fc6000bf05270 */
[----:B------:R-:W-:Y:S01]  /*24cc0*/  LOP3.LUT R68, R68, R69, R3, 0x96, !PT ;  /* 0x0000004544447212 */ /* 0x000fe200078e9603 */
[----:B------:R-:W-:-:S03]  /*24cd0*/  IMAD.SHL.U32 R3, R71, 0x2, RZ ;  /* 0x0000000247037824 */ /* 0x000fc600078e00ff */
[----:B------:R-:W-:Y:S02]  /*24ce0*/  LOP3.LUT R69, R68, R7, RZ, 0x3c, !PT ;  /* 0x0000000744457212 */ /* 0x000fe400078e3cff */
[----:B------:R-:W-:-:S03]  /*24cf0*/  SHF.R.U32.HI R68, RZ, 0x2, R5 ;  /* 0x00000002ff447819 */ /* 0x000fc60000011605 */
[----:B------:R-:W-:Y:S01]  /*24d00*/  IMAD.SHL.U32 R4, R69, 0x10, RZ ;  /* 0x0000001045047824 */ /* 0x000fe200078e00ff */
[----:B------:R-:W-:-:S04]  /*24d10*/  LOP3.LUT R68, R68, R5, RZ, 0x3c, !PT ;  /* 0x0000000544447212 */ /* 0x000fc800078e3cff */
[----:B------:R-:W-:Y:S02]  /*24d20*/  LOP3.LUT R4, R71, R3, R4, 0x96, !PT ;  /* 0x0000000347047212 */ /* 0x000fe400078e9604 */
[----:B------:R-:W-:Y:S02]  /*24d30*/  SHF.R.U32.HI R71, RZ, 0x2, R6 ;  /* 0x00000002ff477819 */ /* 0x000fe40000011606 */
[----:B------:R-:W-:Y:S01]  /*24d40*/  LOP3.LUT R5, R4, R69, RZ, 0x3c, !PT ;  /* 0x0000004504057212 */ /* 0x000fe200078e3cff */
[----:B------:R-:W-:Y:S01]  /*24d50*/  IMAD.SHL.U32 R4, R68, 0x2, RZ ;  /* 0x0000000244047824 */ /* 0x000fe200078e00ff */
[----:B------:R-:W-:Y:S02]  /*24d60*/  LOP3.LUT R71, R71, R6, RZ, 0x3c, !PT ;  /* 0x0000000647477212 */ /* 0x000fe400078e3cff */
[----:B------:R-:W-:Y:S01]  /*24d70*/  SHF.R.U32.HI R6, RZ, 0x2, R7 ;  /* 0x00000002ff067819 */ /* 0x000fe20000011607 */
[----:B------:R-:W-:Y:S01]  /*24d80*/  IMAD.SHL.U32 R3, R5, 0x10, RZ ;  /* 0x0000001005037824 */ /* 0x000fe200078e00ff */
[----:B------:R-:W-:-:S02]  /*24d90*/  SHF.R.U32.HI R74, RZ, 0x2, R5 ;  /* 0x00000002ff4a7819 */ /* 0x000fc40000011605 */
[----:B------:R-:W-:Y:S02]  /*24da0*/  LOP3.LUT R6, R6, R7, RZ, 0x3c, !PT ;  /* 0x0000000706067212 */ /* 0x000fe400078e3cff */
[----:B------:R-:W-:Y:S01]  /*24db0*/  LOP3.LUT R4, R68, R4, R3, 0x96, !PT ;  /* 0x0000000444047212 */ /* 0x000fe200078e9603 */
[----:B------:R-:W-:Y:S01]  /*24dc0*/  IMAD.SHL.U32 R3, R71, 0x2, RZ ;  /* 0x0000000247037824 */ /* 0x000fe200078e00ff */
[--C-:B------:R-:W-:Y:S02]  /*24dd0*/  SHF.R.U32.HI R68, RZ, 0x2, R69.reuse ;  /* 0x00000002ff447819 */ /* 0x100fe40000011645 */
[----:B------:R-:W-:Y:S02]  /*24de0*/  LOP3.LUT R77, R4, R5, RZ, 0x3c, !PT ;  /* 0x00000005044d7212 */ /* 0x000fe400078e3cff */
[----:B------:R-:W-:Y:S02]  /*24df0*/  LOP3.LUT R68, R68, R69, RZ, 0x3c, !PT ;  /* 0x0000004544447212 */ /* 0x000fe400078e3cff */
[----:B------:R-:W-:Y:S01]  /*24e00*/  LOP3.LUT R74, R74, R5, RZ, 0x3c, !PT ;  /* 0x000000054a4a7212 */ /* 0x000fe200078e3cff */
[----:B------:R-:W-:Y:S01]  /*24e10*/  IMAD.SHL.U32 R4, R77, 0x10, RZ ;  /* 0x000000104d047824 */ /* 0x000fe200078e00ff */
[----:B------:R-:W-:Y:S01]  /*24e20*/  IADD3 R69, PT, PT, R0, 0x587c5, R69 ;  /* 0x000587c500457810 */ /* 0x000fe20007ffe045 */
[----:B------:R-:W-:Y:S01]  /*24e30*/  IMAD.SHL.U32 R70, R68, 0x2, RZ ;  /* 0x0000000244467824 */ /* 0x000fe200078e00ff */
[----:B------:R-:W-:-:S02]  /*24e40*/  SHF.R.U32.HI R76, RZ, 0x2, R77 ;  /* 0x00000002ff4c7819 */ /* 0x000fc4000001164d */
[----:B------:R-:W-:Y:S02]  /*24e50*/  LOP3.LUT R4, R71, R3, R4, 0x96, !PT ;  /* 0x0000000347047212 */ /* 0x000fe400078e9604 */
[-C--:B------:R-:W-:Y:S02]  /*24e60*/  LOP3.LUT R76, R76, R77.reuse, RZ, 0x3c, !PT ;  /* 0x0000004d4c4c7212 */ /* 0x080fe400078e3cff */
[----:B------:R-:W-:Y:S01]  /*24e70*/  LOP3.LUT R3, R4, R77, RZ, 0x3c, !PT ;  /* 0x0000004d04037212 */ /* 0x000fe200078e3cff */
[----:B------:R-:W-:Y:S01]  /*24e80*/  IMAD.SHL.U32 R4, R6, 0x2, RZ ;  /* 0x0000000206047824 */ /* 0x000fe200078e00ff */
[----:B------:R-:W-:-:S03]  /*24e90*/  IADD3 R77, PT, PT, R0, 0x10974f, R77 ;  /* 0x0010974f004d7810 */ /* 0x000fc60007ffe04d */
[----:B------:R-:W-:-:S05]  /*24ea0*/  IMAD.SHL.U32 R7, R3, 0x10, RZ ;  /* 0x0000001003077824 */ /* 0x000fca00078e00ff */
[----:B------:R-:W-:Y:S02]  /*24eb0*/  LOP3.LUT R4, R6, R4, R7, 0x96, !PT ;  /* 0x0000000406047212 */ /* 0x000fe400078e9607 */
[----:B------:R-:W-:Y:S02]  /*24ec0*/  IADD3 R6, PT, PT, R0, 0xb0f8a, R5 ;  /* 0x000b0f8a00067810 */ /* 0x000fe40007ffe005 */
[----:B------:R-:W-:-:S04]  /*24ed0*/  LOP3.LUT R4, R4, R3, RZ, 0x3c, !PT ;  /* 0x0000000304047212 */ /* 0x000fc800078e3cff */
[----:B------:R-:W-:Y:S01]  /*24ee0*/  IADD3 R75, PT, PT, R0, 0x1ba6d9, R4 ;  /* 0x001ba6d9004b7810 */ /* 0x000fe20007ffe004 */
[----:B------:R-:W-:-:S05]  /*24ef0*/  IMAD.SHL.U32 R7, R4, 0x10, RZ ;  /* 0x0000001004077824 */ /* 0x000fca00078e00ff */
[----:B------:R-:W-:Y:S01]  /*24f00*/  LOP3.LUT R71, R68, R70, R7, 0x96, !PT ;  /* 0x0000004644477212 */ /* 0x000fe200078e9607 */
[----:B------:R-:W-:-:S03]  /*24f10*/  IMAD.WIDE.U32 R6, R6, 0x200000, RZ ;  /* 0x0020000006067825 */ /* 0x000fc600078e00ff */
[----:B------:R-:W-:Y:S02]  /*24f20*/  LOP3.LUT R5, R71, R4, RZ, 0x3c, !PT ;  /* 0x0000000447057212 */ /* 0x000fe400078e3cff */
[----:B------:R-:W-:Y:S01]  /*24f30*/  LOP3.LUT R68, R6, R69, RZ, 0x3c, !PT ;  /* 0x0000004506447212 */ /* 0x000fe200078e3cff */
[----:B------:R-:W-:Y:S01]  /*24f40*/  IMAD.SHL.U32 R6, R74, 0x2, RZ ;  /* 0x000000024a067824 */ /* 0x000fe200078e00ff */
[----:B------:R-:W-:Y:S01]  /*24f50*/  IADD3 R70, PT, PT, R0, 0x212e9e, R5 ;  /* 0x00212e9e00467810 */ /* 0x000fe20007ffe005 */
[----:B------:R-:W-:Y:S02]  /*24f60*/  IMAD.SHL.U32 R71, R5, 0x10, RZ ;  /* 0x0000001005477824 */ /* 0x000fe400078e00ff */
[----:B------:R-:W-:-:S03]  /*24f70*/  IMAD.MOV.U32 R69, RZ, RZ, R7 ;  /* 0x000000ffff457224 */ /* 0x000fc600078e0007 */
[----:B------:R-:W-:Y:S01]  /*24f80*/  LOP3.LUT R6, R74, R6, R71, 0x96, !PT ;  /* 0x000000064a067212 */ /* 0x000fe200078e9647 */
[----:B------:R-:W-:Y:S02]  /*24f90*/  IMAD.WIDE.U32 R70, R70, 0x200000, RZ ;  /* 0x0020000046467825 */ /* 0x000fe400078e00ff */
[----:B------:R-:W0:Y:S01]  /*24fa0*/  I2F.F64.U64 R68, R68 ;  /* 0x0000004400447312 */ /* 0x000e220000301800 */
[----:B------:R-:W-:Y:S02]  /*24fb0*/  LOP3.LUT R6, R6, R5, RZ, 0x3c, !PT ;  /* 0x0000000506067212 */ /* 0x000fe400078e3cff */
[----:B------:R-:W-:Y:S01]  /*24fc0*/  LOP3.LUT R74, R70, R75, RZ, 0x3c, !PT ;  /* 0x0000004b464a7212 */ /* 0x000fe200078e3cff */
[----:B------:R-:W-:Y:S01]  /*24fd0*/  IMAD.SHL.U32 R70, R76, 0x2, RZ ;  /* 0x000000024c467824 */ /* 0x000fe200078e00ff */
[----:B------:R-:W-:Y:S01]  /*24fe0*/  IADD3 R89, PT, PT, R0, 0x26b663, R6 ;  /* 0x0026b66300597810 */ /* 0x000fe20007ffe006 */
[----:B------:R-:W-:Y:S02]  /*24ff0*/  IMAD.SHL.U32 R7, R6, 0x10, RZ ;  /* 0x0000001006077824 */ /* 0x000fe400078e00ff */
[----:B------:R-:W-:-:S03]  /*25000*/  IMAD.MOV.U32 R75, RZ, RZ, R71 ;  /* 0x000000ffff4b7224 */ /* 0x000fc600078e0047 */
[----:B------:R-:W-:Y:S02]  /*25010*/  LOP3.LUT R7, R76, R70, R7, 0x96, !PT ;  /* 0x000000464c077212 */ /* 0x000fe400078e9607 */
[C---:B------:R-:W-:Y:S01]  /*25020*/  IADD3 R70, PT, PT, R0.reuse, 0x161f14, R3 ;  /* 0x00161f1400467810 */ /* 0x040fe20007ffe003 */
[----:B------:R-:W1:Y:S01]  /*25030*/  I2F.F64.U64 R74, R74 ;  /* 0x0000004a004a7312 */ /* 0x000e620000301800 */
[----:B------:R-:W-:Y:S01]  /*25040*/  LOP3.LUT R7, R7, R6, RZ, 0x3c, !PT ;  /* 0x0000000607077212 */ /* 0x000fe200078e3cff */
[----:B------:R-:W-:Y:S01]  /*25050*/  VIADD R0, R0, 0x2c3e28 ;  /* 0x002c3e2800007836 */ /* 0x000fe20000000000 */
[----:B0-----:R-:W-:Y:S01]  /*25060*/  DFMA R68, R68, R90, 5.5511151231257827021e-17 ;  /* 0x3c9000004444742b */ /* 0x001fe2000000005a */
[----:B------:R-:W-:-:S04]  /*25070*/  IMAD.WIDE.U32 R70, R70, 0x200000, RZ ;  /* 0x0020000046467825 */ /* 0x000fc800078e00ff */
[----:B------:R-:W-:Y:S01]  /*25080*/  IMAD.IADD R86, R7, 0x1, R0 ;  /* 0x0000000107567824 */ /* 0x000fe200078e0200 */
[----:B------:R-:W-:Y:S02]  /*25090*/  LOP3.LUT R70, R70, R77, RZ, 0x3c, !PT ;  /* 0x0000004d46467212 */ /* 0x000fe400078e3cff */
[----:B-----5:R-:W-:Y:S01]  /*250a0*/  DMUL R68, R54, R68 ;  /* 0x0000004436447228 */ /* 0x020fe20000000000 */
[----:B------:R-:W-:Y:S01]  /*250b0*/  IMAD.WIDE.U32 R86, R86, 0x200000, RZ ;  /* 0x0020000056567825 */ /* 0x000fe200078e00ff */
[----:B-1----:R-:W-:Y:S02]  /*250c0*/  DFMA R76, R74, R90, 5.5511151231257827021e-17 ;  /* 0x3c9000004a4c742b */ /* 0x002fe4000000005a */
[----:B------:R-:W0:Y:S01]  /*250d0*/  I2F.F64.U64 R70, R70 ;  /* 0x0000004600467312 */ /* 0x000e220000301800 */
[----:B------:R-:W-:-:S05]  /*250e0*/  LOP3.LUT R86, R86, R89, RZ, 0x3c, !PT ;  /* 0x0000005956567212 */ /* 0x000fca00078e3cff */
[----:B------:R-:W-:Y:S02]  /*250f0*/  DMUL R76, R54, R76 ;  /* 0x0000004c364c7228 */ /* 0x000fe40000000000 */
[----:B0-----:R-:W-:-:S08]  /*25100*/  DFMA R70, R70, R90, 5.5511151231257827021e-17 ;  /* 0x3c9000004646742b */ /* 0x001fd0000000005a */
[----:B------:R-:W-:Y:S02]  /*25110*/  DMUL R70, R60, R70 ;  /* 0x000000463c467228 */ /* 0x000fe40000000000 */
[C---:B--2---:R-:W-:Y:S02]  /*25120*/  DADD R74, R66.reuse, -R36 ;  /* 0x00000000424a7229 */ /* 0x044fe40000000824 */
[----:B------:R-:W-:Y:S01]  /*25130*/  DADD R88, R66, -R38 ;  /* 0x0000000042587229 */ /* 0x000fe20000000826 */
[----:B------:R-:W0:Y:S05]  /*25140*/  I2F.F64.U64 R66, R86 ;  /* 0x0000005600427312 */ /* 0x000e2a0000301800 */
[----:B------:R-:W-:-:S02]  /*25150*/  DMUL R68, R68, R74 ;  /* 0x0000004a44447228 */ /* 0x000fc40000000000 */
[----:B------:R-:W-:-:S06]  /*25160*/  DMUL R76, R76, R88 ;  /* 0x000000584c4c7228 */ /* 0x000fcc0000000000 */
[----:B---3--:R-:W-:Y:S02]  /*25170*/  DFMA R40, R40, R56, R68 ;  /* 0x000000382828722b */ /* 0x008fe40000000044 */
[----:B------:R-:W-:Y:S02]  /*25180*/  DFMA R58, R58, R42, R76 ;  /* 0x0000002a3a3a722b */ /* 0x000fe4000000004c */
[----:B0-----:R-:W-:Y:S02]  /*25190*/  DFMA R66, R66, R90, 5.5511151231257827021e-17 ;  /* 0x3c9000004242742b */ /* 0x001fe4000000005a */
[C---:B------:R-:W-:Y:S02]  /*251a0*/  DADD R42, R32.reuse, -R36 ;  /* 0x00000000202a7229 */ /* 0x040fe40000000824 */
[----:B------:R-:W-:-:S04]  /*251b0*/  DADD R56, R32, -R38 ;  /* 0x0000000020387229 */ /* 0x000fc80000000826 */
[----:B------:R-:W-:Y:S02]  /*251c0*/  DMUL R66, R60, R66 ;  /* 0x000000423c427228 */ /* 0x000fe40000000000 */
[----:B------:R-:W-:Y:S02]  /*251d0*/  DFMA R40, R70, R42, R40 ;  /* 0x0000002a4628722b */ /* 0x000fe40000000028 */
[----:B------:R-:W-:-:S04]  /*251e0*/  DADD R42, -RZ, -UR12 ;  /* 0x8000000cff2a7e29 */ /* 0x000fc80008000100 */
[----:B------:R-:W-:Y:S02]  /*251f0*/  DFMA R56, R66, R56, R58 ;  /* 0x000000384238722b */ /* 0x000fe4000000003a */
[C---:B------:R-:W-:Y:S02]  /*25200*/  DSETP.LEU.AND P1, PT, R40.reuse, UR12, PT ;  /* 0x0000000c28007e2a */ /* 0x040fe4000bf2b000 */
[----:B------:R-:W-:-:S04]  /*25210*/  DSETP.GEU.AND P0, PT, R40, -UR12, PT ;  /* 0x8000000c28007e2a */ /* 0x000fc8000bf0e000 */
[C---:B------:R-:W-:Y:S01]  /*25220*/  DSETP.LEU.AND P2, PT, R56.reuse, UR12, PT ;  /* 0x0000000c38007e2a */ /* 0x040fe2000bf4b000 */
[----:B------:R-:W-:Y:S02]  /*25230*/  FSEL R67, R41, UR13, P1 ;  /* 0x0000000d29437c08 */ /* 0x000fe40008800000 */
[----:B------:R-:W-:Y:S01]  /*25240*/  FSEL R59, R40, UR12, P1 ;  /* 0x0000000c283b7c08 */ /* 0x000fe20008800000 */
[----:B------:R-:W-:Y:S01]  /*25250*/  DSETP.GEU.AND P1, PT, R56, -UR12, PT ;  /* 0x8000000c38007e2a */ /* 0x000fe2000bf2e000 */
[----:B------:R-:W-:Y:S02]  /*25260*/  FSEL R67, R43, R67, !P0 ;  /* 0x000000432b437208 */ /* 0x000fe40004000000 */
[----:B------:R-:W-:Y:S02]  /*25270*/  FSEL R41, R56, UR12, P2 ;  /* 0x0000000c38297c08 */ /* 0x000fe40009000000 */
[C---:B------:R-:W-:Y:S02]  /*25280*/  FSEL R40, R42.reuse, R59, !P0 ;  /* 0x0000003b2a287208 */ /* 0x040fe40004000000 */
[----:B------:R-:W-:Y:S01]  /*25290*/  FSEL R42, R42, R41, !P1 ;  /* 0x000000292a2a7208 */ /* 0x000fe20004800000 */
[----:B------:R-:W-:Y:S01]  /*252a0*/  IMAD.MOV.U32 R41, RZ, RZ, R67 ;  /* 0x000000ffff297224 */ /* 0x000fe200078e0043 */
[----:B------:R-:W-:-:S04]  /*252b0*/  FSEL R57, R57, UR13, P2 ;  /* 0x0000000d39397c08 */ /* 0x000fc80009000000 */
[----:B------:R-:W-:Y:S01]  /*252c0*/  FSEL R43, R43, R57, !P1 ;  /* 0x000000392b2b7208 */ /* 0x000fe20004800000 */
[----:B------:R-:W-:-:S04]  /*252d0*/  DADD R36, R36, R40 ;  /* 0x0000000024247229 */ /* 0x000fc80000000028 */
[----:B------:R1:W-:Y:S01]  /*252e0*/  STL.128 [UR6+0x2e40], R40 ;  /* 0x002e4028ff007987 */ /* 0x0003e20008100c06 */
[----:B------:R-:W-:-:S03]  /*252f0*/  DADD R38, R38, R42 ;  /* 0x0000000026267229 */ /* 0x000fc6000000002a */
[--C-:B------:R-:W-:Y:S02]  /*25300*/  DSETP.GEU.AND P2, PT, R64, R36.reuse, PT ;  /* 0x000000244000722a */ /* 0x100fe40003f4e000 */
[----:B------:R-:W-:-:S03]  /*25310*/  DSETP.GT.AND P0, PT, R62, R36, PT ;  /* 0x000000243e00722a */ /* 0x000fc60003f04000 */
[--C-:B------:R-:W-:Y:S01]  /*25320*/  DSETP.GEU.AND P3, PT, R64, R38.reuse, PT ;  /* 0x000000264000722a */ /* 0x100fe20003f6e000 */
[----:B------:R-:W-:Y:S01]  /*25330*/  FSEL R57, R64, R36, !P2 ;  /* 0x0000002440397208 */ /* 0x000fe20005000000 */
[----:B------:R-:W-:Y:S01]  /*25340*/  DSETP.GT.AND P1, PT, R62, R38, PT ;  /* 0x000000263e00722a */ /* 0x000fe20003f24000 */
[----:B------:R-:W-:Y:S02]  /*25350*/  FSEL R59, R65, R37, !P2 ;  /* 0x00000025413b7208 */ /* 0x000fe40005000000 */
[----:B------:R-:W-:Y:S02]  /*25360*/  FSEL R36, R62, R57, P0 ;  /* 0x000000393e247208 */ /* 0x000fe40000000000 */
[----:B------:R-:W-:Y:S02]  /*25370*/  FSEL R37, R64, R38, !P3 ;  /* 0x0000002640257208 */ /* 0x000fe40005800000 */
[----:B------:R-:W-:Y:S02]  /*25380*/  FSEL R57, R63, R59, P0 ;  /* 0x0000003b3f397208 */ /* 0x000fe40000000000 */
[----:B------:R-:W-:-:S02]  /*25390*/  FSEL R39, R65, R39, !P3 ;  /* 0x0000002741277208 */ /* 0x000fc40005800000 */
[----:B------:R-:W-:Y:S01]  /*253a0*/  FSEL R38, R62, R37, P1 ;  /* 0x000000253e267208 */ /* 0x000fe20000800000 */
[----:B------:R-:W-:Y:S01]  /*253b0*/  IMAD.MOV.U32 R37, RZ, RZ, R57 ;  /* 0x000000ffff257224 */ /* 0x000fe200078e0039 */
[----:B------:R-:W-:-:S05]  /*253c0*/  FSEL R39, R63, R39, P1 ;  /* 0x000000273f277208 */ /* 0x000fca0000800000 */
[----:B------:R1:W-:Y:S01]  /*253d0*/  STL.128 [UR6+0x2da0], R36 ;  /* 0x002da024ff007987 */ /* 0x0003e20008100c06 */
[----:B------:R-:W-:Y:S05]  /*253e0*/  BRA.U UP0, `(.L_x_335) ;  /* 0xfffffff500f87547 */ /* 0x000fea000b83ffff */
[----:B-1----:R-:W2:Y:S01]  /*253f0*/  LDG.E.64 R38, desc[UR10][R44.64+0x40] ;  /* 0x0000400a2c267981 */ /* 0x002ea2000c1e1b00 */
[----:B------:R-:W-:Y:S01]  /*25400*/  DADD R40, -R78, R84 ;  /* 0x000000004e287229 */ /* 0x000fe20000000154 */
[----:B------:R-:W-:Y:S01]  /*25410*/  BSSY.RECONVERGENT B0, `(.L_x_336) ;  /* 0x000000c000007945 */ /* 0x000fe20003800200 */
[----:B------:R-:W-:-:S06]  /*25420*/  CS2R R36, SRZ ;  /* 0x0000000000247805 */ /* 0x000fcc000001ff00 */
[----:B--2---:R-:W-:-:S14]  /*25430*/  DSETP.GT.AND P0, PT, |R40|, R38, PT ;  /* 0x000000262800722a */ /* 0x004fdc0003f04200 */
[----:B------:R-:W-:Y:S05]  /*25440*/  @P0 BRA `(.L_x_337) ;  /* 0x0000000000200947 */ /* 0x000fea0003800000 */
[----:B------:R-:W-:Y:S01]  /*25450*/  DSETP.GTU.AND P0, PT, |R40|, R38, PT ;  /* 0x000000262800722a */ /* 0x000fe20003f0c200 */
[----:B------:R-:W-:Y:S02]  /*25460*/  IMAD.MOV.U32 R36, RZ, RZ, R80 ;  /* 0x000000ffff247224 */ /* 0x000fe400078e0050 */
[----:B------:R-:W-:-:S11]  /*25470*/  IMAD.MOV.U32 R37, RZ, RZ, R81 ;  /* 0x000000ffff257224 */ /* 0x000fd600078e0051 */
[----:B------:R-:W-:Y:S05]  /*25480*/  @P0 BRA `(.L_x_337) ;  /* 0x0000000000100947 */ /* 0x000fea0003800000 */
[----:B------:R-:W2:Y:S01]  /*25490*/  LDG.E.64 R44, desc[UR10][R44.64+0x48] ;  /* 0x0000480a2c2c7981 */ /* 0x000ea2000c1e1b00 */
[----:B------:R-:W-:-:S08]  /*254a0*/  DADD R36, R80, 1 ;  /* 0x3ff0000050247429 */ /* 0x000fd00000000000 */
[----:B--2---:R-:W-:-:S14]  /*254b0*/  DSETP.GE.AND P0, PT, R36, R44, PT ;  /* 0x0000002c2400722a */ /* 0x004fdc0003f06000 */
[----:B------:R-:W-:Y:S05]  /*254c0*/  @P0 EXIT ;  /* 0x000000000000094d */ /* 0x000fea0003800000 */
.L_x_337:
[----:B------:R-:W-:Y:S05]  /*254d0*/  BSYNC.RECONVERGENT B0 ;  /* 0x0000000000007941 */ /* 0x000fea0003800200 */
.L_x_336:
[----:B------:R-:W-:-:S04]  /*254e0*/  UIADD3 UR4, UPT, UPT, UR4, 0x1, URZ ;  /* 0x0000000104047890 */ /* 0x000fc8000fffe0ff */
[----:B------:R-:W-:-:S09]  /*254f0*/  UISETP.NE.AND UP0, UPT, UR4, 0xf, UPT ;  /* 0x0000000f0400788c */ /* 0x000fd2000bf05270 */
[----:B------:R-:W-:Y:S05]  /*25500*/  BRA.U UP0, `(.L_x_338) ;  /* 0xfffffefd00647547 */ /* 0x000fea000b83ffff */
[----:B------:R-:W-:Y:S05]  /*25510*/  EXIT ;  /* 0x000000000000794d */ /* 0x000fea0003800000 */
        .weak           $__internal_0_$__cuda_sm20_dblrcp_rn_slowpath_v3
        .type           $__internal_0_$__cuda_sm20_dblrcp_rn_slowpath_v3,@function
        .size           $__internal_0_$__cuda_sm20_dblrcp_rn_slowpath_v3,($__internal_1_$__cuda_sm20_div_rn_f64_full - $__internal_0_$__cuda_sm20_dblrcp_rn_slowpath_v3)
$__internal_0_$__cuda_sm20_dblrcp_rn_slowpath_v3:
[----:B------:R-:W-:Y:S01]  /*25520*/  DSETP.GTU.AND P4, PT, |R112|, +INF , PT ;  /* 0x7ff000007000742a */ /* 0x000fe20003f8c200 */
[----:B------:R-:W-:-:S13]  /*25530*/  BSSY.RECONVERGENT B2, `(.L_x_339) ;  /* 0x0000024000027945 */ /* 0x000fda0003800200 */
[----:B------:R-:W-:Y:S05]  /*25540*/  @P4 BRA `(.L_x_340) ;  /* 0x0000000000804947 */ /* 0x000fea0003800000 */
[----:B------:R-:W-:-:S05]  /*25550*/  LOP3.LUT R108, R113, 0x7fffffff, RZ, 0xc0, !PT ;  /* 0x7fffffff716c7812 */ /* 0x000fca00078ec0ff */
[----:B------:R-:W-:-:S05]  /*25560*/  VIADD R54, R108, 0xffffffff ;  /* 0xffffffff6c367836 */ /* 0x000fca0000000000 */
[----:B------:R-:W-:-:S13]  /*25570*/  ISETP.GE.U32.AND P4, PT, R54, 0x7fefffff, PT ;  /* 0x7fefffff3600780c */ /* 0x000fda0003f86070 */
[----:B------:R-:W-:Y:S01]  /*25580*/  @P4 LOP3.LUT R55, R113, 0x7ff00000, RZ, 0x3c, !PT ;  /* 0x7ff0000071374812 */ /* 0x000fe200078e3cff */
[----:B------:R-:W-:Y:S01]  /*25590*/  @P4 IMAD.MOV.U32 R54, RZ, RZ, RZ ;  /* 0x000000ffff364224 */ /* 0x000fe200078e00ff */
[----:B------:R-:W-:Y:S06]  /*255a0*/  @P4 BRA `(.L_x_341) ;  /* 0x0000000000704947 */ /* 0x000fec0003800000 */
[----:B------:R-:W-:-:S13]  /*255b0*/  ISETP.GE.U32.AND P4, PT, R108, 0x1000001, PT ;  /* 0x010000016c00780c */ /* 0x000fda0003f86070 */
[----:B------:R-:W-:Y:S05]  /*255c0*/  @!P4 BRA `(.L_x_342) ;  /* 0x000000000038c947 */ /* 0x000fea0003800000 */
[----:B------:R-:W-:Y:S02]  /*255d0*/  VIADD R55, R113, 0xc0200000 ;  /* 0xc020000071377836 */ /* 0x000fe40000000000 */
[----:B------:R-:W-:Y:S02]  /*255e0*/  IMAD.MOV.U32 R54, RZ, RZ, R112 ;  /* 0x000000ffff367224 */ /* 0x000fe400078e0070 */
[----:B------:R-:W0:Y:S01]  /*255f0*/  MUFU.RCP64H R109, R55 ;  /* 0x00000037006d7308 */ /* 0x000e220000001800 */
[----:B------:R-:W-:-:S06]  /*25600*/  IMAD.MOV.U32 R108, RZ, RZ, R99 ;  /* 0x000000ffff6c7224 */ /* 0x000fcc00078e0063 */
[----:B0-----:R-:W-:-:S08]  /*25610*/  DFMA R110, -R54, R108, 1 ;  /* 0x3ff00000366e742b */ /* 0x001fd0000000016c */
[----:B------:R-:W-:-:S08]  /*25620*/  DFMA R110, R110, R110, R110 ;  /* 0x0000006e6e6e722b */ /* 0x000fd0000000006e */
[----:B------:R-:W-:-:S08]  /*25630*/  DFMA R110, R108, R110, R108 ;  /* 0x0000006e6c6e722b */ /* 0x000fd0000000006c */
[----:B------:R-:W-:-:S08]  /*25640*/  DFMA R108, -R54, R110, 1 ;  /* 0x3ff00000366c742b */ /* 0x000fd0000000016e */
[----:B------:R-:W-:-:S08]  /*25650*/  DFMA R108, R110, R108, R110 ;  /* 0x0000006c6e6c722b */ /* 0x000fd0000000006e */
[----:B------:R-:W-:-:S08]  /*25660*/  DMUL R108, R108, 2.2250738585072013831e-308 ;  /* 0x001000006c6c7828 */ /* 0x000fd00000000000 */
[----:B------:R-:W-:-:S08]  /*25670*/  DFMA R110, -R112, R108, 1 ;  /* 0x3ff00000706e742b */ /* 0x000fd0000000016c */
[----:B------:R-:W-:-:S08]  /*25680*/  DFMA R110, R110, R110, R110 ;  /* 0x0000006e6e6e722b */ /* 0x000fd0000000006e */
[----:B------:R-:W-:Y:S01]  /*25690*/  DFMA R54, R108, R110, R108 ;  /* 0x0000006e6c36722b */ /* 0x000fe2000000006c */
[----:B------:R-:W-:Y:S10]  /*256a0*/  BRA `(.L_x_341) ;  /* 0x0000000000307947 */ /* 0x000ff40003800000 */
.L_x_342:
[----:B------:R-:W-:Y:S01]  /*256b0*/  DMUL R108, R112, 8.11296384146066816958e+31 ;  /* 0x46900000706c7828 */ /* 0x000fe20000000000 */
[----:B------:R-:W-:-:S05]  /*256c0*/  IMAD.MOV.U32 R54, RZ, RZ, R99 ;  /* 0x000000ffff367224 */ /* 0x000fca00078e0063 */
[----:B------:R-:W0:Y:S02]  /*256d0*/  MUFU.RCP64H R55, R109 ;  /* 0x0000006d00377308 */ /* 0x000e240000001800 */
[----:B0-----:R-:W-:-:S08]  /*256e0*/  DFMA R110, -R108, R54, 1 ;  /* 0x3ff000006c6e742b */ /* 0x001fd00000000136 */
[----:B------:R-:W-:-:S08]  /*256f0*/  DFMA R110, R110, R110, R110 ;  /* 0x0000006e6e6e722b */ /* 0x000fd0000000006e */
[----:B------:R-:W-:-:S08]  /*25700*/  DFMA R110, R54, R110, R54 ;  /* 0x0000006e366e722b */ /* 0x000fd00000000036 */
[----:B------:R-:W-:-:S08]  /*25710*/  DFMA R54, -R108, R110, 1 ;  /* 0x3ff000006c36742b */ /* 0x000fd0000000016e */
[----:B------:R-:W-:-:S08]  /*25720*/  DFMA R54, R110, R54, R110 ;  /* 0x000000366e36722b */ /* 0x000fd0000000006e */
[----:B------:R-:W-:Y:S01]  /*25730*/  DMUL R54, R54, 8.11296384146066816958e+31 ;  /* 0x4690000036367828 */ /* 0x000fe20000000000 */
[----:B------:R-:W-:Y:S10]  /*25740*/  BRA `(.L_x_341) ;  /* 0x0000000000087947 */ /* 0x000ff40003800000 */
.L_x_340:
[----:B------:R-:W-:Y:S01]  /*25750*/  LOP3.LUT R55, R113, 0x80000, RZ, 0xfc, !PT ;  /* 0x0008000071377812 */ /* 0x000fe200078efcff */
[----:B------:R-:W-:-:S07]  /*25760*/  IMAD.MOV.U32 R54, RZ, RZ, R112 ;  /* 0x000000ffff367224 */ /* 0x000fce00078e0070 */
.L_x_341:
[----:B------:R-:W-:Y:S05]  /*25770*/  BSYNC.RECONVERGENT B2 ;  /* 0x0000000000027941 */ /* 0x000fea0003800200 */
.L_x_339:
[----:B------:R-:W-:Y:S02]  /*25780*/  IMAD.MOV.U32 R99, RZ, RZ, R54 ;  /* 0x000000ffff637224 */ /* 0x000fe400078e0036 */
[----:B------:R-:W-:Y:S02]  /*25790*/  IMAD.MOV.U32 R108, RZ, RZ, R55 ;  /* 0x000000ffff6c7224 */ /* 0x000fe400078e0037 */
[----:B------:R-:W-:Y:S02]  /*257a0*/  IMAD.MOV.U32 R54, RZ, RZ, R114 ;  /* 0x000000ffff367224 */ /* 0x000fe400078e0072 */
[----:B------:R-:W-:-:S04]  /*257b0*/  IMAD.MOV.U32 R55, RZ, RZ, 0x0 ;  /* 0x00000000ff377424 */ /* 0x000fc800078e00ff */
[----:B------:R-:W-:Y:S05]  /*257c0*/  RET.REL.NODEC R54 `(_Z3psoPdS_S_S_S_lS_) ;  /* 0xfffffda8360c7950 */ /* 0x000fea0003c3ffff */
        .weak           $__internal_1_$__cuda_sm20_div_rn_f64_full
        .type           $__internal_1_$__cuda_sm20_div_rn_f64_full,@function
        .size           $__internal_1_$__cuda_sm20_div_rn_f64_full,($__internal_2_$__cuda_sm20_dsqrt_rn_f64_mediumpath_v1 - $__internal_1_$__cuda_sm20_div_rn_f64_full)
$__internal_1_$__cuda_sm20_div_rn_f64_full:
[C---:B------:R-:W-:Y:S01]  /*257d0*/  FSETP.GEU.AND P4, PT, |R55|.reuse, 1.469367938527859385e-39, PT ;  /* 0x001000003700780b */ /* 0x040fe20003f8e200 */
[----:B------:R-:W-:Y:S01]  /*257e0*/  IMAD.MOV.U32 R54, RZ, RZ, R108 ;  /* 0x000000ffff367224 */ /* 0x000fe200078e006c */
[C---:B------:R-:W-:Y:S01]  /*257f0*/  LOP3.LUT R109, R55.reuse, 0x800fffff, RZ, 0xc0, !PT ;  /* 0x800fffff376d7812 */ /* 0x040fe200078ec0ff */
[----:B------:R-:W-:Y:S01]  /*25800*/  IMAD.MOV.U32 R149, RZ, RZ, 0x1ca00000 ;  /* 0x1ca00000ff957424 */ /* 0x000fe200078e00ff */
[----:B------:R-:W-:Y:S01]  /*25810*/  LOP3.LUT R113, R55, 0x7ff00000, RZ, 0xc0, !PT ;  /* 0x7ff0000037717812 */ /* 0x000fe200078ec0ff */
[----:B------:R-:W-:Y:S01]  /*25820*/  IMAD.MOV.U32 R114, RZ, RZ, 0x1 ;  /* 0x00000001ff727424 */ /* 0x000fe200078e00ff */
[----:B------:R-:W-:Y:S01]  /*25830*/  LOP3.LUT R109, R109, 0x3ff00000, RZ, 0xfc, !PT ;  /* 0x3ff000006d6d7812 */ /* 0x000fe200078efcff */
[----:B------:R-:W-:Y:S01]  /*25840*/  BSSY.RECONVERGENT B1, `(.L_x_343) ;  /* 0x0000051000017945 */ /* 0x000fe20003800200 */
[----:B------:R-:W-:Y:S01]  /*25850*/  LOP3.LUT R148, R111, 0x7ff00000, RZ, 0xc0, !PT ;  /* 0x7ff000006f947812 */ /* 0x000fe200078ec0ff */
[----:B------:R-:W-:-:S04]  /*25860*/  IMAD.MOV.U32 R117, RZ, RZ, R113 ;  /* 0x000000ffff757224 */ /* 0x000fc800078e0071 */
[----:B------:R-:W-:Y:S01]  /*25870*/  @!P4 DMUL R108, R54, 8.98846567431157953865e+307 ;  /* 0x7fe00000366cc828 */ /* 0x000fe20000000000 */
[----:B------:R-:W-:-:S05]  /*25880*/  IMAD.MOV.U32 R166, RZ, RZ, R148 ;  /* 0x000000ffffa67224 */ /* 0x000fca00078e0094 */
[----:B------:R-:W0:Y:S04]  /*25890*/  MUFU.RCP64H R115, R109 ;  /* 0x0000006d00737308 */ /* 0x000e280000001800 */
[----:B------:R-:W-:Y:S02]  /*258a0*/  @!P4 LOP3.LUT R117, R109, 0x7ff00000, RZ, 0xc0, !PT ;  /* 0x7ff000006d75c812 */ /* 0x000fe400078ec0ff */
[----:B------:R-:W-:-:S03]  /*258b0*/  ISETP.GE.U32.AND P4, PT, R148, R113, PT ;  /* 0x000000719400720c */ /* 0x000fc60003f86070 */
[----:B------:R-:W-:Y:S01]  /*258c0*/  VIADD R168, R117, 0xffffffff ;  /* 0xffffffff75a87836 */ /* 0x000fe20000000000 */
[----:B------:R-:W-:Y:S02]  /*258d0*/  SEL R141, R149, 0x63400000, !P4 ;  /* 0x63400000958d7807 */ /* 0x000fe40006000000 */
[----:B------:R-:W-:-:S13]  /*258e0*/  FSETP.GEU.AND P4, PT, |R111|, 1.469367938527859385e-39, PT ;  /* 0x001000006f00780b */ /* 0x000fda0003f8e200 */
[----:B------:R-:W-:Y:S01]  /*258f0*/  @!P4 LOP3.LUT R113, R55, 0x7ff00000, RZ, 0xc0, !PT ;  /* 0x7ff000003771c812 */ /* 0x000fe200078ec0ff */
[----:B------:R-:W-:-:S03]  /*25900*/  @!P4 IMAD.MOV.U32 R142, RZ, RZ, RZ ;  /* 0x000000ffff8ec224 */ /* 0x000fc600078e00ff */
[----:B------:R-:W-:Y:S01]  /*25910*/  @!P4 ISETP.GE.U32.AND P5, PT, R148, R113, PT ;  /* 0x000000719400c20c */ /* 0x000fe20003fa6070 */
[----:B0-----:R-:W-:-:S03]  /*25920*/  DFMA R112, R114, -R108, 1 ;  /* 0x3ff000007270742b */ /* 0x001fc6000000086c */
[----:B------:R-:W-:-:S04]  /*25930*/  @!P4 SEL R143, R149, 0x63400000, !P5 ;  /* 0x63400000958fc807 */ /* 0x000fc80006800000 */
[----:B------:R-:W-:Y:S01]  /*25940*/  @!P4 LOP3.LUT R143, R143, 0x80000000, R111, 0xf8, !PT ;  /* 0x800000008f8fc812 */ /* 0x000fe200078ef86f */
[----:B------:R-:W-:-:S03]  /*25950*/  DFMA R112, R112, R112, R112 ;  /* 0x000000707070722b */ /* 0x000fc60000000070 */
[----:B------:R-:W-:-:S05]  /*25960*/  @!P4 LOP3.LUT R143, R143, 0x100000, RZ, 0xfc, !PT ;  /* 0x001000008f8fc812 */ /* 0x000fca00078efcff */
[----:B------:R-:W-:Y:S01]  /*25970*/  DFMA R114, R114, R112, R114 ;  /* 0x000000707272722b */ /* 0x000fe20000000072 */
[----:B------:R-:W-:Y:S01]  /*25980*/  LOP3.LUT R113, R141, 0x800fffff, R111, 0xf8, !PT ;  /* 0x800fffff8d717812 */ /* 0x000fe200078ef86f */
[----:B------:R-:W-:-:S06]  /*25990*/  IMAD.MOV.U32 R112, RZ, RZ, R110 ;  /* 0x000000ffff707224 */ /* 0x000fcc00078e006e */
[----:B------:R-:W-:Y:S02]  /*259a0*/  DFMA R140, R114, -R108, 1 ;  /* 0x3ff00000728c742b */ /* 0x000fe4000000086c */
[----:B------:R-:W-:-:S06]  /*259b0*/  @!P4 DFMA R112, R112, 2, -R142 ;  /* 0x400000007070c82b */ /* 0x000fcc000000088e */
[----:B------:R-:W-:-:S04]  /*259c0*/  DFMA R114, R114, R140, R114 ;  /* 0x0000008c7272722b */ /* 0x000fc80000000072 */
[----:B------:R-:W-:-:S04]  /*259d0*/  @!P4 LOP3.LUT R166, R113, 0x7ff00000, RZ, 0xc0, !PT ;  /* 0x7ff0000071a6c812 */ /* 0x000fc800078ec0ff */
[----:B------:R-:W-:Y:S01]  /*259e0*/  DMUL R140, R114, R112 ;  /* 0x00000070728c7228 */ /* 0x000fe20000000000 */
[----:B------:R-:W-:-:S05]  /*259f0*/  VIADD R167, R166, 0xffffffff ;  /* 0xffffffffa6a77836 */ /* 0x000fca0000000000 */
[----:B------:R-:W-:Y:S02]  /*25a00*/  ISETP.GT.U32.AND P4, PT, R167, 0x7feffffe, PT ;  /* 0x7feffffea700780c */ /* 0x000fe40003f84070 */
[----:B------:R-:W-:Y:S02]  /*25a10*/  DFMA R142, R140, -R108, R112 ;  /* 0x8000006c8c8e722b */ /* 0x000fe40000000070 */
[----:B------:R-:W-:-:S06]  /*25a20*/  ISETP.GT.U32.OR P4, PT, R168, 0x7feffffe, P4 ;  /* 0x7feffffea800780c */ /* 0x000fcc0002784470 */
[----:B------:R-:W-:-:S07]  /*25a30*/  DFMA R114, R114, R142, R140 ;  /* 0x0000008e7272722b */ /* 0x000fce000000008c */
[----:B------:R-:W-:Y:S05]  /*25a40*/  @P4 BRA `(.L_x_344) ;  /* 0x00000000006c4947 */ /* 0x000fea0003800000 */
[----:B------:R-:W-:-:S04]  /*25a50*/  LOP3.LUT R111, R55, 0x7ff00000, RZ, 0xc0, !PT ;  /* 0x7ff00000376f7812 */ /* 0x000fc800078ec0ff */
[CC--:B------:R-:W-:Y:S02]  /*25a60*/  VIADDMNMX R110, R148.reuse, -R111.reuse, 0xb9600000, !PT ;  /* 0xb9600000946e7446 */ /* 0x0c0fe4000780096f */
[----:B------:R-:W-:Y:S02]  /*25a70*/  ISETP.GE.U32.AND P4, PT, R148, R111, PT ;  /* 0x0000006f9400720c */ /* 0x000fe40003f86070 */
[----:B------:R-:W-:Y:S02]  /*25a80*/  VIMNMX R110, PT, PT, R110, 0x46a00000, PT ;  /* 0x46a000006e6e7848 */ /* 0x000fe40003fe0100 */
[----:B------:R-:W-:-:S05]  /*25a90*/  SEL R117, R149, 0x63400000, !P4 ;  /* 0x6340000095757807 */ /* 0x000fca0006000000 */
[----:B------:R-:W-:Y:S02]  /*25aa0*/  IMAD.IADD R117, R110, 0x1, -R117 ;  /* 0x000000016e757824 */ /* 0x000fe400078e0a75 */
[----:B------:R-:W-:Y:S02]  /*25ab0*/  IMAD.MOV.U32 R110, RZ, RZ, RZ ;  /* 0x000000ffff6e7224 */ /* 0x000fe400078e00ff */
[----:B------:R-:W-:-:S06]  /*25ac0*/  VIADD R111, R117, 0x7fe00000 ;  /* 0x7fe00000756f7836 */ /* 0x000fcc0000000000 */
[----:B------:R-:W-:-:S10]  /*25ad0*/  DMUL R140, R114, R110 ;  /* 0x0000006e728c7228 */ /* 0x000fd40000000000 */
[----:B------:R-:W-:-:S13]  /*25ae0*/  FSETP.GTU.AND P4, PT, |R141|, 1.469367938527859385e-39, PT ;  /* 0x001000008d00780b */ /* 0x000fda0003f8c200 */
[----:B------:R-:W-:Y:S05]  /*25af0*/  @P4 BRA `(.L_x_345) ;  /* 0x0000000000944947 */ /* 0x000fea0003800000 */
[----:B------:R-:W-:Y:S01]  /*25b00*/  DFMA R108, R114, -R108, R112 ;  /* 0x8000006c726c722b */ /* 0x000fe20000000070 */
[----:B------:R-:W-:-:S09]  /*25b10*/  IMAD.MOV.U32 R110, RZ, RZ, RZ ;  /* 0x000000ffff6e7224 */ /* 0x000fd200078e00ff */
[C---:B------:R-:W-:Y:S02]  /*25b20*/  FSETP.NEU.AND P4, PT, R109.reuse, RZ, PT ;  /* 0x000000ff6d00720b */ /* 0x040fe40003f8d000 */
[----:B------:R-:W-:-:S04]  /*25b30*/  LOP3.LUT R113, R109, 0x80000000, R55, 0x48, !PT ;  /* 0x800000006d717812 */ /* 0x000fc800078e4837 */
[----:B------:R-:W-:-:S07]  /*25b40*/  LOP3.LUT R111, R113, R111, RZ, 0xfc, !PT ;  /* 0x0000006f716f7212 */ /* 0x000fce00078efcff */
[----:B------:R-:W-:Y:S05]  /*25b50*/  @!P4 BRA `(.L_x_345) ;  /* 0x00000000007cc947 */ /* 0x000fea0003800000 */
[----:B------:R-:W-:Y:S01]  /*25b60*/  IMAD.MOV R55, RZ, RZ, -R117 ;  /* 0x000000ffff377224 */ /* 0x000fe200078e0a75 */
[----:B------:R-:W-:Y:S01]  /*25b70*/  DMUL.RP R110, R114, R110 ;  /* 0x0000006e726e7228 */ /* 0x000fe20000008000 */
[----:B------:R-:W-:Y:S01]  /*25b80*/  IMAD.MOV.U32 R54, RZ, RZ, RZ ;  /* 0x000000ffff367224 */ /* 0x000fe200078e00ff */
[----:B------:R-:W-:-:S05]  /*25b90*/  IADD3 R117, PT, PT, -R117, -0x43300000, RZ ;  /* 0xbcd0000075757810 */ /* 0x000fca0007ffe1ff */
[----:B------:R-:W-:-:S03]  /*25ba0*/  DFMA R54, R140, -R54, R114 ;  /* 0x800000368c36722b */ /* 0x000fc60000000072 */
[----:B------:R-:W-:-:S07]  /*25bb0*/  LOP3.LUT R113, R111, R113, RZ, 0x3c, !PT ;  /* 0x000000716f717212 */ /* 0x000fce00078e3cff */
[----:B------:R-:W-:-:S04]  /*25bc0*/  FSETP.NEU.AND P4, PT, |R55|, R117, PT ;  /* 0x000000753700720b */ /* 0x000fc80003f8d200 */
[----:B------:R-:W-:Y:S02]  /*25bd0*/  FSEL R140, R110, R140, !P4 ;  /* 0x0000008c6e8c7208 */ /* 0x000fe40006000000 */
[----:B------:R-:W-:Y:S01]  /*25be0*/  FSEL R141, R113, R141, !P4 ;  /* 0x0000008d718d7208 */ /* 0x000fe20006000000 */
[----:B------:R-:W-:Y:S06]  /*25bf0*/  BRA `(.L_x_345) ;  /* 0x0000000000547947 */ /* 0x000fec0003800000 */
.L_x_344:
[----:B------:R-:W-:-:S14]  /*25c00*/  DSETP.NAN.AND P4, PT, R110, R110, PT ;  /* 0x0000006e6e00722a */ /* 0x000fdc0003f88000 */
[----:B------:R-:W-:Y:S05]  /*25c10*/  @P4 BRA `(.L_x_346) ;  /* 0x0000000000444947 */ /* 0x000fea0003800000 */
[----:B------:R-:W-:-:S14]  /*25c20*/  DSETP.NAN.AND P4, PT, R54, R54, PT ;  /* 0x000000363600722a */ /* 0x000fdc0003f88000 */
[----:B------:R-:W-:Y:S05]  /*25c30*/  @P4 BRA `(.L_x_347) ;  /* 0x0000000000304947 */ /* 0x000fea0003800000 */
[----:B------:R-:W-:Y:S01]  /*25c40*/  ISETP.NE.AND P4, PT, R166, R117, PT ;  /* 0x00000075a600720c */ /* 0x000fe20003f85270 */
[----:B------:R-:W-:Y:S02]  /*25c50*/  IMAD.MOV.U32 R140, RZ, RZ, 0x0 ;  /* 0x00000000ff8c7424 */ /* 0x000fe400078e00ff */
[----:B------:R-:W-:-:S10]  /*25c60*/  IMAD.MOV.U32 R141, RZ, RZ, -0x80000 ;  /* 0xfff80000ff8d7424 */ /* 0x000fd400078e00ff */
[----:B------:R-:W-:Y:S05]  /*25c70*/  @!P4 BRA `(.L_x_345) ;  /* 0x000000000034c947 */ /* 0x000fea0003800000 */
[----:B------:R-:W-:Y:S02]  /*25c80*/  ISETP.NE.AND P4, PT, R166, 0x7ff00000, PT ;  /* 0x7ff00000a600780c */ /* 0x000fe40003f85270 */
[----:B------:R-:W-:Y:S02]  /*25c90*/  LOP3.LUT R141, R111, 0x80000000, R55, 0x48, !PT ;  /* 0x800000006f8d7812 */ /* 0x000fe400078e4837 */
[----:B------:R-:W-:-:S13]  /*25ca0*/  ISETP.EQ.OR P4, PT, R117, RZ, !P4 ;  /* 0x000000ff7500720c */ /* 0x000fda0006782670 */
[----:B------:R-:W-:Y:S01]  /*25cb0*/  @P4 LOP3.LUT R54, R141, 0x7ff00000, RZ, 0xfc, !PT ;  /* 0x7ff000008d364812 */ /* 0x000fe200078efcff */
[----:B------:R-:W-:Y:S02]  /*25cc0*/  @!P4 IMAD.MOV.U32 R140, RZ, RZ, RZ ;  /* 0x000000ffff8cc224 */ /* 0x000fe400078e00ff */
[----:B------:R-:W-:Y:S02]  /*25cd0*/  @P4 IMAD.MOV.U32 R140, RZ, RZ, RZ ;  /* 0x000000ffff8c4224 */ /* 0x000fe400078e00ff */
[----:B------:R-:W-:Y:S01]  /*25ce0*/  @P4 IMAD.MOV.U32 R141, RZ, RZ, R54 ;  /* 0x000000ffff8d4224 */ /* 0x000fe200078e0036 */
[----:B------:R-:W-:Y:S06]  /*25cf0*/  BRA `(.L_x_345) ;  /* 0x0000000000147947 */ /* 0x000fec0003800000 */
.L_x_347:
[----:B------:R-:W-:Y:S01]  /*25d00*/  LOP3.LUT R141, R55, 0x80000, RZ, 0xfc, !PT ;  /* 0x00080000378d7812 */ /* 0x000fe200078efcff */
[----:B------:R-:W-:Y:S01]  /*25d10*/  IMAD.MOV.U32 R140, RZ, RZ, R54 ;  /* 0x000000ffff8c7224 */ /* 0x000fe200078e0036 */
[----:B------:R-:W-:Y:S06]  /*25d20*/  BRA `(.L_x_345) ;  /* 0x0000000000087947 */ /* 0x000fec0003800000 */
.L_x_346:
[----:B------:R-:W-:Y:S01]  /*25d30*/  LOP3.LUT R141, R111, 0x80000, RZ, 0xfc, !PT ;  /* 0x000800006f8d7812 */ /* 0x000fe200078efcff */
[----:B------:R-:W-:-:S07]  /*25d40*/  IMAD.MOV.U32 R140, RZ, RZ, R110 ;  /* 0x000000ffff8c7224 */ /* 0x000fce00078e006e */
.L_x_345:
[----:B------:R-:W-:Y:S05]  /*25d50*/  BSYNC.RECONVERGENT B1 ;  /* 0x0000000000017941 */ /* 0x000fea0003800200 */
.L_x_343:
[----:B------:R-:W-:Y:S02]  /*25d60*/  IMAD.MOV.U32 R117, RZ, RZ, 0x0 ;  /* 0x00000000ff757424 */ /* 0x000fe400078e00ff */
[----:B------:R-:W-:Y:S02]  /*25d70*/  IMAD.MOV.U32 R54, RZ, RZ, R140 ;  /* 0x000000ffff367224 */ /* 0x000fe400078e008c */
[----:B------:R-:W-:Y:S01]  /*25d80*/  IMAD.MOV.U32 R55, RZ, RZ, R141 ;  /* 0x000000ffff377224 */ /* 0x000fe200078e008d */
[----:B------:R-:W-:Y:S06]  /*25d90*/  RET.REL.NODEC R116 `(_Z3psoPdS_S_S_S_lS_) ;  /* 0xfffffda074987950 */ /* 0x000fec0003c3ffff */
        .weak           $__internal_2_$__cuda_sm20_dsqrt_rn_f64_mediumpath_v1
        .type           $__internal_2_$__cuda_sm20_dsqrt_rn_f64_mediumpath_v1,@function
        .size           $__internal_2_$__cuda_sm20_dsqrt_rn_f64_mediumpath_v1,($_Z3psoPdS_S_S_S_lS_$__internal_accurate_pow - $__internal_2_$__cuda_sm20_dsqrt_rn_f64_mediumpath_v1)
$__internal_2_$__cuda_sm20_dsqrt_rn_f64_mediumpath_v1:
[----:B------:R-:W-:Y:S01]  /*25da0*/  ISETP.GE.U32.AND P1, PT, R140, -0x3400000, PT ;  /* 0xfcc000008c00780c */ /* 0x000fe20003f26070 */
[----:B------:R-:W-:-:S12]  /*25db0*/  BSSY.RECONVERGENT B2, `(.L_x_348) ;  /* 0x0000023000027945 */ /* 0x000fd80003800200 */
[----:B------:R-:W-:Y:S05]  /*25dc0*/  @!P1 BRA `(.L_x_349) ;  /* 0x0000000000209947 */ /* 0x000fea0003800000 */
[----:B------:R-:W-:-:S10]  /*25dd0*/  DFMA.RM R112, R112, R108, R114 ;  /* 0x0000006c7070722b */ /* 0x000fd40000004072 */
[----:B------:R-:W-:-:S05]  /*25de0*/  IADD3 R108, P1, PT, R112, 0x1, RZ ;  /* 0x00000001706c7810 */ /* 0x000fca0007f3e0ff */
[----:B------:R-:W-:-:S06]  /*25df0*/  IMAD.X R109, RZ, RZ, R113, P1 ;  /* 0x000000ffff6d7224 */ /* 0x000fcc00008e0671 */
[----:B------:R-:W-:-:S08]  /*25e00*/  DFMA.RP R110, -R112, R108, R110 ;  /* 0x0000006c706e722b */ /* 0x000fd0000000816e */
[----:B------:R-:W-:-:S06]  /*25e10*/  DSETP.GT.AND P1, PT, R110, RZ, PT ;  /* 0x000000ff6e00722a */ /* 0x000fcc0003f24000 */
[----:B------:R-:W-:Y:S02]  /*25e20*/  FSEL R108, R108, R112, P1 ;  /* 0x000000706c6c7208 */ /* 0x000fe40000800000 */
[----:B------:R-:W-:Y:S01]  /*25e30*/  FSEL R109, R109, R113, P1 ;  /* 0x000000716d6d7208 */ /* 0x000fe20000800000 */
[----:B------:R-:W-:Y:S06]  /*25e40*/  BRA `(.L_x_350) ;  /* 0x0000000000647947 */ /* 0x000fec0003800000 */
.L_x_349:
[----:B------:R-:W-:-:S14]  /*25e50*/  DSETP.NE.AND P1, PT, R110, RZ, PT ;  /* 0x000000ff6e00722a */ /* 0x000fdc0003f25000 */
[----:B------:R-:W-:Y:S05]  /*25e60*/  @!P1 BRA `(.L_x_351) ;  /* 0x0000000000589947 */ /* 0x000fea0003800000 */
[----:B------:R-:W-:-:S13]  /*25e70*/  ISETP.GE.AND P1, PT, R111, RZ, PT ;  /* 0x000000ff6f00720c */ /* 0x000fda0003f26270 */
[----:B------:R-:W-:Y:S02]  /*25e80*/  @!P1 IMAD.MOV.U32 R108, RZ, RZ, 0x0 ;  /* 0x00000000ff6c9424 */ /* 0x000fe400078e00ff */
[----:B------:R-:W-:Y:S01]  /*25e90*/  @!P1 IMAD.MOV.U32 R109, RZ, RZ, -0x80000 ;  /* 0xfff80000ff6d9424 */ /* 0x000fe200078e00ff */
[----:B------:R-:W-:Y:S06]  /*25ea0*/  @!P1 BRA `(.L_x_350) ;  /* 0x00000000004c9947 */ /* 0x000fec0003800000 */
[----:B------:R-:W-:-:S13]  /*25eb0*/  ISETP.GT.AND P1, PT, R111, 0x7fefffff, PT ;  /* 0x7fefffff6f00780c */ /* 0x000fda0003f24270 */
[----:B------:R-:W-:Y:S05]  /*25ec0*/  @P1 BRA `(.L_x_351) ;  /* 0x0000000000401947 */ /* 0x000fea0003800000 */
[----:B------:R-:W-:Y:S01]  /*25ed0*/  DMUL R108, R110, 8.11296384146066816958e+31 ;  /* 0x469000006e6c7828 */ /* 0x000fe20000000000 */
[----:B------:R-:W-:Y:S02]  /*25ee0*/  IMAD.MOV.U32 R114, RZ, RZ, 0x0 ;  /* 0x00000000ff727424 */ /* 0x000fe400078e00ff */
[----:B------:R-:W-:Y:S02]  /*25ef0*/  IMAD.MOV.U32 R110, RZ, RZ, RZ ;  /* 0x000000ffff6e7224 */ /* 0x000fe400078e00ff */
[----:B------:R-:W-:Y:S01]  /*25f00*/  IMAD.MOV.U32 R115, RZ, RZ, 0x3fd80000 ;  /* 0x3fd80000ff737424 */ /* 0x000fe200078e00ff */
[----:B------:R-:W0:Y:S03]  /*25f10*/  MUFU.RSQ64H R111, R109 ;  /* 0x0000006d006f7308 */ /* 0x000e260000001c00 */
[----:B0-----:R-:W-:-:S08]  /*25f20*/  DMUL R112, R110, R110 ;  /* 0x0000006e6e707228 */ /* 0x001fd00000000000 */
[----:B------:R-:W-:-:S08]  /*25f30*/  DFMA R112, R108, -R112, 1 ;  /* 0x3ff000006c70742b */ /* 0x000fd00000000870 */
[----:B------:R-:W-:Y:S02]  /*25f40*/  DFMA R114, R112, R114, 0.5 ;  /* 0x3fe000007072742b */ /* 0x000fe40000000072 */
[----:B------:R-:W-:-:S08]  /*25f50*/  DMUL R112, R110, R112 ;  /* 0x000000706e707228 */ /* 0x000fd00000000000 */
[----:B------:R-:W-:-:S08]  /*25f60*/  DFMA R112, R114, R112, R110 ;  /* 0x000000707270722b */ /* 0x000fd0000000006e */
[----:B------:R-:W-:Y:S02]  /*25f70*/  DMUL R110, R108, R112 ;  /* 0x000000706c6e7228 */ /* 0x000fe40000000000 */
[----:B------:R-:W-:-:S06]  /*25f80*/  VIADD R113, R113, 0xfff00000 ;  /* 0xfff0000071717836 */ /* 0x000fcc0000000000 */
[----:B------:R-:W-:-:S08]  /*25f90*/  DFMA R114, R110, -R110, R108 ;  /* 0x8000006e6e72722b */ /* 0x000fd0000000006c */
[----:B------:R-:W-:-:S10]  /*25fa0*/  DFMA R108, R112, R114, R110 ;  /* 0x00000072706c722b */ /* 0x000fd4000000006e */
[----:B------:R-:W-:Y:S01]  /*25fb0*/  VIADD R109, R109, 0xfcb00000 ;  /* 0xfcb000006d6d7836 */ /* 0x000fe20000000000 */
[----:B------:R-:W-:Y:S06]  /*25fc0*/  BRA `(.L_x_350) ;  /* 0x0000000000047947 */ /* 0x000fec0003800000 */
.L_x_351:
[----:B------:R-:W-:-:S11]  /*25fd0*/  DADD R108, R110, R110 ;  /* 0x000000006e6c7229 */ /* 0x000fd6000000006e */
.L_x_350:
[----:B------:R-:W-:Y:S05]  /*25fe0*/  BSYNC.RECONVERGENT B2 ;  /* 0x0000000000027941 */ /* 0x000fea0003800200 */
.L_x_348:
[----:B------:R-:W-:Y:S02]  /*25ff0*/  IMAD.MOV.U32 R55, RZ, RZ, 0x0 ;  /* 0x00000000ff377424 */ /* 0x000fe400078e00ff */
[----:B------:R-:W-:Y:S02]  /*26000*/  IMAD.MOV.U32 R154, RZ, RZ, R108 ;  /* 0x000000ffff9a7224 */ /* 0x000fe400078e006c */
[----:B------:R-:W-:Y:S01]  /*26010*/  IMAD.MOV.U32 R155, RZ, RZ, R109 ;  /* 0x000000ffff9b7224 */ /* 0x000fe200078e006d */
[----:B------:R-:W-:Y:S06]  /*26020*/  RET.REL.NODEC R54 `(_Z3psoPdS_S_S_S_lS_) ;  /* 0xfffffd9c36f47950 */ /* 0x000fec0003c3ffff */
        .type           $_Z3psoPdS_S_S_S_lS_$__internal_accurate_pow,@function
        .size           $_Z3psoPdS_S_S_S_lS_$__internal_accurate_pow,($_Z3psoPdS_S_S_S_lS_$__internal_trig_reduction_slowpathd - $_Z3psoPdS_S_S_S_lS_$__internal_accurate_pow)
$_Z3psoPdS_S_S_S_lS_$__internal_accurate_pow:
[----:B------:R-:W0:Y:S01]  /*26030*/  MUFU.RCP64H R109, 2 ;  /* 0x40000000006d7908 */ /* 0x000e220000001800 */
[----:B------:R-:W-:Y:S01]  /*26040*/  IMAD.MOV.U32 R110, RZ, RZ, 0x0 ;  /* 0x00000000ff6e7424 */ /* 0x000fe200078e00ff */
[----:B------:R-:W-:Y:S01]  /*26050*/  UMOV UR22, 0x7d2cafe2 ;  /* 0x7d2cafe200167882 */ /* 0x000fe20000000000 */
[----:B------:R-:W-:Y:S01]  /*26060*/  IMAD.MOV.U32 R111, RZ, RZ, 0x40000000 ;  /* 0x40000000ff6f7424 */ /* 0x000fe200078e00ff */
[----:B------:R-:W-:Y:S01]  /*26070*/  UMOV UR23, 0x3eb0f5ff ;  /* 0x3eb0f5ff00177882 */ /* 0x000fe20000000000 */
[----:B------:R-:W-:Y:S02]  /*26080*/  IMAD.MOV.U32 R108, RZ, RZ, RZ ;  /* 0x000000ffff6c7224 */ /* 0x000fe400078e00ff */
[----:B------:R-:W-:Y:S02]  /*26090*/  IMAD.MOV.U32 R114, RZ, RZ, 0x41ad3b5a ;  /* 0x41ad3b5aff727424 */ /* 0x000fe400078e00ff */
[----:B------:R-:W-:Y:S02]  /*260a0*/  IMAD.MOV.U32 R115, RZ, RZ, 0x3ed0f5d2 ;  /* 0x3ed0f5d2ff737424 */ /* 0x000fe400078e00ff */
[----:B------:R-:W-:-:S05]  /*260b0*/  IMAD.SHL.U32 R55, R45, 0x2, RZ ;  /* 0x000000022d377824 */ /* 0x000fca00078e00ff */
[----:B------:R-:W-:Y:S01]  /*260c0*/  ISETP.GT.U32.AND P0, PT, R55, -0x2000001, PT ;  /* 0xfdffffff3700780c */ /* 0x000fe20003f04070 */
[----:B0-----:R-:W-:-:S08]  /*260d0*/  DFMA R110, R108, -R110, 1 ;  /* 0x3ff000006c6e742b */ /* 0x001fd0000000086e */
[----:B------:R-:W-:-:S08]  /*260e0*/  DFMA R110, R110, R110, R110 ;  /* 0x0000006e6e6e722b */ /* 0x000fd0000000006e */
[----:B------:R-:W-:-:S08]  /*260f0*/  DFMA R110, R108, R110, R108 ;  /* 0x0000006e6c6e722b */ /* 0x000fd0000000006c */
[----:B------:R-:W-:-:S08]  /*26100*/  DMUL R108, RZ, R110 ;  /* 0x0000006eff6c7228 */ /* 0x000fd00000000000 */
[----:B------:R-:W-:-:S08]  /*26110*/  DFMA R108, RZ, R110, R108 ;  /* 0x0000006eff6c722b */ /* 0x000fd0000000006c */
[CC--:B------:R-:W-:Y:S02]  /*26120*/  DMUL R112, R108.reuse, R108.reuse ;  /* 0x0000006c6c707228 */ /* 0x0c0fe40000000000 */
[----:B------:R-:W-:Y:S02]  /*26130*/  DADD R116, RZ, -R108 ;  /* 0x00000000ff747229 */ /* 0x000fe4000000086c */
[----:B------:R-:W-:-:S04]  /*26140*/  DMUL R126, R108, R108 ;  /* 0x0000006c6c7e7228 */ /* 0x000fc80000000000 */
[----:B------:R-:W-:Y:S01]  /*26150*/  DFMA R114, R112, UR22, R114 ;  /* 0x0000001670727c2b */ /* 0x000fe20008000072 */
[----:B------:R-:W-:Y:S01]  /*26160*/  UMOV UR22, 0x75488a3f ;  /* 0x75488a3f00167882 */ /* 0x000fe20000000000 */
[----:B------:R-:W-:Y:S01]  /*26170*/  UMOV UR23, 0x3ef3b20a ;  /* 0x3ef3b20a00177882 */ /* 0x000fe20000000000 */
[----:B------:R-:W-:Y:S02]  /*26180*/  DADD R116, R116, R116 ;  /* 0x0000000074747229 */ /* 0x000fe40000000074 */
[----:B------:R-:W-:-:S03]  /*26190*/  DMUL R128, R108, R126 ;  /* 0x0000007e6c807228 */ /* 0x000fc60000000000 */
[----:B------:R-:W-:Y:S01]  /*261a0*/  DFMA R114, R112, R114, UR22 ;  /* 0x0000001670727e2b */ /* 0x000fe20008000072 */
[----:B------:R-:W-:Y:S01]  /*261b0*/  UMOV UR22, 0xe4faecd5 ;  /* 0xe4faecd500167882 */ /* 0x000fe20000000000 */
[----:B------:R-:W-:Y:S01]  /*261c0*/  UMOV UR23, 0x3f1745cd ;  /* 0x3f1745cd00177882 */ /* 0x000fe20000000000 */
[----:B------:R-:W-:Y:S02]  /*261d0*/  DFMA R116, RZ, -R108, R116 ;  /* 0x8000006cff74722b */ /* 0x000fe40000000074 */
[----:B------:R-:W-:-:S03]  /*261e0*/  DFMA R130, R108, R126, -R128 ;  /* 0x0000007e6c82722b */ /* 0x000fc60000000880 */
[----:B------:R-:W-:Y:S01]  /*261f0*/  DFMA R114, R112, R114, UR22 ;  /* 0x0000001670727e2b */ /* 0x000fe20008000072 */
[----:B------:R-:W-:Y:S01]  /*26200*/  UMOV UR22, 0x258a578b ;  /* 0x258a578b00167882 */ /* 0x000fe20000000000 */
[----:B------:R-:W-:Y:S01]  /*26210*/  UMOV UR23, 0x3f3c71c7 ;  /* 0x3f3c71c700177882 */ /* 0x000fe20000000000 */
[----:B------:R-:W-:-:S05]  /*26220*/  DMUL R116, R110, R116 ;  /* 0x000000746e747228 */ /* 0x000fca0000000000 */
[----:B------:R-:W-:Y:S01]  /*26230*/  DFMA R114, R112, R114, UR22 ;  /* 0x0000001670727e2b */ /* 0x000fe20008000072 */
[----:B------:R-:W-:Y:S01]  /*26240*/  UMOV UR22, 0x9242b910 ;  /* 0x9242b91000167882 */ /* 0x000fe20000000000 */
[----:B------:R-:W-:Y:S01]  /*26250*/  UMOV UR23, 0x3f624924 ;  /* 0x3f62492400177882 */ /* 0x000fe20000000000 */
[----:B------:R-:W-:-:S05]  /*26260*/  DFMA R130, R116, R126, R130 ;  /* 0x0000007e7482722b */ /* 0x000fca0000000082 */
[----:B------:R-:W-:Y:S01]  /*26270*/  DFMA R114, R112, R114, UR22 ;  /* 0x0000001670727e2b */ /* 0x000fe20008000072 */
[----:B------:R-:W-:Y:S01]  /*26280*/  UMOV UR22, 0x99999dfb ;  /* 0x99999dfb00167882 */ /* 0x000fe20000000000 */
[----:B------:R-:W-:-:S06]  /*26290*/  UMOV UR23, 0x3f899999 ;  /* 0x3f89999900177882 */ /* 0x000fcc0000000000 */
[----:B------:R-:W-:Y:S01]  /*262a0*/  DFMA R114, R112, R114, UR22 ;  /* 0x0000001670727e2b */ /* 0x000fe20008000072 */
[----:B------:R-:W-:Y:S01]  /*262b0*/  UMOV UR22, 0x55555555 ;  /* 0x5555555500167882 */ /* 0x000fe20000000000 */
[----:B------:R-:W-:-:S06]  /*262c0*/  UMOV UR23, 0x3fb55555 ;  /* 0x3fb5555500177882 */ /* 0x000fcc0000000000 */
[----:B------:R-:W-:-:S08]  /*262d0*/  DFMA R122, R112, R114, UR22 ;  /* 0x00000016707a7e2b */ /* 0x000fd00008000072 */
[----:B------:R-:W-:Y:S01]  /*262e0*/  DADD R124, -R122, UR22 ;  /* 0x000000167a7c7e29 */ /* 0x000fe20008000100 */
[----:B------:R-:W-:Y:S01]  /*262f0*/  UMOV UR22, 0xb9e7b0 ;  /* 0x00b9e7b000167882 */ /* 0x000fe20000000000 */
[----:B------:R-:W-:-:S06]  /*26300*/  UMOV UR23, 0x3c46a4cb ;  /* 0x3c46a4cb00177882 */ /* 0x000fcc0000000000 */
[----:B------:R-:W-:Y:S02]  /*26310*/  DFMA R124, R112, R114, R124 ;  /* 0x00000072707c722b */ /* 0x000fe4000000007c */
[----:B------:R-:W-:Y:S01]  /*26320*/  DFMA R112, R108, R108, -R126 ;  /* 0x0000006c6c70722b */ /* 0x000fe2000000087e */
[----:B------:R-:W-:Y:S02]  /*26330*/  VIADD R115, R117, 0x100000 ;  /* 0x0010000075737836 */ /* 0x000fe40000000000 */
[----:B------:R-:W-:-:S03]  /*26340*/  IMAD.MOV.U32 R114, RZ, RZ, R116 ;  /* 0x000000ffff727224 */ /* 0x000fc600078e0074 */
[----:B------:R-:W-:Y:S01]  /*26350*/  DADD R124, R124, -UR22 ;  /* 0x800000167c7c7e29 */ /* 0x000fe20008000000 */
[----:B------:R-:W-:Y:S01]  /*26360*/  UMOV UR22, 0x0 ;  /* 0x0000000000167882 */ /* 0x000fe20000000000 */
[----:B------:R-:W-:Y:S01]  /*26370*/  UMOV UR23, 0x3ff00000 ;  /* 0x3ff0000000177882 */ /* 0x000fe20000000000 */
[----:B------:R-:W-:-:S05]  /*26380*/  DFMA R112, R108, R114, R112 ;  /* 0x000000726c70722b */ /* 0x000fca0000000070 */
[----:B------:R-:W-:-:S03]  /*26390*/  DADD R110, R122, R124 ;  /* 0x000000007a6e7229 */ /* 0x000fc6000000007c */
[----:B------:R-:W-:-:S05]  /*263a0*/  DFMA R112, R108, R112, R130 ;  /* 0x000000706c70722b */ /* 0x000fca0000000082 */
[----:B------:R-:W-:Y:S02]  /*263b0*/  DMUL R114, R110, R128 ;  /* 0x000000806e727228 */ /* 0x000fe40000000000 */
[----:B------:R-:W-:-:S06]  /*263c0*/  DADD R122, R122, -R110 ;  /* 0x000000007a7a7229 */ /* 0x000fcc000000086e */
[----:B------:R-:W-:Y:S02]  /*263d0*/  DFMA R126, R110, R128, -R114 ;  /* 0x000000806e7e722b */ /* 0x000fe40000000872 */
[----:B------:R-:W-:-:S06]  /*263e0*/  DADD R122, R124, R122 ;  /* 0x000000007c7a7229 */ /* 0x000fcc000000007a */
[----:B------:R-:W-:-:S08]  /*263f0*/  DFMA R112, R110, R112, R126 ;  /* 0x000000706e70722b */ /* 0x000fd0000000007e */
[----:B------:R-:W-:-:S08]  /*26400*/  DFMA R112, R122, R128, R112 ;  /* 0x000000807a70722b */ /* 0x000fd00000000070 */
[----:B------:R-:W-:-:S08]  /*26410*/  DADD R110, R114, R112 ;  /* 0x00000000726e7229 */ /* 0x000fd00000000070 */
[--C-:B------:R-:W-:Y:S02]  /*26420*/  DADD R122, R108, R110.reuse ;  /* 0x000000006c7a7229 */ /* 0x100fe4000000006e */
[----:B------:R-:W-:-:S06]  /*26430*/  DADD R114, R114, -R110 ;  /* 0x0000000072727229 */ /* 0x000fcc000000086e */
[----:B------:R-:W-:Y:S02]  /*26440*/  DADD R108, R108, -R122 ;  /* 0x000000006c6c7229 */ /* 0x000fe4000000087a */
[----:B------:R-:W-:Y:S01]  /*26450*/  DADD R114, R112, R114 ;  /* 0x0000000070727229 */ /* 0x000fe20000000072 */
[----:B------:R-:W-:Y:S02]  /*26460*/  IMAD.MOV.U32 R112, RZ, RZ, -0x105c611 ;  /* 0xfefa39efff707424 */ /* 0x000fe400078e00ff */
[----:B------:R-:W-:-:S03]  /*26470*/  IMAD.MOV.U32 R113, RZ, RZ, 0x3fe62e42 ;  /* 0x3fe62e42ff717424 */ /* 0x000fc600078e00ff */
[----:B------:R-:W-:-:S08]  /*26480*/  DADD R108, R110, R108 ;  /* 0x000000006e6c7229 */ /* 0x000fd0000000006c */
[----:B------:R-:W-:-:S08]  /*26490*/  DADD R108, R114, R108 ;  /* 0x00000000726c7229 */ /* 0x000fd0000000006c */
[----:B------:R-:W-:Y:S01]  /*264a0*/  DADD R108, R116, R108 ;  /* 0x00000000746c7229 */ /* 0x000fe2000000006c */
[----:B------:R-:W-:Y:S02]  /*264b0*/  IMAD.MOV.U32 R116, RZ, RZ, -0x105c611 ;  /* 0xfefa39efff747424 */ /* 0x000fe400078e00ff */
[----:B------:R-:W-:-:S05]  /*264c0*/  IMAD.MOV.U32 R117, RZ, RZ, 0x3fe62e42 ;  /* 0x3fe62e42ff757424 */ /* 0x000fca00078e00ff */
[----:B------:R-:W-:-:S08]  /*264d0*/  DADD R110, R122, R108 ;  /* 0x000000007a6e7229 */ /* 0x000fd0000000006c */
[--C-:B------:R-:W-:Y:S02]  /*264e0*/  DFMA R112, R112, UR22, R110.reuse ;  /* 0x0000001670707c2b */ /* 0x100fe4000800006e */
[----:B------:R-:W-:-:S06]  /*264f0*/  DADD R122, R122, -R110 ;  /* 0x000000007a7a7229 */ /* 0x000fcc000000086e */
[----:B------:R-:W-:Y:S02]  /*26500*/  DFMA R114, -R116, 1, R112 ;  /* 0x3ff000007472782b */ /* 0x000fe40000000170 */
[----:B------:R-:W-:Y:S01]  /*26510*/  DADD R122, R108, R122 ;  /* 0x000000006c7a7229 */ /* 0x000fe2000000007a */
[----:B------:R-:W-:Y:S02]  /*26520*/  IMAD.MOV.U32 R108, RZ, RZ, 0x3b39803f ;  /* 0x3b39803fff6c7424 */ /* 0x000fe400078e00ff */
[----:B------:R-:W-:-:S03]  /*26530*/  IMAD.MOV.U32 R109, RZ, RZ, 0x3c7abc9e ;  /* 0x3c7abc9eff6d7424 */ /* 0x000fc600078e00ff */
[----:B------:R-:W-:Y:S01]  /*26540*/  DADD R114, -R110, R114 ;  /* 0x000000006e727229 */ /* 0x000fe20000000172 */
[----:B------:R-:W-:-:S04]  /*26550*/  LOP3.LUT R110, R45, 0xff0fffff, RZ, 0xc0, !PT ;  /* 0xff0fffff2d6e7812 */ /* 0x000fc800078ec0ff */
[----:B------:R-:W-:-:S03]  /*26560*/  SEL R55, R110, R45, P0 ;  /* 0x0000002d6e377207 */ /* 0x000fc60000000000 */
[----:B------:R-:W-:-:S08]  /*26570*/  DADD R114, R122, -R114 ;  /* 0x000000007a727229 */ /* 0x000fd00000000872 */
[----:B------:R-:W-:Y:S01]  /*26580*/  DFMA R114, R108, UR22, R114 ;  /* 0x000000166c727c2b */ /* 0x000fe20008000072 */
[----:B------:R-:W-:Y:S01]  /*26590*/  UMOV UR22, 0x3b39803f ;  /* 0x3b39803f00167882 */ /* 0x000fe20000000000 */
[----:B------:R-:W-:-:S06]  /*265a0*/  UMOV UR23, 0x3c7abc9e ;  /* 0x3c7abc9e00177882 */ /* 0x000fcc0000000000 */
[----:B------:R-:W-:-:S08]  /*265b0*/  DADD R108, R112, R114 ;  /* 0x00000000706c7229 */ /* 0x000fd00000000072 */
[----:B------:R-:W-:Y:S02]  /*265c0*/  DADD R112, R112, -R108 ;  /* 0x0000000070707229 */ /* 0x000fe4000000086c */
[----:B------:R-:W-:-:S06]  /*265d0*/  DMUL R110, R108, R54 ;  /* 0x000000366c6e7228 */ /* 0x000fcc0000000000 */
[----:B------:R-:W-:Y:S02]  /*265e0*/  DADD R112, R114, R112 ;  /* 0x0000000072707229 */ /* 0x000fe40000000070 */
[----:B------:R-:W-:-:S08]  /*265f0*/  DFMA R108, R108, R54, -R110 ;  /* 0x000000366c6c722b */ /* 0x000fd0000000086e */
[----:B------:R-:W-:Y:S01]  /*26600*/  DFMA R108, R112, R54, R108 ;  /* 0x00000036706c722b */ /* 0x000fe2000000006c */
[----:B------:R-:W-:Y:S02]  /*26610*/  IMAD.MOV.U32 R54, RZ, RZ, 0x652b82fe ;  /* 0x652b82feff367424 */ /* 0x000fe400078e00ff */
[----:B------:R-:W-:-:S05]  /*26620*/  IMAD.MOV.U32 R55, RZ, RZ, 0x3ff71547 ;  /* 0x3ff71547ff377424 */ /* 0x000fca00078e00ff */
[----:B------:R-:W-:-:S08]  /*26630*/  DADD R114, R110, R108 ;  /* 0x000000006e727229 */ /* 0x000fd0000000006c */
[----:B------:R-:W-:Y:S02]  /*26640*/  DFMA R122, R114, R54, 6.75539944105574400000e+15 ;  /* 0x43380000727a742b */ /* 0x000fe40000000036 */
[----:B------:R-:W-:Y:S01]  /*26650*/  FSETP.GEU.AND P0, PT, |R115|, 4.1917929649353027344, PT ;  /* 0x4086232b7300780b */ /* 0x000fe20003f0e200 */
[----:B------:R-:W-:-:S05]  /*26660*/  DADD R110, R110, -R114 ;  /* 0x000000006e6e7229 */ /* 0x000fca0000000872 */
[----:B------:R-:W-:-:S08]  /*26670*/  DADD R54, R122, -6.75539944105574400000e+15 ;  /* 0xc33800007a367429 */ /* 0x000fd00000000000 */
[----:B------:R-:W-:-:S08]  /*26680*/  DFMA R112, R54, -R116, R114 ;  /* 0x800000743670722b */ /* 0x000fd00000000072 */
        /* <DEDUP_REMOVED lines=31> */
[----:B------:R-:W-:Y:S02]  /*26880*/  DFMA R116, R112, R54, 1 ;  /* 0x3ff000007074742b */ /* 0x000fe40000000036 */
[----:B------:R-:W-:-:S08]  /*26890*/  DADD R112, R108, R110 ;  /* 0x000000006c707229 */ /* 0x000fd0000000006e */
        /* <DEDUP_REMOVED lines=16> */
.L_x_352:
[----:B------:R-:W-:Y:S01]  /*269a0*/  DFMA R108, R112, R54, R54 ;  /* 0x00000036706c722b */ /* 0x000fe20000000036 */
[----:B------:R-:W-:Y:S01]  /*269b0*/  IMAD.MOV.U32 R45, RZ, RZ, 0x0 ;  /* 0x00000000ff2d7424 */ /* 0x000fe200078e00ff */
[----:B------:R-:W-:-:S08]  /*269c0*/  DSETP.NEU.AND P0, PT, |R54|, +INF , PT ;  /* 0x7ff000003600742a */ /* 0x000fd00003f0d200 */
[----:B------:R-:W-:Y:S02]  /*269d0*/  FSEL R99, R54, R108, !P0 ;  /* 0x0000006c36637208 */ /* 0x000fe40004000000 */
[----:B------:R-:W-:Y:S01]  /*269e0*/  FSEL R110, R55, R109, !P0 ;  /* 0x0000006d376e7208 */ /* 0x000fe20004000000 */
[----:B------:R-:W-:Y:S06]  /*269f0*/  RET.REL.NODEC R44 `(_Z3psoPdS_S_S_S_lS_) ;  /* 0xfffffd942c807950 */ /* 0x000fec0003c3ffff */
        .type           $_Z3psoPdS_S_S_S_lS_$__internal_trig_reduction_slowpathd,@function
        .size           $_Z3psoPdS_S_S_S_lS_$__internal_trig_reduction_slowpathd,(.L_x_365 - $_Z3psoPdS_S_S_S_lS_$__internal_trig_reduction_slowpathd)
$_Z3psoPdS_S_S_S_lS_$__internal_trig_reduction_slowpathd:
[----:B------:R-:W-:Y:S01]  /*26a00*/  SHF.R.U32.HI R54, RZ, 0x14, R119 ;  /* 0x00000014ff367819 */ /* 0x000fe20000011677 */
[----:B------:R-:W-:-:S03]  /*26a10*/  IMAD.MOV.U32 R44, RZ, RZ, RZ ;  /* 0x000000ffff2c7224 */ /* 0x000fc600078e00ff */
[----:B------:R-:W-:-:S04]  /*26a20*/  LOP3.LUT R42, R54, 0x7ff, RZ, 0xc0, !PT ;  /* 0x000007ff362a7812 */ /* 0x000fc800078ec0ff */
[----:B------:R-:W-:-:S13]  /*26a30*/  ISETP.NE.AND P0, PT, R42, 0x7ff, PT ;  /* 0x000007ff2a00780c */ /* 0x000fda0003f05270 */
[----:B------:R-:W-:Y:S05]  /*26a40*/  @!P0 BRA `(.L_x_353) ;  /* 0x00000008004c8947 */ /* 0x000fea0003800000 */
[----:B------:R-:W-:Y:S01]  /*26a50*/  VIADD R42, R42, 0xfffffc00 ;  /* 0xfffffc002a2a7836 */ /* 0x000fe20000000000 */
[----:B------:R-:W-:Y:S01]  /*26a60*/  BSSY.RECONVERGENT B1, `(.L_x_354) ;  /* 0x0000030000017945 */ /* 0x000fe20003800200 */
[----:B------:R-:W-:Y:S01]  /*26a70*/  VIADD R109, R1, 0x30a0 ;  /* 0x000030a0016d7836 */ /* 0x000fe20000000000 */
[----:B------:R-:W-:Y:S02]  /*26a80*/  CS2R R116, SRZ ;  /* 0x0000000000747805 */ /* 0x000fe4000001ff00 */
[----:B------:R-:W-:Y:S02]  /*26a90*/  SHF.R.U32.HI R55, RZ, 0x6, R42 ;  /* 0x00000006ff377819 */ /* 0x000fe4000001162a */
[----:B------:R-:W-:Y:S02]  /*26aa0*/  ISETP.GE.U32.AND P0, PT, R42, 0x80, PT ;  /* 0x000000802a00780c */ /* 0x000fe40003f06070 */
[C---:B------:R-:W-:Y:S02]  /*26ab0*/  IADD3 R108, PT, PT, -R55.reuse, 0x13, RZ ;  /* 0x00000013376c7810 */ /* 0x040fe40007ffe1ff */
[----:B------:R-:W-:-:S02]  /*26ac0*/  IADD3 R115, PT, PT, -R55, 0xf, RZ ;  /* 0x0000000f37737810 */ /* 0x000fc40007ffe1ff */
[----:B------:R-:W-:-:S04]  /*26ad0*/  SEL R108, R108, 0x12, P0 ;  /* 0x000000126c6c7807 */ /* 0x000fc80000000000 */
[----:B------:R-:W-:-:S13]  /*26ae0*/  ISETP.GE.AND P0, PT, R115, R108, PT ;  /* 0x0000006c7300720c */ /* 0x000fda0003f06270 */
[----:B------:R-:W-:Y:S05]  /*26af0*/  @P0 BRA `(.L_x_355) ;  /* 0x0000000000980947 */ /* 0x000fea0003800000 */
[----:B------:R-:W0:Y:S01]  /*26b00*/  LDC.64 R44, c[0x0][0x358] ;  /* 0x0000d600ff2c7b82 */ /* 0x000e220000000a00 */
[C---:B------:R-:W-:Y:S01]  /*26b10*/  SHF.L.U64.HI R113, R118.reuse, 0xb, R119 ;  /* 0x0000000b76717819 */ /* 0x040fe20000010277 */
[----:B------:R-:W-:Y:S01]  /*26b20*/  BSSY.RECONVERGENT B2, `(.L_x_356) ;  /* 0x0000022000027945 */ /* 0x000fe20003800200 */
[----:B------:R-:W-:Y:S01]  /*26b30*/  IMAD.SHL.U32 R111, R118, 0x800, RZ ;  /* 0x00000800766f7824 */ /* 0x000fe200078e00ff */
[----:B------:R-:W-:Y:S01]  /*26b40*/  IADD3 R114, PT, PT, RZ, -R55, -R108 ;  /* 0x80000037ff727210 */ /* 0x000fe20007ffe86c */
[----:B------:R-:W-:Y:S01]  /*26b50*/  IMAD.MOV.U32 R110, RZ, RZ, RZ ;  /* 0x000000ffff6e7224 */ /* 0x000fe200078e00ff */
[----:B------:R-:W-:Y:S02]  /*26b60*/  CS2R R116, SRZ ;  /* 0x0000000000747805 */ /* 0x000fe4000001ff00 */
[----:B------:R-:W-:-:S07]  /*26b70*/  LOP3.LUT R113, R113, 0x80000000, RZ, 0xfc, !PT ;  /* 0x8000000071717812 */ /* 0x000fce00078efcff */
.L_x_357:
[----:B------:R-:W1:Y:S01]  /*26b80*/  LDC.64 R42, c[0x4][0x40] ;  /* 0x01001000ff2a7b82 */ /* 0x000e620000000a00 */
[----:B0-----:R-:W-:Y:S02]  /*26b90*/  R2UR UR22, R44 ;  /* 0x000000002c1672ca */ /* 0x001fe400000e0000 */
[----:B------:R-:W-:Y:S01]  /*26ba0*/  R2UR UR23, R45 ;  /* 0x000000002d1772ca */ /* 0x000fe200000e0000 */
[----:B-1----:R-:W-:-:S12]  /*26bb0*/  IMAD.WIDE R42, R115, 0x8, R42 ;  /* 0x00000008732a7825 */ /* 0x002fd800078e022a */
[----:B------:R-:W2:Y:S01]  /*26bc0*/  LDG.E.64.CONSTANT R42, desc[UR22][R42.64] ;  /* 0x000000162a2a7981 */ /* 0x000ea2000c1e9b00 */
[----:B------:R-:W-:Y:S02]  /*26bd0*/  VIADD R114, R114, 0x1 ;  /* 0x0000000172727836 */ /* 0x000fe40000000000 */
[----:B------:R-:W-:Y:S02]  /*26be0*/  VIADD R115, R115, 0x1 ;  /* 0x0000000173737836 */ /* 0x000fe40000000000 */
[----:B--2---:R-:W-:-:S04]  /*26bf0*/  IMAD.WIDE.U32 R116, P3, R42, R111, R116 ;  /* 0x0000006f2a747225 */ /* 0x004fc80007860074 */
[----:B------:R-:W-:Y:S02]  /*26c00*/  IMAD R141, R42, R113, RZ ;  /* 0x000000712a8d7224 */ /* 0x000fe400078e02ff */
[CC--:B------:R-:W-:Y:S02]  /*26c10*/  IMAD R118, R43.reuse, R111.reuse, RZ ;  /* 0x0000006f2b767224 */ /* 0x0c0fe400078e02ff */
[----:B------:R-:W-:Y:S01]  /*26c20*/  IMAD.HI.U32 R143, R43, R111, RZ ;  /* 0x0000006f2b8f7227 */ /* 0x000fe200078e00ff */
[----:B------:R-:W-:-:S03]  /*26c30*/  IADD3 R117, P0, PT, R141, R117, RZ ;  /* 0x000000758d757210 */ /* 0x000fc60007f1e0ff */
[----:B------:R-:W-:Y:S01]  /*26c40*/  IMAD R141, R110, 0x8, R109 ;  /* 0x000000086e8d7824 */ /* 0x000fe200078e026d */
[----:B------:R-:W-:Y:S01]  /*26c50*/  IADD3 R117, P1, PT, R118, R117, RZ ;  /* 0x0000007576757210 */ /* 0x000fe20007f3e0ff */
[----:B------:R-:W-:-:S04]  /*26c60*/  IMAD.HI.U32 R118, R42, R113, RZ ;  /* 0x000000712a767227 */ /* 0x000fc800078e00ff */
[----:B------:R-:W-:Y:S01]  /*26c70*/  IMAD.X R42, RZ, RZ, R118, P3 ;  /* 0x000000ffff2a7224 */ /* 0x000fe200018e0676 */
[----:B------:R0:W-:Y:S01]  /*26c80*/  STL.64 [R141], R116 ;  /* 0x000000748d007387 */ /* 0x0001e20000100a00 */
[----:B------:R-:W-:-:S03]  /*26c90*/  IMAD.HI.U32 R118, R43, R113, RZ ;  /* 0x000000712b767227 */ /* 0x000fc600078e00ff */
[----:B------:R-:W-:Y:S01]  /*26ca0*/  IADD3.X R42, P0, PT, R143, R42, RZ, P0, !PT ;  /* 0x0000002a8f2a7210 */ /* 0x000fe2000071e4ff */
[----:B------:R-:W-:Y:S02]  /*26cb0*/  IMAD R43, R43, R113, RZ ;  /* 0x000000712b2b7224 */ /* 0x000fe400078e02ff */
[----:B------:R-:W-:-:S03]  /*26cc0*/  VIADD R110, R110, 0x1 ;  /* 0x000000016e6e7836 */ /* 0x000fc60000000000 */
[----:B------:R-:W-:Y:S01]  /*26cd0*/  IADD3.X R43, P1, PT, R43, R42, RZ, P1, !PT ;  /* 0x0000002a2b2b7210 */ /* 0x000fe20000f3e4ff */
[----:B------:R-:W-:Y:S01]  /*26ce0*/  IMAD.X R42, RZ, RZ, R118, P0 ;  /* 0x000000ffff2a7224 */ /* 0x000fe200000e0676 */
[----:B------:R-:W-:-:S03]  /*26cf0*/  ISETP.NE.AND P0, PT, R114, -0xf, PT ;  /* 0xfffffff17200780c */ /* 0x000fc60003f05270 */
[----:B------:R-:W-:Y:S02]  /*26d00*/  IMAD.X R42, RZ, RZ, R42, P1 ;  /* 0x000000ffff2a7224 */ /* 0x000fe400008e062a */
[----:B0-----:R-:W-:Y:S02]  /*26d10*/  IMAD.MOV.U32 R116, RZ, RZ, R43 ;  /* 0x000000ffff747224 */ /* 0x001fe400078e002b */
[----:B------:R-:W-:-:S06]  /*26d20*/  IMAD.MOV.U32 R117, RZ, RZ, R42 ;  /* 0x000000ffff757224 */ /* 0x000fcc00078e002a */
[----:B------:R-:W-:Y:S05]  /*26d30*/  @P0 BRA `(.L_x_357) ;  /* 0xfffffffc00900947 */ /* 0x000fea000383ffff */
[----:B------:R-:W-:Y:S05]  /*26d40*/  BSYNC.RECONVERGENT B2 ;  /* 0x0000000000027941 */ /* 0x000fea0003800200 */
.L_x_356:
[----:B------:R-:W-:-:S07]  /*26d50*/  IMAD.MOV.U32 R115, RZ, RZ, R108 ;  /* 0x000000ffff737224 */ /* 0x000fce00078e006c */
.L_x_355:
[----:B------:R-:W-:Y:S05]  /*26d60*/  BSYNC.RECONVERGENT B1 ;  /* 0x0000000000017941 */ /* 0x000fea0003800200 */
.L_x_354:
[----:B------:R-:W-:Y:S01]  /*26d70*/  LOP3.LUT P0, R143, R54, 0x3f, RZ, 0xc0, !PT ;  /* 0x0000003f368f7812 */ /* 0x000fe2000780c0ff */
[----:B------:R-:W-:-:S04]  /*26d80*/  IMAD.IADD R42, R55, 0x1, R115 ;  /* 0x00000001372a7824 */ /* 0x000fc800078e0273 */
[----:B------:R-:W-:-:S05]  /*26d90*/  IMAD.U32 R141, R42, 0x8, R109 ;  /* 0x000000082a8d7824 */ /* 0x000fca00078e006d */
[----:B------:R0:W-:Y:S04]  /*26da0*/  STL.64 [R141+-0x78], R116 ;  /* 0xffff88748d007387 */ /* 0x0001e80000100a00 */
[----:B------:R-:W2:Y:S04]  /*26db0*/  @P0 LDL.64 R108, [R1+0x30a8] ;  /* 0x0030a800016c0983 */ /* 0x000ea80000100a00 */
[----:B------:R-:W3:Y:S04]  /*26dc0*/  LDL.64 R42, [R1+0x30b0] ;  /* 0x0030b000012a7983 */ /* 0x000ee80000100a00 */
[----:B------:R-:W4:Y:S01]  /*26dd0*/  LDL.64 R44, [R1+0x30b8] ;  /* 0x0030b800012c7983 */ /* 0x000f220000100a00 */
[----:B------:R-:W-:Y:S01]  /*26de0*/  @P0 LOP3.LUT R54, R143, 0x3f, RZ, 0x3c, !PT ;  /* 0x0000003f8f360812 */ /* 0x000fe200078e3cff */
[----:B------:R-:W-:Y:S01]  /*26df0*/  BSSY.RECONVERGENT B1, `(.L_x_358) ;  /* 0x0000034000017945 */ /* 0x000fe20003800200 */
[----:B--2---:R-:W-:-:S02]  /*26e00*/  @P0 SHF.R.U64 R55, R108, 0x1, R109 ;  /* 0x000000016c370819 */ /* 0x004fc4000000126d */
[----:B------:R-:W-:Y:S02]  /*26e10*/  @P0 SHF.R.U32.HI R109, RZ, 0x1, R109 ;  /* 0x00000001ff6d0819 */ /* 0x000fe4000001166d */
[CC--:B---3--:R-:W-:Y:S02]  /*26e20*/  @P0 SHF.L.U32 R110, R42.reuse, R143.reuse, RZ ;  /* 0x0000008f2a6e0219 */ /* 0x0c8fe400000006ff */
[----:B------:R-:W-:Y:S02]  /*26e30*/  @P0 SHF.R.U64 R55, R55, R54, R109 ;  /* 0x0000003637370219 */ /* 0x000fe4000000126d */
[--C-:B------:R-:W-:Y:S02]  /*26e40*/  @P0 SHF.R.U32.HI R115, RZ, 0x1, R43.reuse ;  /* 0x00000001ff730819 */ /* 0x100fe4000001162b */
[C-C-:B------:R-:W-:Y:S02]  /*26e50*/  @P0 SHF.R.U64 R113, R42.reuse, 0x1, R43.reuse ;  /* 0x000000012a710819 */ /* 0x140fe4000000122b */
[----:B------:R-:W-:-:S02]  /*26e60*/  @P0 SHF.L.U64.HI R111, R42, R143, R43 ;  /* 0x0000008f2a6f0219 */ /* 0x000fc4000001022b */
[-C--:B------:R-:W-:Y:S02]  /*26e70*/  @P0 SHF.R.U32.HI R108, RZ, R54.reuse, R109 ;  /* 0x00000036ff6c0219 */ /* 0x080fe4000001166d */
[----:B------:R-:W-:Y:S02]  /*26e80*/  @P0 LOP3.LUT R42, R110, R55, RZ, 0xfc, !PT ;  /* 0x000000376e2a0212 */ /* 0x000fe400078efcff */
[-C--:B----4-:R-:W-:Y:S02]  /*26e90*/  @P0 SHF.L.U32 R109, R44, R143.reuse, RZ ;  /* 0x0000008f2c6d0219 */ /* 0x090fe400000006ff */
[----:B------:R-:W-:Y:S01]  /*26ea0*/  @P0 SHF.R.U64 R114, R113, R54, R115 ;  /* 0x0000003671720219 */ /* 0x000fe20000001273 */
[----:B------:R-:W-:Y:S01]  /*26eb0*/  IMAD.SHL.U32 R110, R42, 0x4, RZ ;  /* 0x000000042a6e7824 */ /* 0x000fe200078e00ff */
[----:B------:R-:W-:Y:S02]  /*26ec0*/  @P0 LOP3.LUT R43, R111, R108, RZ, 0xfc, !PT ;  /* 0x0000006c6f2b0212 */ /* 0x000fe400078efcff */
[----:B------:R-:W-:-:S02]  /*26ed0*/  @P0 SHF.L.U64.HI R55, R44, R143, R45 ;  /* 0x0000008f2c370219 */ /* 0x000fc4000001022d */
[----:B------:R-:W-:Y:S02]  /*26ee0*/  @P0 SHF.R.U32.HI R54, RZ, R54, R115 ;  /* 0x00000036ff360219 */ /* 0x000fe40000011673 */
[----:B------:R-:W-:Y:S02]  /*26ef0*/  @P0 LOP3.LUT R44, R109, R114, RZ, 0xfc, !PT ;  /* 0x000000726d2c0212 */ /* 0x000fe400078efcff */
[----:B------:R-:W-:Y:S02]  /*26f00*/  SHF.L.U64.HI R111, R42, 0x2, R43 ;  /* 0x000000022a6f7819 */ /* 0x000fe4000001022b */
[----:B------:R-:W-:Y:S02]  /*26f10*/  @P0 LOP3.LUT R45, R55, R54, RZ, 0xfc, !PT ;  /* 0x00000036372d0212 */ /* 0x000fe400078efcff */
[----:B------:R-:W-:Y:S02]  /*26f20*/  SHF.L.W.U32.HI R43, R43, 0x2, R44 ;  /* 0x000000022b2b7819 */ /* 0x000fe40000010e2c */
[----:B------:R-:W-:-:S02]  /*26f30*/  IADD3 RZ, P0, PT, RZ, -R110, RZ ;  /* 0x8000006effff7210 */ /* 0x000fc40007f1e0ff */
[----:B------:R-:W-:Y:S02]  /*26f40*/  LOP3.LUT R42, RZ, R111, RZ, 0x33, !PT ;  /* 0x0000006fff2a7212 */ /* 0x000fe400078e33ff */
[----:B------:R-:W-:Y:S02]  /*26f50*/  SHF.L.W.U32.HI R44, R44, 0x2, R45 ;  /* 0x000000022c2c7819 */ /* 0x000fe40000010e2d */
[----:B------:R-:W-:Y:S02]  /*26f60*/  LOP3.LUT R54, RZ, R43, RZ, 0x33, !PT ;  /* 0x0000002bff367212 */ /* 0x000fe400078e33ff */
[----:B------:R-:W-:Y:S02]  /*26f70*/  IADD3.X R42, P0, PT, RZ, R42, RZ, P0, !PT ;  /* 0x0000002aff2a7210 */ /* 0x000fe4000071e4ff */
[----:B------:R-:W-:Y:S02]  /*26f80*/  LOP3.LUT R55, RZ, R44, RZ, 0x33, !PT ;  /* 0x0000002cff377212 */ /* 0x000fe400078e33ff */
[----:B------:R-:W-:-:S02]  /*26f90*/  IADD3.X R54, P1, PT, RZ, R54, RZ, P0, !PT ;  /* 0x00000036ff367210 */ /* 0x000fc4000073e4ff */
[----:B------:R-:W-:-:S03]  /*26fa0*/  ISETP.GT.U32.AND P3, PT, R43, -0x1, PT ;  /* 0xffffffff2b00780c */ /* 0x000fc60003f64070 */
[----:B------:R-:W-:Y:S01]  /*26fb0*/  IMAD.X R55, RZ, RZ, R55, P1 ;  /* 0x000000ffff377224 */ /* 0x000fe200008e0637 */
[----:B------:R-:W-:-:S04]  /*26fc0*/  ISETP.GT.AND.EX P0, PT, R44, -0x1, PT, P3 ;  /* 0xffffffff2c00780c */ /* 0x000fc80003f04330 */
[----:B------:R-:W-:Y:S02]  /*26fd0*/  SEL R114, R44, R55, P0 ;  /* 0x000000372c727207 */ /* 0x000fe40000000000 */
[----:B------:R-:W-:Y:S02]  /*26fe0*/  SEL R109, R43, R54, P0 ;  /* 0x000000362b6d7207 */ /* 0x000fe40000000000 */
[----:B------:R-:W-:Y:S02]  /*26ff0*/  ISETP.NE.U32.AND P1, PT, R114, RZ, PT ;  /* 0x000000ff7200720c */ /* 0x000fe40003f25070 */
[----:B------:R-:W-:Y:S02]  /*27000*/  SEL R111, R111, R42, P0 ;  /* 0x0000002a6f6f7207 */ /* 0x000fe40000000000 */
[----:B------:R-:W-:Y:S01]  /*27010*/  SEL R43, R109, R114, !P1 ;  /* 0x000000726d2b7207 */ /* 0x000fe20004800000 */
[----:B------:R-:W-:-:S05]  /*27020*/  @!P0 IMAD.MOV R110, RZ, RZ, -R110 ;  /* 0x000000ffff6e8224 */ /* 0x000fca00078e0a6e */
[----:B------:R-:W1:Y:S02]  /*27030*/  FLO.U32 R43, R43 ;  /* 0x0000002b002b7300 */ /* 0x000e6400000e0000 */
[C---:B-1----:R-:W-:Y:S02]  /*27040*/  IADD3 R54, PT, PT, -R43.reuse, 0x1f, RZ ;  /* 0x0000001f2b367810 */ /* 0x042fe40007ffe1ff */
[----:B------:R-:W-:-:S03]  /*27050*/  IADD3 R108, PT, PT, -R43, 0x3f, RZ ;  /* 0x0000003f2b6c7810 */ /* 0x000fc60007ffe1ff */
[----:B------:R-:W-:-:S05]  /*27060*/  @P1 IMAD.MOV R108, RZ, RZ, R54 ;  /* 0x000000ffff6c1224 */ /* 0x000fca00078e0236 */
[----:B------:R-:W-:-:S13]  /*27070*/  ISETP.NE.AND P1, PT, R108, RZ, PT ;  /* 0x000000ff6c00720c */ /* 0x000fda0003f25270 */
[----:B0-----:R-:W-:Y:S05]  /*27080*/  @!P1 BRA `(.L_x_359) ;  /* 0x0000000000289947 */ /* 0x001fea0003800000 */
[--C-:B------:R-:W-:Y:S02]  /*27090*/  SHF.R.U64 R54, R110, 0x1, R111.reuse ;  /* 0x000000016e367819 */ /* 0x100fe4000000126f */
[C---:B------:R-:W-:Y:S02]  /*270a0*/  LOP3.LUT R42, R108.reuse, 0x3f, RZ, 0xc0, !PT ;  /* 0x0000003f6c2a7812 */ /* 0x040fe400078ec0ff */
[----:B------:R-:W-:Y:S02]  /*270b0*/  SHF.R.U32.HI R110, RZ, 0x1, R111 ;  /* 0x00000001ff6e7819 */ /* 0x000fe4000001166f */
[----:B------:R-:W-:Y:S02]  /*270c0*/  LOP3.LUT R43, R108, 0x3f, RZ, 0xc, !PT ;  /* 0x0000003f6c2b7812 */ /* 0x000fe400078e0cff */
[CC--:B------:R-:W-:Y:S02]  /*270d0*/  SHF.L.U64.HI R114, R109.reuse, R42.reuse, R114 ;  /* 0x0000002a6d727219 */ /* 0x0c0fe40000010272 */
[----:B------:R-:W-:-:S02]  /*270e0*/  SHF.L.U32 R55, R109, R42, RZ ;  /* 0x0000002a6d377219 */ /* 0x000fc400000006ff */
[-CC-:B------:R-:W-:Y:S02]  /*270f0*/  SHF.R.U64 R42, R54, R43.reuse, R110.reuse ;  /* 0x0000002b362a7219 */ /* 0x180fe4000000126e */
[----:B------:R-:W-:Y:S02]  /*27100*/  SHF.R.U32.HI R43, RZ, R43, R110 ;  /* 0x0000002bff2b7219 */ /* 0x000fe4000001166e */
[----:B------:R-:W-:Y:S02]  /*27110*/  LOP3.LUT R109, R55, R42, RZ, 0xfc, !PT ;  /* 0x0000002a376d7212 */ /* 0x000fe400078efcff */
[----:B------:R-:W-:-:S07]  /*27120*/  LOP3.LUT R114, R114, R43, RZ, 0xfc, !PT ;  /* 0x0000002b72727212 */ /* 0x000fce00078efcff */
.L_x_359:
[----:B------:R-:W-:Y:S05]  /*27130*/  BSYNC.RECONVERGENT B1 ;  /* 0x0000000000017941 */ /* 0x000fea0003800200 */
.L_x_358:
[----:B------:R-:W-:Y:S01]  /*27140*/  IMAD.WIDE.U32 R54, R109, 0x2168c235, RZ ;  /* 0x2168c2356d367825 */ /* 0x000fe200078e00ff */
[----:B------:R-:W-:-:S03]  /*27150*/  SHF.R.U32.HI R45, RZ, 0x1e, R45 ;  /* 0x0000001eff2d7819 */ /* 0x000fc6000001162d */
[----:B------:R-:W-:Y:S01]  /*27160*/  IMAD.MOV.U32 R42, RZ, RZ, R55 ;  /* 0x000000ffff2a7224 */ /* 0x000fe200078e0037 */
[----:B------:R-:W-:Y:S01]  /*27170*/  IADD3 RZ, P1, PT, R54, R54, RZ ;  /* 0x0000003636ff7210 */ /* 0x000fe20007f3e0ff */
[----:B------:R-:W-:Y:S01]  /*27180*/  IMAD.MOV.U32 R43, RZ, RZ, RZ ;  /* 0x000000ffff2b7224 */ /* 0x000fe200078e00ff */
[----:B------:R-:W-:Y:S01]  /*27190*/  LEA.HI R44, R44, R45, RZ, 0x1 ;  /* 0x0000002d2c2c7211 */ /* 0x000fe200078f08ff */
[----:B------:R-:W-:-:S04]  /*271a0*/  IMAD.HI.U32 R55, R114, -0x36f0255e, RZ ;  /* 0xc90fdaa272377827 */ /* 0x000fc800078e00ff */
[----:B------:R-:W-:-:S04]  /*271b0*/  IMAD.WIDE.U32 R42, R109, -0x36f0255e, R42 ;  /* 0xc90fdaa26d2a7825 */ /* 0x000fc800078e002a */
[C---:B------:R-:W-:Y:S02]  /*271c0*/  IMAD R109, R114.reuse, -0x36f0255e, RZ ;  /* 0xc90fdaa2726d7824 */ /* 0x040fe400078e02ff */
[----:B------:R-:W-:-:S04]  /*271d0*/  IMAD.WIDE.U32 R42, P3, R114, 0x2168c235, R42 ;  /* 0x2168c235722a7825 */ /* 0x000fc8000786002a */
[----:B------:R-:W-:Y:S01]  /*271e0*/  IMAD.X R54, RZ, RZ, R55, P3 ;  /* 0x000000ffff367224 */ /* 0x000fe200018e0637 */
[----:B------:R-:W-:Y:S02]  /*271f0*/  IADD3 R43, P3, PT, R109, R43, RZ ;  /* 0x0000002b6d2b7210 */ /* 0x000fe40007f7e0ff */
[----:B------:R-:W-:Y:S02]  /*27200*/  IADD3.X RZ, P1, PT, R42, R42, RZ, P1, !PT ;  /* 0x0000002a2aff7210 */ /* 0x000fe40000f3e4ff */
[C---:B------:R-:W-:Y:S01]  /*27210*/  ISETP.GT.U32.AND P4, PT, R43.reuse, RZ, PT ;  /* 0x000000ff2b00720c */ /* 0x040fe20003f84070 */
[----:B------:R-:W-:Y:S01]  /*27220*/  IMAD.X R54, RZ, RZ, R54, P3 ;  /* 0x000000ffff367224 */ /* 0x000fe200018e0636 */
[----:B------:R-:W-:-:S04]  /*27230*/  IADD3.X R42, P3, PT, R43, R43, RZ, P1, !PT ;  /* 0x0000002b2b2a7210 */ /* 0x000fc80000f7e4ff */
[C---:B------:R-:W-:Y:S01]  /*27240*/  ISETP.GT.AND.EX P1, PT, R54.reuse, RZ, PT, P4 ;  /* 0x000000ff3600720c */ /* 0x040fe20003f24340 */
[----:B------:R-:W-:-:S03]  /*27250*/  IMAD.X R55, R54, 0x1, R54, P3 ;  /* 0x0000000136377824 */ /* 0x000fc600018e0636 */
[----:B------:R-:W-:Y:S02]  /*27260*/  SEL R42, R42, R43, P1 ;  /* 0x0000002b2a2a7207 */ /* 0x000fe40000800000 */
[----:B------:R-:W-:Y:S02]  /*27270*/  SEL R55, R55, R54, P1 ;  /* 0x0000003637377207 */ /* 0x000fe40000800000 */
[----:B------:R-:W-:Y:S02]  /*27280*/  IADD3 R54, P3, PT, R42, 0x1, RZ ;  /* 0x000000012a367810 */ /* 0x000fe40007f7e0ff */
[----:B------:R-:W-:Y:S02]  /*27290*/  SEL R43, RZ, 0xffffffff, !P1 ;  /* 0xffffffffff2b7807 */ /* 0x000fe40004800000 */
[----:B------:R-:W-:Y:S01]  /*272a0*/  LOP3.LUT P1, R42, R119, 0x80000000, RZ, 0xc0, !PT ;  /* 0x80000000772a7812 */ /* 0x000fe2000782c0ff */
[----:B------:R-:W-:Y:S02]  /*272b0*/  IMAD.X R55, RZ, RZ, R55, P3 ;  /* 0x000000ffff377224 */ /* 0x000fe400018e0637 */
[----:B------:R-:W-:Y:S01]  /*272c0*/  IMAD.IADD R43, R43, 0x1, -R108 ;  /* 0x000000012b2b7824 */ /* 0x000fe200078e0a6c */
[----:B------:R-:W-:-:S02]  /*272d0*/  @!P0 LOP3.LUT R42, R42, 0x80000000, RZ, 0x3c, !PT ;  /* 0x800000002a2a8812 */ /* 0x000fc400078e3cff */
[----:B------:R-:W-:Y:S01]  /*272e0*/  SHF.R.U64 R54, R54, 0xa, R55 ;  /* 0x0000000a36367819 */ /* 0x000fe20000001237 */
[----:B------:R-:W-:-:S03]  /*272f0*/  IMAD.SHL.U32 R43, R43, 0x100000, RZ ;  /* 0x001000002b2b7824 */ /* 0x000fc600078e00ff */
[----:B------:R-:W-:-:S03]  /*27300*/  IADD3 R54, P3, PT, R54, 0x1, RZ ;  /* 0x0000000136367810 */ /* 0x000fc60007f7e0ff */
[----:B------:R-:W-:Y:S01]  /*27310*/  @P1 IMAD.MOV R44, RZ, RZ, -R44 ;  /* 0x000000ffff2c1224 */ /* 0x000fe200078e0a2c */
[----:B------:R-:W-:-:S04]  /*27320*/  LEA.HI.X R55, R55, RZ, RZ, 0x16, P3 ;  /* 0x000000ff37377211 */ /* 0x000fc800018fb4ff */
[--C-:B------:R-:W-:Y:S02]  /*27330*/  SHF.R.U64 R54, R54, 0x1, R55.reuse ;  /* 0x0000000136367819 */ /* 0x100fe40000001237 */
[----:B------:R-:W-:Y:S02]  /*27340*/  SHF.R.U32.HI R108, RZ, 0x1, R55 ;  /* 0x00000001ff6c7819 */ /* 0x000fe40000011637 */
[----:B------:R-:W-:-:S04]  /*27350*/  IADD3 R118, P3, P4, RZ, RZ, R54 ;  /* 0x000000ffff767210 */ /* 0x000fc80007c7e036 */
[----:B------:R-:W-:-:S04]  /*27360*/  IADD3.X R43, PT, PT, R43, 0x3fe00000, R108, P3, P4 ;  /* 0x3fe000002b2b7810 */ /* 0x000fc80001fe846c */
[----:B------:R-:W-:-:S07]  /*27370*/  LOP3.LUT R119, R43, R42, RZ, 0xfc, !PT ;  /* 0x0000002a2b777212 */ /* 0x000fce00078efcff */
.L_x_353:
[----:B------:R-:W-:Y:S02]  /*27380*/  IMAD.MOV.U32 R113, RZ, RZ, 0x0 ;  /* 0x00000000ff717424 */ /* 0x000fe400078e00ff */
[----:B------:R-:W-:Y:S02]  /*27390*/  IMAD.MOV.U32 R42, RZ, RZ, R118 ;  /* 0x000000ffff2a7224 */ /* 0x000fe400078e0076 */
[----:B------:R-:W-:Y:S01]  /*273a0*/  IMAD.MOV.U32 R43, RZ, RZ, R119 ;  /* 0x000000ffff2b7224 */ /* 0x000fe200078e0077 */
[----:B------:R-:W-:Y:S06]  /*273b0*/  RET.REL.NODEC R112 `(_Z3psoPdS_S_S_S_lS_) ;  /* 0xfffffd8c70107950 */ /* 0x000fec0003c3ffff */
.L_x_360:
[----:B------:R-:W-:-:S00]  /*273c0*/  BRA `(.L_x_360) ;  /* 0xfffffffc00fc7947 */ /* 0x000fc0000383ffff */
[----:B------:R-:W-:-:S00]  /*273d0*/  NOP ;  /* 0x0000000000007918 */ /* 0x000fc00000000000 */
        /* <DEDUP_REMOVED lines=10> */
.L_x_365:


//--------------------- .nv.global.init           --------------------------
	.section	.nv.global.init,"aw",@progbits
	.align	16
.nv.global.init:
	.type		__cudart_sin_cos_coeffs,@object
	.size		__cudart_sin_cos_coeffs,(__cudart_i2opi_d - __cudart_sin_cos_coeffs)
__cudart_sin_cos_coeffs:
        /*0000*/ 	.byte	0x46, 0xd2, 0xb0, 0x2c, 0xf1, 0xe5, 0x5a, 0xbe, 0x92, 0xe3, 0xac, 0x69, 0xe3, 0x1d, 0xc7, 0x3e
        /*0010*/ 	.byte	0xa1, 0x62, 0xdb, 0x19, 0xa0, 0x01, 0x2a, 0xbf, 0x18, 0x08, 0x11, 0x11, 0x11, 0x11, 0x81, 0x3f
        /*0020*/ 	.byte	0x54, 0x55, 0x55, 0x55, 0x55, 0x55, 0xc5, 0xbf, 0x00, 0x00, 0x00, 0x00, 0x00, 0x00, 0x00, 0x00
        /*0030*/ 	.byte	0x00, 0x00, 0x00, 0x00, 0x00, 0x00, 0x00, 0x00, 0x64, 0x81, 0xfd, 0x20, 0x83, 0xff, 0xa8, 0xbd
        /*0040*/ 	.byte	0x28, 0x85, 0xef, 0xc1, 0xa7, 0xee, 0x21, 0x3e, 0xd9, 0xe6, 0x06, 0x8e, 0x4f, 0x7e, 0x92, 0xbe
        /*0050*/ 	.byte	0xe9, 0xbc, 0xdd, 0x19, 0xa0, 0x01, 0xfa, 0x3e, 0x47, 0x5d, 0xc1, 0x16, 0x6c, 0xc1, 0x56, 0xbf
        /*0060*/ 	.byte	0x51, 0x55, 0x55, 0x55, 0x55, 0x55, 0xa5, 0x3f, 0x00, 0x00, 0x00, 0x00, 0x00, 0x00, 0xe0, 0xbf
        /*0070*/ 	.byte	0x00, 0x00, 0x00, 0x00, 0x00, 0x00, 0xf0, 0x3f, 0x00, 0x00, 0x00, 0x00, 0x00, 0x00, 0x00, 0x00
	.type		__cudart_i2opi_d,@object
	.size		__cudart_i2opi_d,(mrg32k3aM1SubSeq - __cudart_i2opi_d)
__cudart_i2opi_d:
        /* <DEDUP_REMOVED lines=9> */
	.type		mrg32k3aM1SubSeq,@object
	.size		mrg32k3aM1SubSeq,(mrg32k3aM2SubSeq - mrg32k3aM1SubSeq)
mrg32k3aM1SubSeq:
        /* <DEDUP_REMOVED lines=126> */
	.type		mrg32k3aM2SubSeq,@object
	.size		mrg32k3aM2SubSeq,(mrg32k3aM1 - mrg32k3aM2SubSeq)
mrg32k3aM2SubSeq:
        /* <DEDUP_REMOVED lines=126> */
	.type		mrg32k3aM1,@object
	.size		mrg32k3aM1,(mrg32k3aM1Seq - mrg32k3aM1)
mrg32k3aM1:
        /* <DEDUP_REMOVED lines=144> */
	.type		mrg32k3aM1Seq,@object
	.size		mrg32k3aM1Seq,(mrg32k3aM2 - mrg32k3aM1Seq)
mrg32k3aM1Seq:
        /* <DEDUP_REMOVED lines=144> */
	.type		mrg32k3aM2,@object
	.size		mrg32k3aM2,(mrg32k3aM2Seq - mrg32k3aM2)
mrg32k3aM2:
        /* <DEDUP_REMOVED lines=144> */
	.type		mrg32k3aM2Seq,@object
	.size		mrg32k3aM2Seq,(precalc_xorwow_matrix - mrg32k3aM2Seq)
mrg32k3aM2Seq:
        /* <DEDUP_REMOVED lines=144> */
	.type		precalc_xorwow_matrix,@object
	.size		precalc_xorwow_matrix,(precalc_xorwow_offset_matrix - precalc_xorwow_matrix)
precalc_xorwow_matrix:
        /* <DEDUP_REMOVED lines=6400> */
	.type		precalc_xorwow_offset_matrix,@object
	.size		precalc_xorwow_offset_matrix,(.L_1 - precalc_xorwow_offset_matrix)
precalc_xorwow_offset_matrix:
        /* <DEDUP_REMOVED lines=6400> */
.L_1:


//--------------------- .nv.shared.reserved.0     --------------------------
	.section	.nv.shared.reserved.0,"aw",@nobits
	.weak		__nv_reservedSMEM_offset_0_alias
	.size		__nv_reservedSMEM_offset_0_alias, 0, 64
	.other		__nv_reservedSMEM_offset_0_alias,@"STO_CUDA_RESERVED_SHARED STV_DEFAULT"
__nv_reservedSMEM_offset_0_alias:
	.zero		0
	.zero		64


//--------------------- .nv.constant0._Z3psoPdS_S_S_S_lS_ --------------------------
	.section	.nv.constant0._Z3psoPdS_S_S_S_lS_,"a",@progbits
	.sectionflags	@""
	.align	4
.nv.constant0._Z3psoPdS_S_S_S_lS_:
	.zero		952


//--------------------- SYMBOLS --------------------------

	.type		.nv.reservedSmem.offset0,@object
	.size		.nv.reservedSmem.offset0,0x4
